	.target	sm_103a

	.elftype	@"ET_EXEC"


//--------------------- .note.nv.tkinfo           --------------------------
	.section	.note.nv.tkinfo,"",@"SHT_NOTE"
	.sectionflags	@"SHF_NOTE_NV_TKINFO"
	.tkinfo
        /*0018*/ 	.word	0x00000002
        /*0030*/ 	.string	""
        /*0030*/ 	.string	"ptxas"
        /*0030*/ 	.string	"Cuda compilation tools, release 13.0, V13.0.88"
        /*0030*/ 	.string	"Build cuda_13.0.r13.0/compiler.36424714_0"
        /*0030*/ 	.string	"-arch sm_103a -m 64 "



//--------------------- .note.nv.cuinfo           --------------------------
	.section	.note.nv.cuinfo,"",@"SHT_NOTE"
	.sectionflags	@"SHF_NOTE_NV_CUINFO"
        /*0018*/ 	.short	0x0002
        /*001a*/ 	.short	0x0067
        /*001c*/ 	.short	0x0082
	.zero		2


//--------------------- .nv.info                  --------------------------
	.section	.nv.info,"",@"SHT_CUDA_INFO"
	.align	4


	//----- nvinfo : EIATTR_REGCOUNT
	.align		4
        /*0000*/ 	.byte	0x04, 0x2f
        /*0002*/ 	.short	(.L_29 - .L_28)
	.align		4
.L_28:
        /*0004*/ 	.word	index@(_ZN2at6native49_GLOBAL__N__3489678a_16_AveragePool2d_cu_fb80407630avg_pool2d_out_cuda_frame_nhwcIddEEviPKT_llliiiiiiiiPS3_ibb)
        /*0008*/ 	.word	0x00000028


	//----- nvinfo : EIATTR_FRAME_SIZE
	.align		4
.L_29:
        /*000c*/ 	.byte	0x04, 0x11
        /*000e*/ 	.short	(.L_31 - .L_30)
	.align		4
.L_30:
        /*0010*/ 	.word	index@($__internal_29_$__cuda_sm20_div_s64)
        /*0014*/ 	.word	0x00000000


	//----- nvinfo : EIATTR_FRAME_SIZE
	.align		4
.L_31:
        /*0018*/ 	.byte	0x04, 0x11
        /*001a*/ 	.short	(.L_33 - .L_32)
	.align		4
.L_32:
        /*001c*/ 	.word	index@($__internal_28_$__cuda_sm20_div_rn_f64_full)
        /*0020*/ 	.word	0x00000000


	//----- nvinfo : EIATTR_FRAME_SIZE
	.align		4
.L_33:
        /*0024*/ 	.byte	0x04, 0x11
        /*0026*/ 	.short	(.L_35 - .L_34)
	.align		4
.L_34:
        /*0028*/ 	.word	index@(_ZN2at6native49_GLOBAL__N__3489678a_16_AveragePool2d_cu_fb80407630avg_pool2d_out_cuda_frame_nhwcIddEEviPKT_llliiiiiiiiPS3_ibb)
        /*002c*/ 	.word	0x00000000


	//----- nvinfo : EIATTR_REGCOUNT
	.align		4
.L_35:
        /*0030*/ 	.byte	0x04, 0x2f
        /*0032*/ 	.short	(.L_37 - .L_36)
	.align		4
.L_36:
        /*0034*/ 	.word	index@(_ZN2at6native49_GLOBAL__N__3489678a_16_AveragePool2d_cu_fb80407625avg_pool2d_out_cuda_frameIddEEviPKT_lllliiiiiiiPS3_ibb)
        /*0038*/ 	.word	0x00000020


	//----- nvinfo : EIATTR_FRAME_SIZE
	.align		4
.L_37:
        /*003c*/ 	.byte	0x04, 0x11
        /*003e*/ 	.short	(.L_39 - .L_38)
	.align		4
.L_38:
        /*0040*/ 	.word	index@($__internal_27_$__cuda_sm20_div_s64)
        /*0044*/ 	.word	0x00000000


	//----- nvinfo : EIATTR_FRAME_SIZE
	.align		4
.L_39:
        /*0048*/ 	.byte	0x04, 0x11
        /*004a*/ 	.short	(.L_41 - .L_40)
	.align		4
.L_40:
        /*004c*/ 	.word	index@($__internal_26_$__cuda_sm20_div_rn_f64_full)
        /*0050*/ 	.word	0x00000000


	//----- nvinfo : EIATTR_FRAME_SIZE
	.align		4
.L_41:
        /*0054*/ 	.byte	0x04, 0x11
        /*0056*/ 	.short	(.L_43 - .L_42)
	.align		4
.L_42:
        /*0058*/ 	.word	index@(_ZN2at6native49_GLOBAL__N__3489678a_16_AveragePool2d_cu_fb80407625avg_pool2d_out_cuda_frameIddEEviPKT_lllliiiiiiiPS3_ibb)
        /*005c*/ 	.word	0x00000000


	//----- nvinfo : EIATTR_REGCOUNT
	.align		4
.L_43:
        /*0060*/ 	.byte	0x04, 0x2f
        /*0062*/ 	.short	(.L_45 - .L_44)
	.align		4
.L_44:
        /*0064*/ 	.word	index@(_ZN2at6native49_GLOBAL__N__3489678a_16_AveragePool2d_cu_fb80407630avg_pool2d_out_cuda_frame_nhwcIffEEviPKT_llliiiiiiiiPS3_ibb)
        /*0068*/ 	.word	0x00000028


	//----- nvinfo : EIATTR_FRAME_SIZE
	.align		4
.L_45:
        /*006c*/ 	.byte	0x04, 0x11
        /*006e*/ 	.short	(.L_47 - .L_46)
	.align		4
.L_46:
        /*0070*/ 	.word	index@($__internal_25_$__cuda_sm20_div_s64)
        /*0074*/ 	.word	0x00000000


	//----- nvinfo : EIATTR_FRAME_SIZE
	.align		4
.L_47:
        /*0078*/ 	.byte	0x04, 0x11
        /*007a*/ 	.short	(.L_49 - .L_48)
	.align		4
.L_48:
        /*007c*/ 	.word	index@(_ZN2at6native49_GLOBAL__N__3489678a_16_AveragePool2d_cu_fb80407630avg_pool2d_out_cuda_frame_nhwcIffEEviPKT_llliiiiiiiiPS3_ibb)
        /*0080*/ 	.word	0x00000000


	//----- nvinfo : EIATTR_REGCOUNT
	.align		4
.L_49:
        /*0084*/ 	.byte	0x04, 0x2f
        /*0086*/ 	.short	(.L_51 - .L_50)
	.align		4
.L_50:
        /*0088*/ 	.word	index@(_ZN2at6native49_GLOBAL__N__3489678a_16_AveragePool2d_cu_fb80407625avg_pool2d_out_cuda_frameIffEEviPKT_lllliiiiiiiPS3_ibb)
        /*008c*/ 	.word	0x0000001f


	//----- nvinfo : EIATTR_FRAME_SIZE
	.align		4
.L_51:
        /*0090*/ 	.byte	0x04, 0x11
        /*0092*/ 	.short	(.L_53 - .L_52)
	.align		4
.L_52:
        /*0094*/ 	.word	index@($__internal_24_$__cuda_sm20_div_s64)
        /*0098*/ 	.word	0x00000000


	//----- nvinfo : EIATTR_FRAME_SIZE
	.align		4
.L_53:
        /*009c*/ 	.byte	0x04, 0x11
        /*009e*/ 	.short	(.L_55 - .L_54)
	.align		4
.L_54:
        /*00a0*/ 	.word	index@(_ZN2at6native49_GLOBAL__N__3489678a_16_AveragePool2d_cu_fb80407625avg_pool2d_out_cuda_frameIffEEviPKT_lllliiiiiiiPS3_ibb)
        /*00a4*/ 	.word	0x00000000


	//----- nvinfo : EIATTR_REGCOUNT
	.align		4
.L_55:
        /*00a8*/ 	.byte	0x04, 0x2f
        /*00aa*/ 	.short	(.L_57 - .L_56)
	.align		4
.L_56:
        /*00ac*/ 	.word	index@(_ZN2at6native49_GLOBAL__N__3489678a_16_AveragePool2d_cu_fb80407630avg_pool2d_out_cuda_frame_nhwcIN3c104HalfEfEEviPKT_llliiiiiiiiPS5_ibb)
        /*00b0*/ 	.word	0x00000028


	//----- nvinfo : EIATTR_FRAME_SIZE
	.align		4
.L_57:
        /*00b4*/ 	.byte	0x04, 0x11
        /*00b6*/ 	.short	(.L_59 - .L_58)
	.align		4
.L_58:
        /*00b8*/ 	.word	index@($__internal_23_$__cuda_sm20_div_s64)
        /*00bc*/ 	.word	0x00000000


	//----- nvinfo : EIATTR_FRAME_SIZE
	.align		4
.L_59:
        /*00c0*/ 	.byte	0x04, 0x11
        /*00c2*/ 	.short	(.L_61 - .L_60)
	.align		4
.L_60:
        /*00c4*/ 	.word	index@(_ZN2at6native49_GLOBAL__N__3489678a_16_AveragePool2d_cu_fb80407630avg_pool2d_out_cuda_frame_nhwcIN3c104HalfEfEEviPKT_llliiiiiiiiPS5_ibb)
        /*00c8*/ 	.word	0x00000000


	//----- nvinfo : EIATTR_REGCOUNT
	.align		4
.L_61:
        /*00cc*/ 	.byte	0x04, 0x2f
        /*00ce*/ 	.short	(.L_63 - .L_62)
	.align		4
.L_62:
        /*00d0*/ 	.word	index@(_ZN2at6native49_GLOBAL__N__3489678a_16_AveragePool2d_cu_fb80407625avg_pool2d_out_cuda_frameIN3c104HalfEfEEviPKT_lllliiiiiiiPS5_ibb)
        /*00d4*/ 	.word	0x0000001f


	//----- nvinfo : EIATTR_FRAME_SIZE
	.align		4
.L_63:
        /*00d8*/ 	.byte	0x04, 0x11
        /*00da*/ 	.short	(.L_65 - .L_64)
	.align		4
.L_64:
        /*00dc*/ 	.word	index@($__internal_22_$__cuda_sm20_div_s64)
        /*00e0*/ 	.word	0x00000000


	//----- nvinfo : EIATTR_FRAME_SIZE
	.align		4
.L_65:
        /*00e4*/ 	.byte	0x04, 0x11
        /*00e6*/ 	.short	(.L_67 - .L_66)
	.align		4
.L_66:
        /*00e8*/ 	.word	index@(_ZN2at6native49_GLOBAL__N__3489678a_16_AveragePool2d_cu_fb80407625avg_pool2d_out_cuda_frameIN3c104HalfEfEEviPKT_lllliiiiiiiPS5_ibb)
        /*00ec*/ 	.word	0x00000000


	//----- nvinfo : EIATTR_REGCOUNT
	.align		4
.L_67:
        /*00f0*/ 	.byte	0x04, 0x2f
        /*00f2*/ 	.short	(.L_69 - .L_68)
	.align		4
.L_68:
        /*00f4*/ 	.word	index@(_ZN2at6native49_GLOBAL__N__3489678a_16_AveragePool2d_cu_fb80407630avg_pool2d_out_cuda_frame_nhwcIN3c108BFloat16EfEEviPKT_llliiiiiiiiPS5_ibb)
        /*00f8*/ 	.word	0x00000028


	//----- nvinfo : EIATTR_FRAME_SIZE
	.align		4
.L_69:
        /*00fc*/ 	.byte	0x04, 0x11
        /*00fe*/ 	.short	(.L_71 - .L_70)
	.align		4
.L_70:
        /*0100*/ 	.word	index@($__internal_21_$__cuda_sm20_div_s64)
        /*0104*/ 	.word	0x00000000


	//----- nvinfo : EIATTR_FRAME_SIZE
	.align		4
.L_71:
        /*0108*/ 	.byte	0x04, 0x11
        /*010a*/ 	.short	(.L_73 - .L_72)
	.align		4
.L_72:
        /*010c*/ 	.word	index@(_ZN2at6native49_GLOBAL__N__3489678a_16_AveragePool2d_cu_fb80407630avg_pool2d_out_cuda_frame_nhwcIN3c108BFloat16EfEEviPKT_llliiiiiiiiPS5_ibb)
        /*0110*/ 	.word	0x00000000


	//----- nvinfo : EIATTR_REGCOUNT
	.align		4
.L_73:
        /*0114*/ 	.byte	0x04, 0x2f
        /*0116*/ 	.short	(.L_75 - .L_74)
	.align		4
.L_74:
        /*0118*/ 	.word	index@(_ZN2at6native49_GLOBAL__N__3489678a_16_AveragePool2d_cu_fb80407625avg_pool2d_out_cuda_frameIN3c108BFloat16EfEEviPKT_lllliiiiiiiPS5_ibb)
        /*011c*/ 	.word	0x0000001f


	//----- nvinfo : EIATTR_FRAME_SIZE
	.align		4
.L_75:
        /*0120*/ 	.byte	0x04, 0x11
        /*0122*/ 	.short	(.L_77 - .L_76)
	.align		4
.L_76:
        /*0124*/ 	.word	index@($__internal_20_$__cuda_sm20_div_s64)
        /*0128*/ 	.word	0x00000000


	//----- nvinfo : EIATTR_FRAME_SIZE
	.align		4
.L_77:
        /*012c*/ 	.byte	0x04, 0x11
        /*012e*/ 	.short	(.L_79 - .L_78)
	.align		4
.L_78:
        /*0130*/ 	.word	index@(_ZN2at6native49_GLOBAL__N__3489678a_16_AveragePool2d_cu_fb80407625avg_pool2d_out_cuda_frameIN3c108BFloat16EfEEviPKT_lllliiiiiiiPS5_ibb)
        /*0134*/ 	.word	0x00000000


	//----- nvinfo : EIATTR_REGCOUNT
	.align		4
.L_79:
        /*0138*/ 	.byte	0x04, 0x2f
        /*013a*/ 	.short	(.L_81 - .L_80)
	.align		4
.L_80:
        /*013c*/ 	.word	index@(_ZN2at6native49_GLOBAL__N__3489678a_16_AveragePool2d_cu_fb80407639avg_pool2d_backward_out_cuda_frame_nhwcIddiEEvT1_PKT_llliiiiiiiiPS4_ibb)
        /*0140*/ 	.word	0x00000042


	//----- nvinfo : EIATTR_FRAME_SIZE
	.align		4
.L_81:
        /*0144*/ 	.byte	0x04, 0x11
        /*0146*/ 	.short	(.L_83 - .L_82)
	.align		4
.L_82:
        /*0148*/ 	.word	index@($__internal_19_$__cuda_sm20_div_s64)
        /*014c*/ 	.word	0x00000000


	//----- nvinfo : EIATTR_FRAME_SIZE
	.align		4
.L_83:
        /*0150*/ 	.byte	0x04, 0x11
        /*0152*/ 	.short	(.L_85 - .L_84)
	.align		4
.L_84:
        /*0154*/ 	.word	index@($__internal_18_$__cuda_sm20_div_rn_f64_full)
        /*0158*/ 	.word	0x00000000


	//----- nvinfo : EIATTR_FRAME_SIZE
	.align		4
.L_85:
        /*015c*/ 	.byte	0x04, 0x11
        /*015e*/ 	.short	(.L_87 - .L_86)
	.align		4
.L_86:
        /*0160*/ 	.word	index@(_ZN2at6native49_GLOBAL__N__3489678a_16_AveragePool2d_cu_fb80407639avg_pool2d_backward_out_cuda_frame_nhwcIddiEEvT1_PKT_llliiiiiiiiPS4_ibb)
        /*0164*/ 	.word	0x00000000


	//----- nvinfo : EIATTR_REGCOUNT
	.align		4
.L_87:
        /*0168*/ 	.byte	0x04, 0x2f
        /*016a*/ 	.short	(.L_89 - .L_88)
	.align		4
.L_88:
        /*016c*/ 	.word	index@(_ZN2at6native49_GLOBAL__N__3489678a_16_AveragePool2d_cu_fb80407634avg_pool2d_backward_out_cuda_frameIddiEEvT1_PKT_llllliiiiiiPS4_ibb)
        /*0170*/ 	.word	0x00000042


	//----- nvinfo : EIATTR_FRAME_SIZE
	.align		4
.L_89:
        /*0174*/ 	.byte	0x04, 0x11
        /*0176*/ 	.short	(.L_91 - .L_90)
	.align		4
.L_90:
        /*0178*/ 	.word	index@($__internal_17_$__cuda_sm20_div_s64)
        /*017c*/ 	.word	0x00000000


	//----- nvinfo : EIATTR_FRAME_SIZE
	.align		4
.L_91:
        /*0180*/ 	.byte	0x04, 0x11
        /*0182*/ 	.short	(.L_93 - .L_92)
	.align		4
.L_92:
        /*0184*/ 	.word	index@($__internal_16_$__cuda_sm20_div_rn_f64_full)
        /*0188*/ 	.word	0x00000000


	//----- nvinfo : EIATTR_FRAME_SIZE
	.align		4
.L_93:
        /*018c*/ 	.byte	0x04, 0x11
        /*018e*/ 	.short	(.L_95 - .L_94)
	.align		4
.L_94:
        /*0190*/ 	.word	index@(_ZN2at6native49_GLOBAL__N__3489678a_16_AveragePool2d_cu_fb80407634avg_pool2d_backward_out_cuda_frameIddiEEvT1_PKT_llllliiiiiiPS4_ibb)
        /*0194*/ 	.word	0x00000000


	//----- nvinfo : EIATTR_REGCOUNT
	.align		4
.L_95:
        /*0198*/ 	.byte	0x04, 0x2f
        /*019a*/ 	.short	(.L_97 - .L_96)
	.align		4
.L_96:
        /*019c*/ 	.word	index@(_ZN2at6native49_GLOBAL__N__3489678a_16_AveragePool2d_cu_fb80407639avg_pool2d_backward_out_cuda_frame_nhwcIddlEEvT1_PKT_llliiiiiiiiPS4_ibb)
        /*01a0*/ 	.word	0x00000042


	//----- nvinfo : EIATTR_FRAME_SIZE
	.align		4
.L_97:
        /*01a4*/ 	.byte	0x04, 0x11
        /*01a6*/ 	.short	(.L_99 - .L_98)
	.align		4
.L_98:
        /*01a8*/ 	.word	index@($__internal_15_$__cuda_sm20_div_s64)
        /*01ac*/ 	.word	0x00000000


	//----- nvinfo : EIATTR_FRAME_SIZE
	.align		4
.L_99:
        /*01b0*/ 	.byte	0x04, 0x11
        /*01b2*/ 	.short	(.L_101 - .L_100)
	.align		4
.L_100:
        /*01b4*/ 	.word	index@($__internal_14_$__cuda_sm20_div_rn_f64_full)
        /*01b8*/ 	.word	0x00000000


	//----- nvinfo : EIATTR_FRAME_SIZE
	.align		4
.L_101:
        /*01bc*/ 	.byte	0x04, 0x11
        /*01be*/ 	.short	(.L_103 - .L_102)
	.align		4
.L_102:
        /*01c0*/ 	.word	index@(_ZN2at6native49_GLOBAL__N__3489678a_16_AveragePool2d_cu_fb80407639avg_pool2d_backward_out_cuda_frame_nhwcIddlEEvT1_PKT_llliiiiiiiiPS4_ibb)
        /*01c4*/ 	.word	0x00000000


	//----- nvinfo : EIATTR_REGCOUNT
	.align		4
.L_103:
        /*01c8*/ 	.byte	0x04, 0x2f
        /*01ca*/ 	.short	(.L_105 - .L_104)
	.align		4
.L_104:
        /*01cc*/ 	.word	index@(_ZN2at6native49_GLOBAL__N__3489678a_16_AveragePool2d_cu_fb80407634avg_pool2d_backward_out_cuda_frameIddlEEvT1_PKT_llllliiiiiiPS4_ibb)
        /*01d0*/ 	.word	0x00000042


	//----- nvinfo : EIATTR_FRAME_SIZE
	.align		4
.L_105:
        /*01d4*/ 	.byte	0x04, 0x11
        /*01d6*/ 	.short	(.L_107 - .L_106)
	.align		4
.L_106:
        /*01d8*/ 	.word	index@($__internal_13_$__cuda_sm20_div_s64)
        /*01dc*/ 	.word	0x00000000


	//----- nvinfo : EIATTR_FRAME_SIZE
	.align		4
.L_107:
        /*01e0*/ 	.byte	0x04, 0x11
        /*01e2*/ 	.short	(.L_109 - .L_108)
	.align		4
.L_108:
        /*01e4*/ 	.word	index@($__internal_12_$__cuda_sm20_div_rn_f64_full)
        /*01e8*/ 	.word	0x00000000


	//----- nvinfo : EIATTR_FRAME_SIZE
	.align		4
.L_109:
        /*01ec*/ 	.byte	0x04, 0x11
        /*01ee*/ 	.short	(.L_111 - .L_110)
	.align		4
.L_110:
        /*01f0*/ 	.word	index@(_ZN2at6native49_GLOBAL__N__3489678a_16_AveragePool2d_cu_fb80407634avg_pool2d_backward_out_cuda_frameIddlEEvT1_PKT_llllliiiiiiPS4_ibb)
        /*01f4*/ 	.word	0x00000000


	//----- nvinfo : EIATTR_REGCOUNT
	.align		4
.L_111:
        /*01f8*/ 	.byte	0x04, 0x2f
        /*01fa*/ 	.short	(.L_113 - .L_112)
	.align		4
.L_112:
        /*01fc*/ 	.word	index@(_ZN2at6native49_GLOBAL__N__3489678a_16_AveragePool2d_cu_fb80407639avg_pool2d_backward_out_cuda_frame_nhwcIffiEEvT1_PKT_llliiiiiiiiPS4_ibb)
        /*0200*/ 	.word	0x00000030


	//----- nvinfo : EIATTR_FRAME_SIZE
	.align		4
.L_113:
        /*0204*/ 	.byte	0x04, 0x11
        /*0206*/ 	.short	(.L_115 - .L_114)
	.align		4
.L_114:
        /*0208*/ 	.word	index@($__internal_11_$__cuda_sm20_div_s64)
        /*020c*/ 	.word	0x00000000


	//----- nvinfo : EIATTR_FRAME_SIZE
	.align		4
.L_115:
        /*0210*/ 	.byte	0x04, 0x11
        /*0212*/ 	.short	(.L_117 - .L_116)
	.align		4
.L_116:
        /*0214*/ 	.word	index@(_ZN2at6native49_GLOBAL__N__3489678a_16_AveragePool2d_cu_fb80407639avg_pool2d_backward_out_cuda_frame_nhwcIffiEEvT1_PKT_llliiiiiiiiPS4_ibb)
        /*0218*/ 	.word	0x00000000


	//----- nvinfo : EIATTR_REGCOUNT
	.align		4
.L_117:
        /*021c*/ 	.byte	0x04, 0x2f
        /*021e*/ 	.short	(.L_119 - .L_118)
	.align		4
.L_118:
        /*0220*/ 	.word	index@(_ZN2at6native49_GLOBAL__N__3489678a_16_AveragePool2d_cu_fb80407634avg_pool2d_backward_out_cuda_frameIffiEEvT1_PKT_llllliiiiiiPS4_ibb)
        /*0224*/ 	.word	0x00000038


	//----- nvinfo : EIATTR_FRAME_SIZE
	.align		4
.L_119:
        /*0228*/ 	.byte	0x04, 0x11
        /*022a*/ 	.short	(.L_121 - .L_120)
	.align		4
.L_120:
        /*022c*/ 	.word	index@($__internal_10_$__cuda_sm20_div_s64)
        /*0230*/ 	.word	0x00000000


	//----- nvinfo : EIATTR_FRAME_SIZE
	.align		4
.L_121:
        /*0234*/ 	.byte	0x04, 0x11
        /*0236*/ 	.short	(.L_123 - .L_122)
	.align		4
.L_122:
        /*0238*/ 	.word	index@(_ZN2at6native49_GLOBAL__N__3489678a_16_AveragePool2d_cu_fb80407634avg_pool2d_backward_out_cuda_frameIffiEEvT1_PKT_llllliiiiiiPS4_ibb)
        /*023c*/ 	.word	0x00000000


	//----- nvinfo : EIATTR_REGCOUNT
	.align		4
.L_123:
        /*0240*/ 	.byte	0x04, 0x2f
        /*0242*/ 	.short	(.L_125 - .L_124)
	.align		4
.L_124:
        /*0244*/ 	.word	index@(_ZN2at6native49_GLOBAL__N__3489678a_16_AveragePool2d_cu_fb80407639avg_pool2d_backward_out_cuda_frame_nhwcIfflEEvT1_PKT_llliiiiiiiiPS4_ibb)
        /*0248*/ 	.word	0x00000030


	//----- nvinfo : EIATTR_FRAME_SIZE
	.align		4
.L_125:
        /*024c*/ 	.byte	0x04, 0x11
        /*024e*/ 	.short	(.L_127 - .L_126)
	.align		4
.L_126:
        /*0250*/ 	.word	index@($__internal_9_$__cuda_sm20_div_s64)
        /*0254*/ 	.word	0x00000000


	//----- nvinfo : EIATTR_FRAME_SIZE
	.align		4
.L_127:
        /*0258*/ 	.byte	0x04, 0x11
        /*025a*/ 	.short	(.L_129 - .L_128)
	.align		4
.L_128:
        /*025c*/ 	.word	index@(_ZN2at6native49_GLOBAL__N__3489678a_16_AveragePool2d_cu_fb80407639avg_pool2d_backward_out_cuda_frame_nhwcIfflEEvT1_PKT_llliiiiiiiiPS4_ibb)
        /*0260*/ 	.word	0x00000000


	//----- nvinfo : EIATTR_REGCOUNT
	.align		4
.L_129:
        /*0264*/ 	.byte	0x04, 0x2f
        /*0266*/ 	.short	(.L_131 - .L_130)
	.align		4
.L_130:
        /*0268*/ 	.word	index@(_ZN2at6native49_GLOBAL__N__3489678a_16_AveragePool2d_cu_fb80407634avg_pool2d_backward_out_cuda_frameIfflEEvT1_PKT_llllliiiiiiPS4_ibb)
        /*026c*/ 	.word	0x00000038


	//----- nvinfo : EIATTR_FRAME_SIZE
	.align		4
.L_131:
        /*0270*/ 	.byte	0x04, 0x11
        /*0272*/ 	.short	(.L_133 - .L_132)
	.align		4
.L_132:
        /*0274*/ 	.word	index@($__internal_8_$__cuda_sm20_div_s64)
        /*0278*/ 	.word	0x00000000


	//----- nvinfo : EIATTR_FRAME_SIZE
	.align		4
.L_133:
        /*027c*/ 	.byte	0x04, 0x11
        /*027e*/ 	.short	(.L_135 - .L_134)
	.align		4
.L_134:
        /*0280*/ 	.word	index@(_ZN2at6native49_GLOBAL__N__3489678a_16_AveragePool2d_cu_fb80407634avg_pool2d_backward_out_cuda_frameIfflEEvT1_PKT_llllliiiiiiPS4_ibb)
        /*0284*/ 	.word	0x00000000


	//----- nvinfo : EIATTR_REGCOUNT
	.align		4
.L_135:
        /*0288*/ 	.byte	0x04, 0x2f
        /*028a*/ 	.short	(.L_137 - .L_136)
	.align		4
.L_136:
        /*028c*/ 	.word	index@(_ZN2at6native49_GLOBAL__N__3489678a_16_AveragePool2d_cu_fb80407639avg_pool2d_backward_out_cuda_frame_nhwcIN3c104HalfEfiEEvT1_PKT_llliiiiiiiiPS6_ibb)
        /*0290*/ 	.word	0x00000030


	//----- nvinfo : EIATTR_FRAME_SIZE
	.align		4
.L_137:
        /*0294*/ 	.byte	0x04, 0x11
        /*0296*/ 	.short	(.L_139 - .L_138)
	.align		4
.L_138:
        /*0298*/ 	.word	index@($__internal_7_$__cuda_sm20_div_s64)
        /*029c*/ 	.word	0x00000000


	//----- nvinfo : EIATTR_FRAME_SIZE
	.align		4
.L_139:
        /*02a0*/ 	.byte	0x04, 0x11
        /*02a2*/ 	.short	(.L_141 - .L_140)
	.align		4
.L_140:
        /*02a4*/ 	.word	index@(_ZN2at6native49_GLOBAL__N__3489678a_16_AveragePool2d_cu_fb80407639avg_pool2d_backward_out_cuda_frame_nhwcIN3c104HalfEfiEEvT1_PKT_llliiiiiiiiPS6_ibb)
        /*02a8*/ 	.word	0x00000000


	//----- nvinfo : EIATTR_REGCOUNT
	.align		4
.L_141:
        /*02ac*/ 	.byte	0x04, 0x2f
        /*02ae*/ 	.short	(.L_143 - .L_142)
	.align		4
.L_142:
        /*02b0*/ 	.word	index@(_ZN2at6native49_GLOBAL__N__3489678a_16_AveragePool2d_cu_fb80407634avg_pool2d_backward_out_cuda_frameIN3c104HalfEfiEEvT1_PKT_llllliiiiiiPS6_ibb)
        /*02b4*/ 	.word	0x00000037


	//----- nvinfo : EIATTR_FRAME_SIZE
	.align		4
.L_143:
        /*02b8*/ 	.byte	0x04, 0x11
        /*02ba*/ 	.short	(.L_145 - .L_144)
	.align		4
.L_144:
        /*02bc*/ 	.word	index@($__internal_6_$__cuda_sm20_div_s64)
        /*02c0*/ 	.word	0x00000000


	//----- nvinfo : EIATTR_FRAME_SIZE
	.align		4
.L_145:
        /*02c4*/ 	.byte	0x04, 0x11
        /*02c6*/ 	.short	(.L_147 - .L_146)
	.align		4
.L_146:
        /*02c8*/ 	.word	index@(_ZN2at6native49_GLOBAL__N__3489678a_16_AveragePool2d_cu_fb80407634avg_pool2d_backward_out_cuda_frameIN3c104HalfEfiEEvT1_PKT_llllliiiiiiPS6_ibb)
        /*02cc*/ 	.word	0x00000000


	//----- nvinfo : EIATTR_REGCOUNT
	.align		4
.L_147:
        /*02d0*/ 	.byte	0x04, 0x2f
        /*02d2*/ 	.short	(.L_149 - .L_148)
	.align		4
.L_148:
        /*02d4*/ 	.word	index@(_ZN2at6native49_GLOBAL__N__3489678a_16_AveragePool2d_cu_fb80407639avg_pool2d_backward_out_cuda_frame_nhwcIN3c104HalfEflEEvT1_PKT_llliiiiiiiiPS6_ibb)
        /*02d8*/ 	.word	0x00000030


	//----- nvinfo : EIATTR_FRAME_SIZE
	.align		4
.L_149:
        /*02dc*/ 	.byte	0x04, 0x11
        /*02de*/ 	.short	(.L_151 - .L_150)
	.align		4
.L_150:
        /*02e0*/ 	.word	index@($__internal_5_$__cuda_sm20_div_s64)
        /*02e4*/ 	.word	0x00000000


	//----- nvinfo : EIATTR_FRAME_SIZE
	.align		4
.L_151:
        /*02e8*/ 	.byte	0x04, 0x11
        /*02ea*/ 	.short	(.L_153 - .L_152)
	.align		4
.L_152:
        /*02ec*/ 	.word	index@(_ZN2at6native49_GLOBAL__N__3489678a_16_AveragePool2d_cu_fb80407639avg_pool2d_backward_out_cuda_frame_nhwcIN3c104HalfEflEEvT1_PKT_llliiiiiiiiPS6_ibb)
        /*02f0*/ 	.word	0x00000000


	//----- nvinfo : EIATTR_REGCOUNT
	.align		4
.L_153:
        /*02f4*/ 	.byte	0x04, 0x2f
        /*02f6*/ 	.short	(.L_155 - .L_154)
	.align		4
.L_154:
        /*02f8*/ 	.word	index@(_ZN2at6native49_GLOBAL__N__3489678a_16_AveragePool2d_cu_fb80407634avg_pool2d_backward_out_cuda_frameIN3c104HalfEflEEvT1_PKT_llllliiiiiiPS6_ibb)
        /*02fc*/ 	.word	0x00000037


	//----- nvinfo : EIATTR_FRAME_SIZE
	.align		4
.L_155:
        /*0300*/ 	.byte	0x04, 0x11
        /*0302*/ 	.short	(.L_157 - .L_156)
	.align		4
.L_156:
        /*0304*/ 	.word	index@($__internal_4_$__cuda_sm20_div_s64)
        /*0308*/ 	.word	0x00000000


	//----- nvinfo : EIATTR_FRAME_SIZE
	.align		4
.L_157:
        /*030c*/ 	.byte	0x04, 0x11
        /*030e*/ 	.short	(.L_159 - .L_158)
	.align		4
.L_158:
        /*0310*/ 	.word	index@(_ZN2at6native49_GLOBAL__N__3489678a_16_AveragePool2d_cu_fb80407634avg_pool2d_backward_out_cuda_frameIN3c104HalfEflEEvT1_PKT_llllliiiiiiPS6_ibb)
        /*0314*/ 	.word	0x00000000


	//----- nvinfo : EIATTR_REGCOUNT
	.align		4
.L_159:
        /*0318*/ 	.byte	0x04, 0x2f
        /*031a*/ 	.short	(.L_161 - .L_160)
	.align		4
.L_160:
        /*031c*/ 	.word	index@(_ZN2at6native49_GLOBAL__N__3489678a_16_AveragePool2d_cu_fb80407639avg_pool2d_backward_out_cuda_frame_nhwcIN3c108BFloat16EfiEEvT1_PKT_llliiiiiiiiPS6_ibb)
        /*0320*/ 	.word	0x00000030


	//----- nvinfo : EIATTR_FRAME_SIZE
	.align		4
.L_161:
        /*0324*/ 	.byte	0x04, 0x11
        /*0326*/ 	.short	(.L_163 - .L_162)
	.align		4
.L_162:
        /*0328*/ 	.word	index@($__internal_3_$__cuda_sm20_div_s64)
        /*032c*/ 	.word	0x00000000


	//----- nvinfo : EIATTR_FRAME_SIZE
	.align		4
.L_163:
        /*0330*/ 	.byte	0x04, 0x11
        /*0332*/ 	.short	(.L_165 - .L_164)
	.align		4
.L_164:
        /*0334*/ 	.word	index@(_ZN2at6native49_GLOBAL__N__3489678a_16_AveragePool2d_cu_fb80407639avg_pool2d_backward_out_cuda_frame_nhwcIN3c108BFloat16EfiEEvT1_PKT_llliiiiiiiiPS6_ibb)
        /*0338*/ 	.word	0x00000000


	//----- nvinfo : EIATTR_REGCOUNT
	.align		4
.L_165:
        /*033c*/ 	.byte	0x04, 0x2f
        /*033e*/ 	.short	(.L_167 - .L_166)
	.align		4
.L_166:
        /*0340*/ 	.word	index@(_ZN2at6native49_GLOBAL__N__3489678a_16_AveragePool2d_cu_fb80407634avg_pool2d_backward_out_cuda_frameIN3c108BFloat16EfiEEvT1_PKT_llllliiiiiiPS6_ibb)
        /*0344*/ 	.word	0x00000037


	//----- nvinfo : EIATTR_FRAME_SIZE
	.align		4
.L_167:
        /*0348*/ 	.byte	0x04, 0x11
        /*034a*/ 	.short	(.L_169 - .L_168)
	.align		4
.L_168:
        /*034c*/ 	.word	index@($__internal_2_$__cuda_sm20_div_s64)
        /*0350*/ 	.word	0x00000000


	//----- nvinfo : EIATTR_FRAME_SIZE
	.align		4
.L_169:
        /*0354*/ 	.byte	0x04, 0x11
        /*0356*/ 	.short	(.L_171 - .L_170)
	.align		4
.L_170:
        /*0358*/ 	.word	index@(_ZN2at6native49_GLOBAL__N__3489678a_16_AveragePool2d_cu_fb80407634avg_pool2d_backward_out_cuda_frameIN3c108BFloat16EfiEEvT1_PKT_llllliiiiiiPS6_ibb)
        /*035c*/ 	.word	0x00000000


	//----- nvinfo : EIATTR_REGCOUNT
	.align		4
.L_171:
        /*0360*/ 	.byte	0x04, 0x2f
        /*0362*/ 	.short	(.L_173 - .L_172)
	.align		4
.L_172:
        /*0364*/ 	.word	index@(_ZN2at6native49_GLOBAL__N__3489678a_16_AveragePool2d_cu_fb80407639avg_pool2d_backward_out_cuda_frame_nhwcIN3c108BFloat16EflEEvT1_PKT_llliiiiiiiiPS6_ibb)
        /*0368*/ 	.word	0x00000030


	//----- nvinfo : EIATTR_FRAME_SIZE
	.align		4
.L_173:
        /*036c*/ 	.byte	0x04, 0x11
        /*036e*/ 	.short	(.L_175 - .L_174)
	.align		4
.L_174:
        /*0370*/ 	.word	index@($__internal_1_$__cuda_sm20_div_s64)
        /*0374*/ 	.word	0x00000000


	//----- nvinfo : EIATTR_FRAME_SIZE
	.align		4
.L_175:
        /*0378*/ 	.byte	0x04, 0x11
        /*037a*/ 	.short	(.L_177 - .L_176)
	.align		4
.L_176:
        /*037c*/ 	.word	index@(_ZN2at6native49_GLOBAL__N__3489678a_16_AveragePool2d_cu_fb80407639avg_pool2d_backward_out_cuda_frame_nhwcIN3c108BFloat16EflEEvT1_PKT_llliiiiiiiiPS6_ibb)
        /*0380*/ 	.word	0x00000000


	//----- nvinfo : EIATTR_REGCOUNT
	.align		4
.L_177:
        /*0384*/ 	.byte	0x04, 0x2f
        /*0386*/ 	.short	(.L_179 - .L_178)
	.align		4
.L_178:
        /*0388*/ 	.word	index@(_ZN2at6native49_GLOBAL__N__3489678a_16_AveragePool2d_cu_fb80407634avg_pool2d_backward_out_cuda_frameIN3c108BFloat16EflEEvT1_PKT_llllliiiiiiPS6_ibb)
        /*038c*/ 	.word	0x00000037


	//----- nvinfo : EIATTR_FRAME_SIZE
	.align		4
.L_179:
        /*0390*/ 	.byte	0x04, 0x11
        /*0392*/ 	.short	(.L_181 - .L_180)
	.align		4
.L_180:
        /*0394*/ 	.word	index@($__internal_0_$__cuda_sm20_div_s64)
        /*0398*/ 	.word	0x00000000


	//----- nvinfo : EIATTR_FRAME_SIZE
	.align		4
.L_181:
        /*039c*/ 	.byte	0x04, 0x11
        /*039e*/ 	.short	(.L_183 - .L_182)
	.align		4
.L_182:
        /*03a0*/ 	.word	index@(_ZN2at6native49_GLOBAL__N__3489678a_16_AveragePool2d_cu_fb80407634avg_pool2d_backward_out_cuda_frameIN3c108BFloat16EflEEvT1_PKT_llllliiiiiiPS6_ibb)
        /*03a4*/ 	.word	0x00000000


	//----- nvinfo : EIATTR_MIN_STACK_SIZE
	.align		4
.L_183:
        /*03a8*/ 	.byte	0x04, 0x12
        /*03aa*/ 	.short	(.L_185 - .L_184)
	.align		4
.L_184:
        /*03ac*/ 	.word	index@(_ZN2at6native49_GLOBAL__N__3489678a_16_AveragePool2d_cu_fb80407634avg_pool2d_backward_out_cuda_frameIN3c108BFloat16EflEEvT1_PKT_llllliiiiiiPS6_ibb)
        /*03b0*/ 	.word	0x00000000


	//----- nvinfo : EIATTR_MIN_STACK_SIZE
	.align		4
.L_185:
        /*03b4*/ 	.byte	0x04, 0x12
        /*03b6*/ 	.short	(.L_187 - .L_186)
	.align		4
.L_186:
        /*03b8*/ 	.word	index@(_ZN2at6native49_GLOBAL__N__3489678a_16_AveragePool2d_cu_fb80407639avg_pool2d_backward_out_cuda_frame_nhwcIN3c108BFloat16EflEEvT1_PKT_llliiiiiiiiPS6_ibb)
        /*03bc*/ 	.word	0x00000000


	//----- nvinfo : EIATTR_MIN_STACK_SIZE
	.align		4
.L_187:
        /*03c0*/ 	.byte	0x04, 0x12
        /*03c2*/ 	.short	(.L_189 - .L_188)
	.align		4
.L_188:
        /*03c4*/ 	.word	index@(_ZN2at6native49_GLOBAL__N__3489678a_16_AveragePool2d_cu_fb80407634avg_pool2d_backward_out_cuda_frameIN3c108BFloat16EfiEEvT1_PKT_llllliiiiiiPS6_ibb)
        /*03c8*/ 	.word	0x00000000


	//----- nvinfo : EIATTR_MIN_STACK_SIZE
	.align		4
.L_189:
        /*03cc*/ 	.byte	0x04, 0x12
        /*03ce*/ 	.short	(.L_191 - .L_190)
	.align		4
.L_190:
        /*03d0*/ 	.word	index@(_ZN2at6native49_GLOBAL__N__3489678a_16_AveragePool2d_cu_fb80407639avg_pool2d_backward_out_cuda_frame_nhwcIN3c108BFloat16EfiEEvT1_PKT_llliiiiiiiiPS6_ibb)
        /*03d4*/ 	.word	0x00000000


	//----- nvinfo : EIATTR_MIN_STACK_SIZE
	.align		4
.L_191:
        /*03d8*/ 	.byte	0x04, 0x12
        /*03da*/ 	.short	(.L_193 - .L_192)
	.align		4
.L_192:
        /*03dc*/ 	.word	index@(_ZN2at6native49_GLOBAL__N__3489678a_16_AveragePool2d_cu_fb80407634avg_pool2d_backward_out_cuda_frameIN3c104HalfEflEEvT1_PKT_llllliiiiiiPS6_ibb)
        /*03e0*/ 	.word	0x00000000


	//----- nvinfo : EIATTR_MIN_STACK_SIZE
	.align		4
.L_193:
        /*03e4*/ 	.byte	0x04, 0x12
        /*03e6*/ 	.short	(.L_195 - .L_194)
	.align		4
.L_194:
        /*03e8*/ 	.word	index@(_ZN2at6native49_GLOBAL__N__3489678a_16_AveragePool2d_cu_fb80407639avg_pool2d_backward_out_cuda_frame_nhwcIN3c104HalfEflEEvT1_PKT_llliiiiiiiiPS6_ibb)
        /*03ec*/ 	.word	0x00000000


	//----- nvinfo : EIATTR_MIN_STACK_SIZE
	.align		4
.L_195:
        /*03f0*/ 	.byte	0x04, 0x12
        /*03f2*/ 	.short	(.L_197 - .L_196)
	.align		4
.L_196:
        /*03f4*/ 	.word	index@(_ZN2at6native49_GLOBAL__N__3489678a_16_AveragePool2d_cu_fb80407634avg_pool2d_backward_out_cuda_frameIN3c104HalfEfiEEvT1_PKT_llllliiiiiiPS6_ibb)
        /*03f8*/ 	.word	0x00000000


	//----- nvinfo : EIATTR_MIN_STACK_SIZE
	.align		4
.L_197:
        /*03fc*/ 	.byte	0x04, 0x12
        /*03fe*/ 	.short	(.L_199 - .L_198)
	.align		4
.L_198:
        /*0400*/ 	.word	index@(_ZN2at6native49_GLOBAL__N__3489678a_16_AveragePool2d_cu_fb80407639avg_pool2d_backward_out_cuda_frame_nhwcIN3c104HalfEfiEEvT1_PKT_llliiiiiiiiPS6_ibb)
        /*0404*/ 	.word	0x00000000


	//----- nvinfo : EIATTR_MIN_STACK_SIZE
	.align		4
.L_199:
        /*0408*/ 	.byte	0x04, 0x12
        /*040a*/ 	.short	(.L_201 - .L_200)
	.align		4
.L_200:
        /*040c*/ 	.word	index@(_ZN2at6native49_GLOBAL__N__3489678a_16_AveragePool2d_cu_fb80407634avg_pool2d_backward_out_cuda_frameIfflEEvT1_PKT_llllliiiiiiPS4_ibb)
        /*0410*/ 	.word	0x00000000


	//----- nvinfo : EIATTR_MIN_STACK_SIZE
	.align		4
.L_201:
        /*0414*/ 	.byte	0x04, 0x12
        /*0416*/ 	.short	(.L_203 - .L_202)
	.align		4
.L_202:
        /*0418*/ 	.word	index@(_ZN2at6native49_GLOBAL__N__3489678a_16_AveragePool2d_cu_fb80407639avg_pool2d_backward_out_cuda_frame_nhwcIfflEEvT1_PKT_llliiiiiiiiPS4_ibb)
        /*041c*/ 	.word	0x00000000


	//----- nvinfo : EIATTR_MIN_STACK_SIZE
	.align		4
.L_203:
        /*0420*/ 	.byte	0x04, 0x12
        /*0422*/ 	.short	(.L_205 - .L_204)
	.align		4
.L_204:
        /*0424*/ 	.word	index@(_ZN2at6native49_GLOBAL__N__3489678a_16_AveragePool2d_cu_fb80407634avg_pool2d_backward_out_cuda_frameIffiEEvT1_PKT_llllliiiiiiPS4_ibb)
        /*0428*/ 	.word	0x00000000


	//----- nvinfo : EIATTR_MIN_STACK_SIZE
	.align		4
.L_205:
        /*042c*/ 	.byte	0x04, 0x12
        /*042e*/ 	.short	(.L_207 - .L_206)
	.align		4
.L_206:
        /*0430*/ 	.word	index@(_ZN2at6native49_GLOBAL__N__3489678a_16_AveragePool2d_cu_fb80407639avg_pool2d_backward_out_cuda_frame_nhwcIffiEEvT1_PKT_llliiiiiiiiPS4_ibb)
        /*0434*/ 	.word	0x00000000


	//----- nvinfo : EIATTR_MIN_STACK_SIZE
	.align		4
.L_207:
        /*0438*/ 	.byte	0x04, 0x12
        /*043a*/ 	.short	(.L_209 - .L_208)
	.align		4
.L_208:
        /*043c*/ 	.word	index@(_ZN2at6native49_GLOBAL__N__3489678a_16_AveragePool2d_cu_fb80407634avg_pool2d_backward_out_cuda_frameIddlEEvT1_PKT_llllliiiiiiPS4_ibb)
        /*0440*/ 	.word	0x00000000


	//----- nvinfo : EIATTR_MIN_STACK_SIZE
	.align		4
.L_209:
        /*0444*/ 	.byte	0x04, 0x12
        /*0446*/ 	.short	(.L_211 - .L_210)
	.align		4
.L_210:
        /*0448*/ 	.word	index@(_ZN2at6native49_GLOBAL__N__3489678a_16_AveragePool2d_cu_fb80407639avg_pool2d_backward_out_cuda_frame_nhwcIddlEEvT1_PKT_llliiiiiiiiPS4_ibb)
        /*044c*/ 	.word	0x00000000


	//----- nvinfo : EIATTR_MIN_STACK_SIZE
	.align		4
.L_211:
        /*0450*/ 	.byte	0x04, 0x12
        /*0452*/ 	.short	(.L_213 - .L_212)
	.align		4
.L_212:
        /*0454*/ 	.word	index@(_ZN2at6native49_GLOBAL__N__3489678a_16_AveragePool2d_cu_fb80407634avg_pool2d_backward_out_cuda_frameIddiEEvT1_PKT_llllliiiiiiPS4_ibb)
        /*0458*/ 	.word	0x00000000


	//----- nvinfo : EIATTR_MIN_STACK_SIZE
	.align		4
.L_213:
        /*045c*/ 	.byte	0x04, 0x12
        /*045e*/ 	.short	(.L_215 - .L_214)
	.align		4
.L_214:
        /*0460*/ 	.word	index@(_ZN2at6native49_GLOBAL__N__3489678a_16_AveragePool2d_cu_fb80407639avg_pool2d_backward_out_cuda_frame_nhwcIddiEEvT1_PKT_llliiiiiiiiPS4_ibb)
        /*0464*/ 	.word	0x00000000


	//----- nvinfo : EIATTR_MIN_STACK_SIZE
	.align		4
.L_215:
        /*0468*/ 	.byte	0x04, 0x12
        /*046a*/ 	.short	(.L_217 - .L_216)
	.align		4
.L_216:
        /*046c*/ 	.word	index@(_ZN2at6native49_GLOBAL__N__3489678a_16_AveragePool2d_cu_fb80407625avg_pool2d_out_cuda_frameIN3c108BFloat16EfEEviPKT_lllliiiiiiiPS5_ibb)
        /*0470*/ 	.word	0x00000000


	//----- nvinfo : EIATTR_MIN_STACK_SIZE
	.align		4
.L_217:
        /*0474*/ 	.byte	0x04, 0x12
        /*0476*/ 	.short	(.L_219 - .L_218)
	.align		4
.L_218:
        /*0478*/ 	.word	index@(_ZN2at6native49_GLOBAL__N__3489678a_16_AveragePool2d_cu_fb80407630avg_pool2d_out_cuda_frame_nhwcIN3c108BFloat16EfEEviPKT_llliiiiiiiiPS5_ibb)
        /*047c*/ 	.word	0x00000000


	//----- nvinfo : EIATTR_MIN_STACK_SIZE
	.align		4
.L_219:
        /*0480*/ 	.byte	0x04, 0x12
        /*0482*/ 	.short	(.L_221 - .L_220)
	.align		4
.L_220:
        /*0484*/ 	.word	index@(_ZN2at6native49_GLOBAL__N__3489678a_16_AveragePool2d_cu_fb80407625avg_pool2d_out_cuda_frameIN3c104HalfEfEEviPKT_lllliiiiiiiPS5_ibb)
        /*0488*/ 	.word	0x00000000


	//----- nvinfo : EIATTR_MIN_STACK_SIZE
	.align		4
.L_221:
        /*048c*/ 	.byte	0x04, 0x12
        /*048e*/ 	.short	(.L_223 - .L_222)
	.align		4
.L_222:
        /*0490*/ 	.word	index@(_ZN2at6native49_GLOBAL__N__3489678a_16_AveragePool2d_cu_fb80407630avg_pool2d_out_cuda_frame_nhwcIN3c104HalfEfEEviPKT_llliiiiiiiiPS5_ibb)
        /*0494*/ 	.word	0x00000000


	//----- nvinfo : EIATTR_MIN_STACK_SIZE
	.align		4
.L_223:
        /*0498*/ 	.byte	0x04, 0x12
        /*049a*/ 	.short	(.L_225 - .L_224)
	.align		4
.L_224:
        /*049c*/ 	.word	index@(_ZN2at6native49_GLOBAL__N__3489678a_16_AveragePool2d_cu_fb80407625avg_pool2d_out_cuda_frameIffEEviPKT_lllliiiiiiiPS3_ibb)
        /*04a0*/ 	.word	0x00000000


	//----- nvinfo : EIATTR_MIN_STACK_SIZE
	.align		4
.L_225:
        /*04a4*/ 	.byte	0x04, 0x12
        /*04a6*/ 	.short	(.L_227 - .L_226)
	.align		4
.L_226:
        /*04a8*/ 	.word	index@(_ZN2at6native49_GLOBAL__N__3489678a_16_AveragePool2d_cu_fb80407630avg_pool2d_out_cuda_frame_nhwcIffEEviPKT_llliiiiiiiiPS3_ibb)
        /*04ac*/ 	.word	0x00000000


	//----- nvinfo : EIATTR_MIN_STACK_SIZE
	.align		4
.L_227:
        /*04b0*/ 	.byte	0x04, 0x12
        /*04b2*/ 	.short	(.L_229 - .L_228)
	.align		4
.L_228:
        /*04b4*/ 	.word	index@(_ZN2at6native49_GLOBAL__N__3489678a_16_AveragePool2d_cu_fb80407625avg_pool2d_out_cuda_frameIddEEviPKT_lllliiiiiiiPS3_ibb)
        /*04b8*/ 	.word	0x00000000


	//----- nvinfo : EIATTR_MIN_STACK_SIZE
	.align		4
.L_229:
        /*04bc*/ 	.byte	0x04, 0x12
        /*04be*/ 	.short	(.L_231 - .L_230)
	.align		4
.L_230:
        /*04c0*/ 	.word	index@(_ZN2at6native49_GLOBAL__N__3489678a_16_AveragePool2d_cu_fb80407630avg_pool2d_out_cuda_frame_nhwcIddEEviPKT_llliiiiiiiiPS3_ibb)
        /*04c4*/ 	.word	0x00000000
.L_231:


//--------------------- .nv.compat                --------------------------
	.section	.nv.compat,"",@"SHT_CUDA_COMPAT_INFO"
	.align	4
        /*0000*/ 	.byte	0x02, 0x09, 0x01, 0x00, 0x02, 0x02, 0x01, 0x00, 0x02, 0x05, 0x05, 0x00, 0x03, 0x07, 0x01, 0x01
        /*0010*/ 	.byte	0x02, 0x03, 0x00, 0x00, 0x02, 0x06, 0x01, 0x00, 0x04, 0x0b, 0x08, 0x00, 0x00, 0x00, 0x00, 0x00
        /*0020*/ 	.byte	0x00, 0x00, 0x00, 0x00


//--------------------- .nv.info._ZN2at6native49_GLOBAL__N__3489678a_16_AveragePool2d_cu_fb80407634avg_pool2d_backward_out_cuda_frameIN3c108BFloat16EflEEvT1_PKT_llllliiiiiiPS6_ibb --------------------------
	.section	.nv.info._ZN2at6native49_GLOBAL__N__3489678a_16_AveragePool2d_cu_fb80407634avg_pool2d_backward_out_cuda_frameIN3c108BFloat16EflEEvT1_PKT_llllliiiiiiPS6_ibb,"",@"SHT_CUDA_INFO"
	.sectionflags	@""
	.align	4


	//----- nvinfo : EIATTR_CUDA_API_VERSION
	.align		4
        /*0000*/ 	.byte	0x04, 0x37
        /*0002*/ 	.short	(.L_233 - .L_232)
.L_232:
        /*0004*/ 	.word	0x00000082


	//----- nvinfo : EIATTR_KPARAM_INFO
	.align		4
.L_233:
        /*0008*/ 	.byte	0x04, 0x17
        /*000a*/ 	.short	(.L_235 - .L_234)
.L_234:
        /*000c*/ 	.word	0x00000000
        /*0010*/ 	.short	0x0010
        /*0012*/ 	.short	0x005d
        /*0014*/ 	.byte	0x00, 0xf0, 0x05, 0x00


	//----- nvinfo : EIATTR_KPARAM_INFO
	.align		4
.L_235:
        /*0018*/ 	.byte	0x04, 0x17
        /*001a*/ 	.short	(.L_237 - .L_236)
.L_236:
        /*001c*/ 	.word	0x00000000
        /*0020*/ 	.short	0x000f
        /*0022*/ 	.short	0x005c
        /*0024*/ 	.byte	0x00, 0xf0, 0x05, 0x00


	//----- nvinfo : EIATTR_KPARAM_INFO
	.align		4
.L_237:
        /*0028*/ 	.byte	0x04, 0x17
        /*002a*/ 	.short	(.L_239 - .L_238)
.L_238:
        /*002c*/ 	.word	0x00000000
        /*0030*/ 	.short	0x000e
        /*0032*/ 	.short	0x0058
        /*0034*/ 	.byte	0x00, 0xf0, 0x11, 0x00


	//----- nvinfo : EIATTR_KPARAM_INFO
	.align		4
.L_239:
        /*0038*/ 	.byte	0x04, 0x17
        /*003a*/ 	.short	(.L_241 - .L_240)
.L_240:
        /*003c*/ 	.word	0x00000000
        /*0040*/ 	.short	0x000d
        /*0042*/ 	.short	0x0050
        /*0044*/ 	.byte	0x00, 0xf5, 0x21, 0x00


	//----- nvinfo : EIATTR_KPARAM_INFO
	.align		4
.L_241:
        /*0048*/ 	.byte	0x04, 0x17
        /*004a*/ 	.short	(.L_243 - .L_242)
.L_242:
        /*004c*/ 	.word	0x00000000
        /*0050*/ 	.short	0x000c
        /*0052*/ 	.short	0x004c
        /*0054*/ 	.byte	0x00, 0xf0, 0x11, 0x00


	//----- nvinfo : EIATTR_KPARAM_INFO
	.align		4
.L_243:
        /*0058*/ 	.byte	0x04, 0x17
        /*005a*/ 	.short	(.L_245 - .L_244)
.L_244:
        /*005c*/ 	.word	0x00000000
        /*0060*/ 	.short	0x000b
        /*0062*/ 	.short	0x0048
        /*0064*/ 	.byte	0x00, 0xf0, 0x11, 0x00


	//----- nvinfo : EIATTR_KPARAM_INFO
	.align		4
.L_245:
        /*0068*/ 	.byte	0x04, 0x17
        /*006a*/ 	.short	(.L_247 - .L_246)
.L_246:
        /*006c*/ 	.word	0x00000000
        /*0070*/ 	.short	0x000a
        /*0072*/ 	.short	0x0044
        /*0074*/ 	.byte	0x00, 0xf0, 0x11, 0x00


	//----- nvinfo : EIATTR_KPARAM_INFO
	.align		4
.L_247:
        /*0078*/ 	.byte	0x04, 0x17
        /*007a*/ 	.short	(.L_249 - .L_248)
.L_248:
        /*007c*/ 	.word	0x00000000
        /*0080*/ 	.short	0x0009
        /*0082*/ 	.short	0x0040
        /*0084*/ 	.byte	0x00, 0xf0, 0x11, 0x00


	//----- nvinfo : EIATTR_KPARAM_INFO
	.align		4
.L_249:
        /*0088*/ 	.byte	0x04, 0x17
        /*008a*/ 	.short	(.L_251 - .L_250)
.L_250:
        /*008c*/ 	.word	0x00000000
        /*0090*/ 	.short	0x0008
        /*0092*/ 	.short	0x003c
        /*0094*/ 	.byte	0x00, 0xf0, 0x11, 0x00


	//----- nvinfo : EIATTR_KPARAM_INFO
	.align		4
.L_251:
        /*0098*/ 	.byte	0x04, 0x17
        /*009a*/ 	.short	(.L_253 - .L_252)
.L_252:
        /*009c*/ 	.word	0x00000000
        /*00a0*/ 	.short	0x0007
        /*00a2*/ 	.short	0x0038
        /*00a4*/ 	.byte	0x00, 0xf0, 0x11, 0x00


	//----- nvinfo : EIATTR_KPARAM_INFO
	.align		4
.L_253:
        /*00a8*/ 	.byte	0x04, 0x17
        /*00aa*/ 	.short	(.L_255 - .L_254)
.L_254:
        /*00ac*/ 	.word	0x00000000
        /*00b0*/ 	.short	0x0006
        /*00b2*/ 	.short	0x0030
        /*00b4*/ 	.byte	0x00, 0xf0, 0x21, 0x00


	//----- nvinfo : EIATTR_KPARAM_INFO
	.align		4
.L_255:
        /*00b8*/ 	.byte	0x04, 0x17
        /*00ba*/ 	.short	(.L_257 - .L_256)
.L_256:
        /*00bc*/ 	.word	0x00000000
        /*00c0*/ 	.short	0x0005
        /*00c2*/ 	.short	0x0028
        /*00c4*/ 	.byte	0x00, 0xf0, 0x21, 0x00


	//----- nvinfo : EIATTR_KPARAM_INFO
	.align		4
.L_257:
        /*00c8*/ 	.byte	0x04, 0x17
        /*00ca*/ 	.short	(.L_259 - .L_258)
.L_258:
        /*00cc*/ 	.word	0x00000000
        /*00d0*/ 	.short	0x0004
        /*00d2*/ 	.short	0x0020
        /*00d4*/ 	.byte	0x00, 0xf0, 0x21, 0x00


	//----- nvinfo : EIATTR_KPARAM_INFO
	.align		4
.L_259:
        /*00d8*/ 	.byte	0x04, 0x17
        /*00da*/ 	.short	(.L_261 - .L_260)
.L_260:
        /*00dc*/ 	.word	0x00000000
        /*00e0*/ 	.short	0x0003
        /*00e2*/ 	.short	0x0018
        /*00e4*/ 	.byte	0x00, 0xf0, 0x21, 0x00


	//----- nvinfo : EIATTR_KPARAM_INFO
	.align		4
.L_261:
        /*00e8*/ 	.byte	0x04, 0x17
        /*00ea*/ 	.short	(.L_263 - .L_262)
.L_262:
        /*00ec*/ 	.word	0x00000000
        /*00f0*/ 	.short	0x0002
        /*00f2*/ 	.short	0x0010
        /*00f4*/ 	.byte	0x00, 0xf0, 0x21, 0x00


	//----- nvinfo : EIATTR_KPARAM_INFO
	.align		4
.L_263:
        /*00f8*/ 	.byte	0x04, 0x17
        /*00fa*/ 	.short	(.L_265 - .L_264)
.L_264:
        /*00fc*/ 	.word	0x00000000
        /*0100*/ 	.short	0x0001
        /*0102*/ 	.short	0x0008
        /*0104*/ 	.byte	0x00, 0xf5, 0x21, 0x00


	//----- nvinfo : EIATTR_KPARAM_INFO
	.align		4
.L_265:
        /*0108*/ 	.byte	0x04, 0x17
        /*010a*/ 	.short	(.L_267 - .L_266)
.L_266:
        /*010c*/ 	.word	0x00000000
        /*0110*/ 	.short	0x0000
        /*0112*/ 	.short	0x0000
        /*0114*/ 	.byte	0x00, 0xf0, 0x21, 0x00


	//----- nvinfo : EIATTR_SPARSE_MMA_MASK
	.align		4
.L_267:
        /*0118*/ 	.byte	0x03, 0x50
        /*011a*/ 	.short	0x0000


	//----- nvinfo : EIATTR_MAXREG_COUNT
	.align		4
        /*011c*/ 	.byte	0x03, 0x1b
        /*011e*/ 	.short	0x00ff


	//----- nvinfo : EIATTR_MERCURY_ISA_VERSION
	.align		4
        /*0120*/ 	.byte	0x03, 0x5f
        /*0122*/ 	.short	0x0101


	//----- nvinfo : EIATTR_VRC_CTA_INIT_COUNT
	.align		4
        /*0124*/ 	.byte	0x02, 0x4a
	.zero		1
	.zero		1


	//----- nvinfo : EIATTR_EXIT_INSTR_OFFSETS
	.align		4
        /*0128*/ 	.byte	0x04, 0x1c
        /*012a*/ 	.short	(.L_269 - .L_268)


	//   ....[0]....
.L_268:
        /*012c*/ 	.word	0x00000090


	//   ....[1]....
        /*0130*/ 	.word	0x000022e0


	//   ....[2]....
        /*0134*/ 	.word	0x00003f40


	//----- nvinfo : EIATTR_CRS_STACK_SIZE
	.align		4
.L_269:
        /*0138*/ 	.byte	0x04, 0x1e
        /*013a*/ 	.short	(.L_271 - .L_270)
.L_270:
        /*013c*/ 	.word	0x00000000


	//----- nvinfo : EIATTR_CBANK_PARAM_SIZE
	.align		4
.L_271:
        /*0140*/ 	.byte	0x03, 0x19
        /*0142*/ 	.short	0x005e


	//----- nvinfo : EIATTR_PARAM_CBANK
	.align		4
        /*0144*/ 	.byte	0x04, 0x0a
        /*0146*/ 	.short	(.L_273 - .L_272)
	.align		4
.L_272:
        /*0148*/ 	.word	index@(.nv.constant0._ZN2at6native49_GLOBAL__N__3489678a_16_AveragePool2d_cu_fb80407634avg_pool2d_backward_out_cuda_frameIN3c108BFloat16EflEEvT1_PKT_llllliiiiiiPS6_ibb)
        /*014c*/ 	.short	0x0380
        /*014e*/ 	.short	0x005e


	//----- nvinfo : EIATTR_SW_WAR
	.align		4
.L_273:
        /*0150*/ 	.byte	0x04, 0x36
        /*0152*/ 	.short	(.L_275 - .L_274)
.L_274:
        /*0154*/ 	.word	0x00000008
.L_275:


//--------------------- .nv.info._ZN2at6native49_GLOBAL__N__3489678a_16_AveragePool2d_cu_fb80407639avg_pool2d_backward_out_cuda_frame_nhwcIN3c108BFloat16EflEEvT1_PKT_llliiiiiiiiPS6_ibb --------------------------
	.section	.nv.info._ZN2at6native49_GLOBAL__N__3489678a_16_AveragePool2d_cu_fb80407639avg_pool2d_backward_out_cuda_frame_nhwcIN3c108BFloat16EflEEvT1_PKT_llliiiiiiiiPS6_ibb,"",@"SHT_CUDA_INFO"
	.sectionflags	@""
	.align	4


	//----- nvinfo : EIATTR_CUDA_API_VERSION
	.align		4
        /*0000*/ 	.byte	0x04, 0x37
        /*0002*/ 	.short	(.L_277 - .L_276)
.L_276:
        /*0004*/ 	.word	0x00000082


	//----- nvinfo : EIATTR_KPARAM_INFO
	.align		4
.L_277:
        /*0008*/ 	.byte	0x04, 0x17
        /*000a*/ 	.short	(.L_279 - .L_278)
.L_278:
        /*000c*/ 	.word	0x00000000
        /*0010*/ 	.short	0x0010
        /*0012*/ 	.short	0x0055
        /*0014*/ 	.byte	0x00, 0xf0, 0x05, 0x00


	//----- nvinfo : EIATTR_KPARAM_INFO
	.align		4
.L_279:
        /*0018*/ 	.byte	0x04, 0x17
        /*001a*/ 	.short	(.L_281 - .L_280)
.L_280:
        /*001c*/ 	.word	0x00000000
        /*0020*/ 	.short	0x000f
        /*0022*/ 	.short	0x0054
        /*0024*/ 	.byte	0x00, 0xf0, 0x05, 0x00


	//----- nvinfo : EIATTR_KPARAM_INFO
	.align		4
.L_281:
        /*0028*/ 	.byte	0x04, 0x17
        /*002a*/ 	.short	(.L_283 - .L_282)
.L_282:
        /*002c*/ 	.word	0x00000000
        /*0030*/ 	.short	0x000e
        /*0032*/ 	.short	0x0050
        /*0034*/ 	.byte	0x00, 0xf0, 0x11, 0x00


	//----- nvinfo : EIATTR_KPARAM_INFO
	.align		4
.L_283:
        /*0038*/ 	.byte	0x04, 0x17
        /*003a*/ 	.short	(.L_285 - .L_284)
.L_284:
        /*003c*/ 	.word	0x00000000
        /*0040*/ 	.short	0x000d
        /*0042*/ 	.short	0x0048
        /*0044*/ 	.byte	0x00, 0xf5, 0x21, 0x00


	//----- nvinfo : EIATTR_KPARAM_INFO
	.align		4
.L_285:
        /*0048*/ 	.byte	0x04, 0x17
        /*004a*/ 	.short	(.L_287 - .L_286)
.L_286:
        /*004c*/ 	.word	0x00000000
        /*0050*/ 	.short	0x000c
        /*0052*/ 	.short	0x0044
        /*0054*/ 	.byte	0x00, 0xf0, 0x11, 0x00


	//----- nvinfo : EIATTR_KPARAM_INFO
	.align		4
.L_287:
        /*0058*/ 	.byte	0x04, 0x17
        /*005a*/ 	.short	(.L_289 - .L_288)
.L_288:
        /*005c*/ 	.word	0x00000000
        /*0060*/ 	.short	0x000b
        /*0062*/ 	.short	0x0040
        /*0064*/ 	.byte	0x00, 0xf0, 0x11, 0x00


	//----- nvinfo : EIATTR_KPARAM_INFO
	.align		4
.L_289:
        /*0068*/ 	.byte	0x04, 0x17
        /*006a*/ 	.short	(.L_291 - .L_290)
.L_290:
        /*006c*/ 	.word	0x00000000
        /*0070*/ 	.short	0x000a
        /*0072*/ 	.short	0x003c
        /*0074*/ 	.byte	0x00, 0xf0, 0x11, 0x00


	//----- nvinfo : EIATTR_KPARAM_INFO
	.align		4
.L_291:
        /*0078*/ 	.byte	0x04, 0x17
        /*007a*/ 	.short	(.L_293 - .L_292)
.L_292:
        /*007c*/ 	.word	0x00000000
        /*0080*/ 	.short	0x0009
        /*0082*/ 	.short	0x0038
        /*0084*/ 	.byte	0x00, 0xf0, 0x11, 0x00


	//----- nvinfo : EIATTR_KPARAM_INFO
	.align		4
.L_293:
        /*0088*/ 	.byte	0x04, 0x17
        /*008a*/ 	.short	(.L_295 - .L_294)
.L_294:
        /*008c*/ 	.word	0x00000000
        /*0090*/ 	.short	0x0008
        /*0092*/ 	.short	0x0034
        /*0094*/ 	.byte	0x00, 0xf0, 0x11, 0x00


	//----- nvinfo : EIATTR_KPARAM_INFO
	.align		4
.L_295:
        /*0098*/ 	.byte	0x04, 0x17
        /*009a*/ 	.short	(.L_297 - .L_296)
.L_296:
        /*009c*/ 	.word	0x00000000
        /*00a0*/ 	.short	0x0007
        /*00a2*/ 	.short	0x0030
        /*00a4*/ 	.byte	0x00, 0xf0, 0x11, 0x00


	//----- nvinfo : EIATTR_KPARAM_INFO
	.align		4
.L_297:
        /*00a8*/ 	.byte	0x04, 0x17
        /*00aa*/ 	.short	(.L_299 - .L_298)
.L_298:
        /*00ac*/ 	.word	0x00000000
        /*00b0*/ 	.short	0x0006
        /*00b2*/ 	.short	0x002c
        /*00b4*/ 	.byte	0x00, 0xf0, 0x11, 0x00


	//----- nvinfo : EIATTR_KPARAM_INFO
	.align		4
.L_299:
        /*00b8*/ 	.byte	0x04, 0x17
        /*00ba*/ 	.short	(.L_301 - .L_300)
.L_300:
        /*00bc*/ 	.word	0x00000000
        /*00c0*/ 	.short	0x0005
        /*00c2*/ 	.short	0x0028
        /*00c4*/ 	.byte	0x00, 0xf0, 0x11, 0x00


	//----- nvinfo : EIATTR_KPARAM_INFO
	.align		4
.L_301:
        /*00c8*/ 	.byte	0x04, 0x17
        /*00ca*/ 	.short	(.L_303 - .L_302)
.L_302:
        /*00cc*/ 	.word	0x00000000
        /*00d0*/ 	.short	0x0004
        /*00d2*/ 	.short	0x0020
        /*00d4*/ 	.byte	0x00, 0xf0, 0x21, 0x00


	//----- nvinfo : EIATTR_KPARAM_INFO
	.align		4
.L_303:
        /*00d8*/ 	.byte	0x04, 0x17
        /*00da*/ 	.short	(.L_305 - .L_304)
.L_304:
        /*00dc*/ 	.word	0x00000000
        /*00e0*/ 	.short	0x0003
        /*00e2*/ 	.short	0x0018
        /*00e4*/ 	.byte	0x00, 0xf0, 0x21, 0x00


	//----- nvinfo : EIATTR_KPARAM_INFO
	.align		4
.L_305:
        /*00e8*/ 	.byte	0x04, 0x17
        /*00ea*/ 	.short	(.L_307 - .L_306)
.L_306:
        /*00ec*/ 	.word	0x00000000
        /*00f0*/ 	.short	0x0002
        /*00f2*/ 	.short	0x0010
        /*00f4*/ 	.byte	0x00, 0xf0, 0x21, 0x00


	//----- nvinfo : EIATTR_KPARAM_INFO
	.align		4
.L_307:
        /*00f8*/ 	.byte	0x04, 0x17
        /*00fa*/ 	.short	(.L_309 - .L_308)
.L_308:
        /*00fc*/ 	.word	0x00000000
        /*0100*/ 	.short	0x0001
        /*0102*/ 	.short	0x0008
        /*0104*/ 	.byte	0x00, 0xf5, 0x21, 0x00


	//----- nvinfo : EIATTR_KPARAM_INFO
	.align		4
.L_309:
        /*0108*/ 	.byte	0x04, 0x17
        /*010a*/ 	.short	(.L_311 - .L_310)
.L_310:
        /*010c*/ 	.word	0x00000000
        /*0110*/ 	.short	0x0000
        /*0112*/ 	.short	0x0000
        /*0114*/ 	.byte	0x00, 0xf0, 0x21, 0x00


	//----- nvinfo : EIATTR_SPARSE_MMA_MASK
	.align		4
.L_311:
        /*0118*/ 	.byte	0x03, 0x50
        /*011a*/ 	.short	0x0000


	//----- nvinfo : EIATTR_MAXREG_COUNT
	.align		4
        /*011c*/ 	.byte	0x03, 0x1b
        /*011e*/ 	.short	0x00ff


	//----- nvinfo : EIATTR_MERCURY_ISA_VERSION
	.align		4
        /*0120*/ 	.byte	0x03, 0x5f
        /*0122*/ 	.short	0x0101


	//----- nvinfo : EIATTR_VRC_CTA_INIT_COUNT
	.align		4
        /*0124*/ 	.byte	0x02, 0x4a
	.zero		1
	.zero		1


	//----- nvinfo : EIATTR_EXIT_INSTR_OFFSETS
	.align		4
        /*0128*/ 	.byte	0x04, 0x1c
        /*012a*/ 	.short	(.L_313 - .L_312)


	//   ....[0]....
.L_312:
        /*012c*/ 	.word	0x00000090


	//   ....[1]....
        /*0130*/ 	.word	0x000027f0


	//   ....[2]....
        /*0134*/ 	.word	0x00004950


	//----- nvinfo : EIATTR_CRS_STACK_SIZE
	.align		4
.L_313:
        /*0138*/ 	.byte	0x04, 0x1e
        /*013a*/ 	.short	(.L_315 - .L_314)
.L_314:
        /*013c*/ 	.word	0x00000000


	//----- nvinfo : EIATTR_CBANK_PARAM_SIZE
	.align		4
.L_315:
        /*0140*/ 	.byte	0x03, 0x19
        /*0142*/ 	.short	0x0056


	//----- nvinfo : EIATTR_PARAM_CBANK
	.align		4
        /*0144*/ 	.byte	0x04, 0x0a
        /*0146*/ 	.short	(.L_317 - .L_316)
	.align		4
.L_316:
        /*0148*/ 	.word	index@(.nv.constant0._ZN2at6native49_GLOBAL__N__3489678a_16_AveragePool2d_cu_fb80407639avg_pool2d_backward_out_cuda_frame_nhwcIN3c108BFloat16EflEEvT1_PKT_llliiiiiiiiPS6_ibb)
        /*014c*/ 	.short	0x0380
        /*014e*/ 	.short	0x0056


	//----- nvinfo : EIATTR_SW_WAR
	.align		4
.L_317:
        /*0150*/ 	.byte	0x04, 0x36
        /*0152*/ 	.short	(.L_319 - .L_318)
.L_318:
        /*0154*/ 	.word	0x00000008
.L_319:


//--------------------- .nv.info._ZN2at6native49_GLOBAL__N__3489678a_16_AveragePool2d_cu_fb80407634avg_pool2d_backward_out_cuda_frameIN3c108BFloat16EfiEEvT1_PKT_llllliiiiiiPS6_ibb --------------------------
	.section	.nv.info._ZN2at6native49_GLOBAL__N__3489678a_16_AveragePool2d_cu_fb80407634avg_pool2d_backward_out_cuda_frameIN3c108BFloat16EfiEEvT1_PKT_llllliiiiiiPS6_ibb,"",@"SHT_CUDA_INFO"
	.sectionflags	@""
	.align	4


	//----- nvinfo : EIATTR_CUDA_API_VERSION
	.align		4
        /*0000*/ 	.byte	0x04, 0x37
        /*0002*/ 	.short	(.L_321 - .L_320)
.L_320:
        /*0004*/ 	.word	0x00000082


	//----- nvinfo : EIATTR_KPARAM_INFO
	.align		4
.L_321:
        /*0008*/ 	.byte	0x04, 0x17
        /*000a*/ 	.short	(.L_323 - .L_322)
.L_322:
        /*000c*/ 	.word	0x00000000
        /*0010*/ 	.short	0x0010
        /*0012*/ 	.short	0x005d
        /*0014*/ 	.byte	0x00, 0xf0, 0x05, 0x00


	//----- nvinfo : EIATTR_KPARAM_INFO
	.align		4
.L_323:
        /*0018*/ 	.byte	0x04, 0x17
        /*001a*/ 	.short	(.L_325 - .L_324)
.L_324:
        /*001c*/ 	.word	0x00000000
        /*0020*/ 	.short	0x000f
        /*0022*/ 	.short	0x005c
        /*0024*/ 	.byte	0x00, 0xf0, 0x05, 0x00


	//----- nvinfo : EIATTR_KPARAM_INFO
	.align		4
.L_325:
        /*0028*/ 	.byte	0x04, 0x17
        /*002a*/ 	.short	(.L_327 - .L_326)
.L_326:
        /*002c*/ 	.word	0x00000000
        /*0030*/ 	.short	0x000e
        /*0032*/ 	.short	0x0058
        /*0034*/ 	.byte	0x00, 0xf0, 0x11, 0x00


	//----- nvinfo : EIATTR_KPARAM_INFO
	.align		4
.L_327:
        /*0038*/ 	.byte	0x04, 0x17
        /*003a*/ 	.short	(.L_329 - .L_328)
.L_328:
        /*003c*/ 	.word	0x00000000
        /*0040*/ 	.short	0x000d
        /*0042*/ 	.short	0x0050
        /*0044*/ 	.byte	0x00, 0xf5, 0x21, 0x00


	//----- nvinfo : EIATTR_KPARAM_INFO
	.align		4
.L_329:
        /*0048*/ 	.byte	0x04, 0x17
        /*004a*/ 	.short	(.L_331 - .L_330)
.L_330:
        /*004c*/ 	.word	0x00000000
        /*0050*/ 	.short	0x000c
        /*0052*/ 	.short	0x004c
        /*0054*/ 	.byte	0x00, 0xf0, 0x11, 0x00


	//----- nvinfo : EIATTR_KPARAM_INFO
	.align		4
.L_331:
        /*0058*/ 	.byte	0x04, 0x17
        /*005a*/ 	.short	(.L_333 - .L_332)
.L_332:
        /*005c*/ 	.word	0x00000000
        /*0060*/ 	.short	0x000b
        /*0062*/ 	.short	0x0048
        /*0064*/ 	.byte	0x00, 0xf0, 0x11, 0x00


	//----- nvinfo : EIATTR_KPARAM_INFO
	.align		4
.L_333:
        /*0068*/ 	.byte	0x04, 0x17
        /*006a*/ 	.short	(.L_335 - .L_334)
.L_334:
        /*006c*/ 	.word	0x00000000
        /*0070*/ 	.short	0x000a
        /*0072*/ 	.short	0x0044
        /*0074*/ 	.byte	0x00, 0xf0, 0x11, 0x00


	//----- nvinfo : EIATTR_KPARAM_INFO
	.align		4
.L_335:
        /*0078*/ 	.byte	0x04, 0x17
        /*007a*/ 	.short	(.L_337 - .L_336)
.L_336:
        /*007c*/ 	.word	0x00000000
        /*0080*/ 	.short	0x0009
        /*0082*/ 	.short	0x0040
        /*0084*/ 	.byte	0x00, 0xf0, 0x11, 0x00


	//----- nvinfo : EIATTR_KPARAM_INFO
	.align		4
.L_337:
        /*0088*/ 	.byte	0x04, 0x17
        /*008a*/ 	.short	(.L_339 - .L_338)
.L_338:
        /*008c*/ 	.word	0x00000000
        /*0090*/ 	.short	0x0008
        /*0092*/ 	.short	0x003c
        /*0094*/ 	.byte	0x00, 0xf0, 0x11, 0x00


	//----- nvinfo : EIATTR_KPARAM_INFO
	.align		4
.L_339:
        /*0098*/ 	.byte	0x04, 0x17
        /*009a*/ 	.short	(.L_341 - .L_340)
.L_340:
        /*009c*/ 	.word	0x00000000
        /*00a0*/ 	.short	0x0007
        /*00a2*/ 	.short	0x0038
        /*00a4*/ 	.byte	0x00, 0xf0, 0x11, 0x00


	//----- nvinfo : EIATTR_KPARAM_INFO
	.align		4
.L_341:
        /*00a8*/ 	.byte	0x04, 0x17
        /*00aa*/ 	.short	(.L_343 - .L_342)
.L_342:
        /*00ac*/ 	.word	0x00000000
        /*00b0*/ 	.short	0x0006
        /*00b2*/ 	.short	0x0030
        /*00b4*/ 	.byte	0x00, 0xf0, 0x21, 0x00


	//----- nvinfo : EIATTR_KPARAM_INFO
	.align		4
.L_343:
        /*00b8*/ 	.byte	0x04, 0x17
        /*00ba*/ 	.short	(.L_345 - .L_344)
.L_344:
        /*00bc*/ 	.word	0x00000000
        /*00c0*/ 	.short	0x0005
        /*00c2*/ 	.short	0x0028
        /*00c4*/ 	.byte	0x00, 0xf0, 0x21, 0x00


	//----- nvinfo : EIATTR_KPARAM_INFO
	.align		4
.L_345:
        /*00c8*/ 	.byte	0x04, 0x17
        /*00ca*/ 	.short	(.L_347 - .L_346)
.L_346:
        /*00cc*/ 	.word	0x00000000
        /*00d0*/ 	.short	0x0004
        /*00d2*/ 	.short	0x0020
        /*00d4*/ 	.byte	0x00, 0xf0, 0x21, 0x00


	//----- nvinfo : EIATTR_KPARAM_INFO
	.align		4
.L_347:
        /*00d8*/ 	.byte	0x04, 0x17
        /*00da*/ 	.short	(.L_349 - .L_348)
.L_348:
        /*00dc*/ 	.word	0x00000000
        /*00e0*/ 	.short	0x0003
        /*00e2*/ 	.short	0x0018
        /*00e4*/ 	.byte	0x00, 0xf0, 0x21, 0x00


	//----- nvinfo : EIATTR_KPARAM_INFO
	.align		4
.L_349:
        /*00e8*/ 	.byte	0x04, 0x17
        /*00ea*/ 	.short	(.L_351 - .L_350)
.L_350:
        /*00ec*/ 	.word	0x00000000
        /*00f0*/ 	.short	0x0002
        /*00f2*/ 	.short	0x0010
        /*00f4*/ 	.byte	0x00, 0xf0, 0x21, 0x00


	//----- nvinfo : EIATTR_KPARAM_INFO
	.align		4
.L_351:
        /*00f8*/ 	.byte	0x04, 0x17
        /*00fa*/ 	.short	(.L_353 - .L_352)
.L_352:
        /*00fc*/ 	.word	0x00000000
        /*0100*/ 	.short	0x0001
        /*0102*/ 	.short	0x0008
        /*0104*/ 	.byte	0x00, 0xf5, 0x21, 0x00


	//----- nvinfo : EIATTR_KPARAM_INFO
	.align		4
.L_353:
        /*0108*/ 	.byte	0x04, 0x17
        /*010a*/ 	.short	(.L_355 - .L_354)
.L_354:
        /*010c*/ 	.word	0x00000000
        /*0110*/ 	.short	0x0000
        /*0112*/ 	.short	0x0000
        /*0114*/ 	.byte	0x00, 0xf0, 0x11, 0x00


	//----- nvinfo : EIATTR_SPARSE_MMA_MASK
	.align		4
.L_355:
        /*0118*/ 	.byte	0x03, 0x50
        /*011a*/ 	.short	0x0000


	//----- nvinfo : EIATTR_MAXREG_COUNT
	.align		4
        /*011c*/ 	.byte	0x03, 0x1b
        /*011e*/ 	.short	0x00ff


	//----- nvinfo : EIATTR_MERCURY_ISA_VERSION
	.align		4
        /*0120*/ 	.byte	0x03, 0x5f
        /*0122*/ 	.short	0x0101


	//----- nvinfo : EIATTR_VRC_CTA_INIT_COUNT
	.align		4
        /*0124*/ 	.byte	0x02, 0x4a
	.zero		1
	.zero		1


	//----- nvinfo : EIATTR_EXIT_INSTR_OFFSETS
	.align		4
        /*0128*/ 	.byte	0x04, 0x1c
        /*012a*/ 	.short	(.L_357 - .L_356)


	//   ....[0]....
.L_356:
        /*012c*/ 	.word	0x000000a0


	//   ....[1]....
        /*0130*/ 	.word	0x00002050


	//   ....[2]....
        /*0134*/ 	.word	0x000039f0


	//----- nvinfo : EIATTR_CRS_STACK_SIZE
	.align		4
.L_357:
        /*0138*/ 	.byte	0x04, 0x1e
        /*013a*/ 	.short	(.L_359 - .L_358)
.L_358:
        /*013c*/ 	.word	0x00000000


	//----- nvinfo : EIATTR_CBANK_PARAM_SIZE
	.align		4
.L_359:
        /*0140*/ 	.byte	0x03, 0x19
        /*0142*/ 	.short	0x005e


	//----- nvinfo : EIATTR_PARAM_CBANK
	.align		4
        /*0144*/ 	.byte	0x04, 0x0a
        /*0146*/ 	.short	(.L_361 - .L_360)
	.align		4
.L_360:
        /*0148*/ 	.word	index@(.nv.constant0._ZN2at6native49_GLOBAL__N__3489678a_16_AveragePool2d_cu_fb80407634avg_pool2d_backward_out_cuda_frameIN3c108BFloat16EfiEEvT1_PKT_llllliiiiiiPS6_ibb)
        /*014c*/ 	.short	0x0380
        /*014e*/ 	.short	0x005e


	//----- nvinfo : EIATTR_SW_WAR
	.align		4
.L_361:
        /*0150*/ 	.byte	0x04, 0x36
        /*0152*/ 	.short	(.L_363 - .L_362)
.L_362:
        /*0154*/ 	.word	0x00000008
.L_363:


//--------------------- .nv.info._ZN2at6native49_GLOBAL__N__3489678a_16_AveragePool2d_cu_fb80407639avg_pool2d_backward_out_cuda_frame_nhwcIN3c108BFloat16EfiEEvT1_PKT_llliiiiiiiiPS6_ibb --------------------------
	.section	.nv.info._ZN2at6native49_GLOBAL__N__3489678a_16_AveragePool2d_cu_fb80407639avg_pool2d_backward_out_cuda_frame_nhwcIN3c108BFloat16EfiEEvT1_PKT_llliiiiiiiiPS6_ibb,"",@"SHT_CUDA_INFO"
	.sectionflags	@""
	.align	4


	//----- nvinfo : EIATTR_CUDA_API_VERSION
	.align		4
        /*0000*/ 	.byte	0x04, 0x37
        /*0002*/ 	.short	(.L_365 - .L_364)
.L_364:
        /*0004*/ 	.word	0x00000082


	//----- nvinfo : EIATTR_KPARAM_INFO
	.align		4
.L_365:
        /*0008*/ 	.byte	0x04, 0x17
        /*000a*/ 	.short	(.L_367 - .L_366)
.L_366:
        /*000c*/ 	.word	0x00000000
        /*0010*/ 	.short	0x0010
        /*0012*/ 	.short	0x0055
        /*0014*/ 	.byte	0x00, 0xf0, 0x05, 0x00


	//----- nvinfo : EIATTR_KPARAM_INFO
	.align		4
.L_367:
        /*0018*/ 	.byte	0x04, 0x17
        /*001a*/ 	.short	(.L_369 - .L_368)
.L_368:
        /*001c*/ 	.word	0x00000000
        /*0020*/ 	.short	0x000f
        /*0022*/ 	.short	0x0054
        /*0024*/ 	.byte	0x00, 0xf0, 0x05, 0x00


	//----- nvinfo : EIATTR_KPARAM_INFO
	.align		4
.L_369:
        /*0028*/ 	.byte	0x04, 0x17
        /*002a*/ 	.short	(.L_371 - .L_370)
.L_370:
        /*002c*/ 	.word	0x00000000
        /*0030*/ 	.short	0x000e
        /*0032*/ 	.short	0x0050
        /*0034*/ 	.byte	0x00, 0xf0, 0x11, 0x00


	//----- nvinfo : EIATTR_KPARAM_INFO
	.align		4
.L_371:
        /*0038*/ 	.byte	0x04, 0x17
        /*003a*/ 	.short	(.L_373 - .L_372)
.L_372:
        /*003c*/ 	.word	0x00000000
        /*0040*/ 	.short	0x000d
        /*0042*/ 	.short	0x0048
        /*0044*/ 	.byte	0x00, 0xf5, 0x21, 0x00


	//----- nvinfo : EIATTR_KPARAM_INFO
	.align		4
.L_373:
        /*0048*/ 	.byte	0x04, 0x17
        /*004a*/ 	.short	(.L_375 - .L_374)
.L_374:
        /*004c*/ 	.word	0x00000000
        /*0050*/ 	.short	0x000c
        /*0052*/ 	.short	0x0044
        /*0054*/ 	.byte	0x00, 0xf0, 0x11, 0x00


	//----- nvinfo : EIATTR_KPARAM_INFO
	.align		4
.L_375:
        /*0058*/ 	.byte	0x04, 0x17
        /*005a*/ 	.short	(.L_377 - .L_376)
.L_376:
        /*005c*/ 	.word	0x00000000
        /*0060*/ 	.short	0x000b
        /*0062*/ 	.short	0x0040
        /*0064*/ 	.byte	0x00, 0xf0, 0x11, 0x00


	//----- nvinfo : EIATTR_KPARAM_INFO
	.align		4
.L_377:
        /*0068*/ 	.byte	0x04, 0x17
        /*006a*/ 	.short	(.L_379 - .L_378)
.L_378:
        /*006c*/ 	.word	0x00000000
        /*0070*/ 	.short	0x000a
        /*0072*/ 	.short	0x003c
        /*0074*/ 	.byte	0x00, 0xf0, 0x11, 0x00


	//----- nvinfo : EIATTR_KPARAM_INFO
	.align		4
.L_379:
        /*0078*/ 	.byte	0x04, 0x17
        /*007a*/ 	.short	(.L_381 - .L_380)
.L_380:
        /*007c*/ 	.word	0x00000000
        /*0080*/ 	.short	0x0009
        /*0082*/ 	.short	0x0038
        /*0084*/ 	.byte	0x00, 0xf0, 0x11, 0x00


	//----- nvinfo : EIATTR_KPARAM_INFO
	.align		4
.L_381:
        /*0088*/ 	.byte	0x04, 0x17
        /*008a*/ 	.short	(.L_383 - .L_382)
.L_382:
        /*008c*/ 	.word	0x00000000
        /*0090*/ 	.short	0x0008
        /*0092*/ 	.short	0x0034
        /*0094*/ 	.byte	0x00, 0xf0, 0x11, 0x00


	//----- nvinfo : EIATTR_KPARAM_INFO
	.align		4
.L_383:
        /*0098*/ 	.byte	0x04, 0x17
        /*009a*/ 	.short	(.L_385 - .L_384)
.L_384:
        /*009c*/ 	.word	0x00000000
        /*00a0*/ 	.short	0x0007
        /*00a2*/ 	.short	0x0030
        /*00a4*/ 	.byte	0x00, 0xf0, 0x11, 0x00


	//----- nvinfo : EIATTR_KPARAM_INFO
	.align		4
.L_385:
        /*00a8*/ 	.byte	0x04, 0x17
        /*00aa*/ 	.short	(.L_387 - .L_386)
.L_386:
        /*00ac*/ 	.word	0x00000000
        /*00b0*/ 	.short	0x0006
        /*00b2*/ 	.short	0x002c
        /*00b4*/ 	.byte	0x00, 0xf0, 0x11, 0x00


	//----- nvinfo : EIATTR_KPARAM_INFO
	.align		4
.L_387:
        /*00b8*/ 	.byte	0x04, 0x17
        /*00ba*/ 	.short	(.L_389 - .L_388)
.L_388:
        /*00bc*/ 	.word	0x00000000
        /*00c0*/ 	.short	0x0005
        /*00c2*/ 	.short	0x0028
        /*00c4*/ 	.byte	0x00, 0xf0, 0x11, 0x00


	//----- nvinfo : EIATTR_KPARAM_INFO
	.align		4
.L_389:
        /*00c8*/ 	.byte	0x04, 0x17
        /*00ca*/ 	.short	(.L_391 - .L_390)
.L_390:
        /*00cc*/ 	.word	0x00000000
        /*00d0*/ 	.short	0x0004
        /*00d2*/ 	.short	0x0020
        /*00d4*/ 	.byte	0x00, 0xf0, 0x21, 0x00


	//----- nvinfo : EIATTR_KPARAM_INFO
	.align		4
.L_391:
        /*00d8*/ 	.byte	0x04, 0x17
        /*00da*/ 	.short	(.L_393 - .L_392)
.L_392:
        /*00dc*/ 	.word	0x00000000
        /*00e0*/ 	.short	0x0003
        /*00e2*/ 	.short	0x0018
        /*00e4*/ 	.byte	0x00, 0xf0, 0x21, 0x00


	//----- nvinfo : EIATTR_KPARAM_INFO
	.align		4
.L_393:
        /*00e8*/ 	.byte	0x04, 0x17
        /*00ea*/ 	.short	(.L_395 - .L_394)
.L_394:
        /*00ec*/ 	.word	0x00000000
        /*00f0*/ 	.short	0x0002
        /*00f2*/ 	.short	0x0010
        /*00f4*/ 	.byte	0x00, 0xf0, 0x21, 0x00


	//----- nvinfo : EIATTR_KPARAM_INFO
	.align		4
.L_395:
        /*00f8*/ 	.byte	0x04, 0x17
        /*00fa*/ 	.short	(.L_397 - .L_396)
.L_396:
        /*00fc*/ 	.word	0x00000000
        /*0100*/ 	.short	0x0001
        /*0102*/ 	.short	0x0008
        /*0104*/ 	.byte	0x00, 0xf5, 0x21, 0x00


	//----- nvinfo : EIATTR_KPARAM_INFO
	.align		4
.L_397:
        /*0108*/ 	.byte	0x04, 0x17
        /*010a*/ 	.short	(.L_399 - .L_398)
.L_398:
        /*010c*/ 	.word	0x00000000
        /*0110*/ 	.short	0x0000
        /*0112*/ 	.short	0x0000
        /*0114*/ 	.byte	0x00, 0xf0, 0x11, 0x00


	//----- nvinfo : EIATTR_SPARSE_MMA_MASK
	.align		4
.L_399:
        /*0118*/ 	.byte	0x03, 0x50
        /*011a*/ 	.short	0x0000


	//----- nvinfo : EIATTR_MAXREG_COUNT
	.align		4
        /*011c*/ 	.byte	0x03, 0x1b
        /*011e*/ 	.short	0x00ff


	//----- nvinfo : EIATTR_MERCURY_ISA_VERSION
	.align		4
        /*0120*/ 	.byte	0x03, 0x5f
        /*0122*/ 	.short	0x0101


	//----- nvinfo : EIATTR_VRC_CTA_INIT_COUNT
	.align		4
        /*0124*/ 	.byte	0x02, 0x4a
	.zero		1
	.zero		1


	//----- nvinfo : EIATTR_EXIT_INSTR_OFFSETS
	.align		4
        /*0128*/ 	.byte	0x04, 0x1c
        /*012a*/ 	.short	(.L_401 - .L_400)


	//   ....[0]....
.L_400:
        /*012c*/ 	.word	0x000000a0


	//   ....[1]....
        /*0130*/ 	.word	0x000027a0


	//   ....[2]....
        /*0134*/ 	.word	0x00004890


	//----- nvinfo : EIATTR_CRS_STACK_SIZE
	.align		4
.L_401:
        /*0138*/ 	.byte	0x04, 0x1e
        /*013a*/ 	.short	(.L_403 - .L_402)
.L_402:
        /*013c*/ 	.word	0x00000000


	//----- nvinfo : EIATTR_CBANK_PARAM_SIZE
	.align		4
.L_403:
        /*0140*/ 	.byte	0x03, 0x19
        /*0142*/ 	.short	0x0056


	//----- nvinfo : EIATTR_PARAM_CBANK
	.align		4
        /*0144*/ 	.byte	0x04, 0x0a
        /*0146*/ 	.short	(.L_405 - .L_404)
	.align		4
.L_404:
        /*0148*/ 	.word	index@(.nv.constant0._ZN2at6native49_GLOBAL__N__3489678a_16_AveragePool2d_cu_fb80407639avg_pool2d_backward_out_cuda_frame_nhwcIN3c108BFloat16EfiEEvT1_PKT_llliiiiiiiiPS6_ibb)
        /*014c*/ 	.short	0x0380
        /*014e*/ 	.short	0x0056


	//----- nvinfo : EIATTR_SW_WAR
	.align		4
.L_405:
        /*0150*/ 	.byte	0x04, 0x36
        /*0152*/ 	.short	(.L_407 - .L_406)
.L_406:
        /*0154*/ 	.word	0x00000008
.L_407:


//--------------------- .nv.info._ZN2at6native49_GLOBAL__N__3489678a_16_AveragePool2d_cu_fb80407634avg_pool2d_backward_out_cuda_frameIN3c104HalfEflEEvT1_PKT_llllliiiiiiPS6_ibb --------------------------
	.section	.nv.info._ZN2at6native49_GLOBAL__N__3489678a_16_AveragePool2d_cu_fb80407634avg_pool2d_backward_out_cuda_frameIN3c104HalfEflEEvT1_PKT_llllliiiiiiPS6_ibb,"",@"SHT_CUDA_INFO"
	.sectionflags	@""
	.align	4


	//----- nvinfo : EIATTR_CUDA_API_VERSION
	.align		4
        /*0000*/ 	.byte	0x04, 0x37
        /*0002*/ 	.short	(.L_409 - .L_408)
.L_408:
        /*0004*/ 	.word	0x00000082


	//----- nvinfo : EIATTR_KPARAM_INFO
	.align		4
.L_409:
        /*0008*/ 	.byte	0x04, 0x17
        /*000a*/ 	.short	(.L_411 - .L_410)
.L_410:
        /*000c*/ 	.word	0x00000000
        /*0010*/ 	.short	0x0010
        /*0012*/ 	.short	0x005d
        /*0014*/ 	.byte	0x00, 0xf0, 0x05, 0x00


	//----- nvinfo : EIATTR_KPARAM_INFO
	.align		4
.L_411:
        /*0018*/ 	.byte	0x04, 0x17
        /*001a*/ 	.short	(.L_413 - .L_412)
.L_412:
        /*001c*/ 	.word	0x00000000
        /*0020*/ 	.short	0x000f
        /*0022*/ 	.short	0x005c
        /*0024*/ 	.byte	0x00, 0xf0, 0x05, 0x00


	//----- nvinfo : EIATTR_KPARAM_INFO
	.align		4
.L_413:
        /*0028*/ 	.byte	0x04, 0x17
        /*002a*/ 	.short	(.L_415 - .L_414)
.L_414:
        /*002c*/ 	.word	0x00000000
        /*0030*/ 	.short	0x000e
        /*0032*/ 	.short	0x0058
        /*0034*/ 	.byte	0x00, 0xf0, 0x11, 0x00


	//----- nvinfo : EIATTR_KPARAM_INFO
	.align		4
.L_415:
        /*0038*/ 	.byte	0x04, 0x17
        /*003a*/ 	.short	(.L_417 - .L_416)
.L_416:
        /*003c*/ 	.word	0x00000000
        /*0040*/ 	.short	0x000d
        /*0042*/ 	.short	0x0050
        /*0044*/ 	.byte	0x00, 0xf5, 0x21, 0x00


	//----- nvinfo : EIATTR_KPARAM_INFO
	.align		4
.L_417:
        /*0048*/ 	.byte	0x04, 0x17
        /*004a*/ 	.short	(.L_419 - .L_418)
.L_418:
        /*004c*/ 	.word	0x00000000
        /*0050*/ 	.short	0x000c
        /*0052*/ 	.short	0x004c
        /*0054*/ 	.byte	0x00, 0xf0, 0x11, 0x00


	//----- nvinfo : EIATTR_KPARAM_INFO
	.align		4
.L_419:
        /*0058*/ 	.byte	0x04, 0x17
        /*005a*/ 	.short	(.L_421 - .L_420)
.L_420:
        /*005c*/ 	.word	0x00000000
        /*0060*/ 	.short	0x000b
        /*0062*/ 	.short	0x0048
        /*0064*/ 	.byte	0x00, 0xf0, 0x11, 0x00


	//----- nvinfo : EIATTR_KPARAM_INFO
	.align		4
.L_421:
        /*0068*/ 	.byte	0x04, 0x17
        /*006a*/ 	.short	(.L_423 - .L_422)
.L_422:
        /*006c*/ 	.word	0x00000000
        /*0070*/ 	.short	0x000a
        /*0072*/ 	.short	0x0044
        /*0074*/ 	.byte	0x00, 0xf0, 0x11, 0x00


	//----- nvinfo : EIATTR_KPARAM_INFO
	.align		4
.L_423:
        /*0078*/ 	.byte	0x04, 0x17
        /*007a*/ 	.short	(.L_425 - .L_424)
.L_424:
        /*007c*/ 	.word	0x00000000
        /*0080*/ 	.short	0x0009
        /*0082*/ 	.short	0x0040
        /*0084*/ 	.byte	0x00, 0xf0, 0x11, 0x00


	//----- nvinfo : EIATTR_KPARAM_INFO
	.align		4
.L_425:
        /*0088*/ 	.byte	0x04, 0x17
        /*008a*/ 	.short	(.L_427 - .L_426)
.L_426:
        /*008c*/ 	.word	0x00000000
        /*0090*/ 	.short	0x0008
        /*0092*/ 	.short	0x003c
        /*0094*/ 	.byte	0x00, 0xf0, 0x11, 0x00


	//----- nvinfo : EIATTR_KPARAM_INFO
	.align		4
.L_427:
        /*0098*/ 	.byte	0x04, 0x17
        /*009a*/ 	.short	(.L_429 - .L_428)
.L_428:
        /*009c*/ 	.word	0x00000000
        /*00a0*/ 	.short	0x0007
        /*00a2*/ 	.short	0x0038
        /*00a4*/ 	.byte	0x00, 0xf0, 0x11, 0x00


	//----- nvinfo : EIATTR_KPARAM_INFO
	.align		4
.L_429:
        /*00a8*/ 	.byte	0x04, 0x17
        /*00aa*/ 	.short	(.L_431 - .L_430)
.L_430:
        /*00ac*/ 	.word	0x00000000
        /*00b0*/ 	.short	0x0006
        /*00b2*/ 	.short	0x0030
        /*00b4*/ 	.byte	0x00, 0xf0, 0x21, 0x00


	//----- nvinfo : EIATTR_KPARAM_INFO
	.align		4
.L_431:
        /*00b8*/ 	.byte	0x04, 0x17
        /*00ba*/ 	.short	(.L_433 - .L_432)
.L_432:
        /*00bc*/ 	.word	0x00000000
        /*00c0*/ 	.short	0x0005
        /*00c2*/ 	.short	0x0028
        /*00c4*/ 	.byte	0x00, 0xf0, 0x21, 0x00


	//----- nvinfo : EIATTR_KPARAM_INFO
	.align		4
.L_433:
        /*00c8*/ 	.byte	0x04, 0x17
        /*00ca*/ 	.short	(.L_435 - .L_434)
.L_434:
        /*00cc*/ 	.word	0x00000000
        /*00d0*/ 	.short	0x0004
        /*00d2*/ 	.short	0x0020
        /*00d4*/ 	.byte	0x00, 0xf0, 0x21, 0x00


	//----- nvinfo : EIATTR_KPARAM_INFO
	.align		4
.L_435:
        /*00d8*/ 	.byte	0x04, 0x17
        /*00da*/ 	.short	(.L_437 - .L_436)
.L_436:
        /*00dc*/ 	.word	0x00000000
        /*00e0*/ 	.short	0x0003
        /*00e2*/ 	.short	0x0018
        /*00e4*/ 	.byte	0x00, 0xf0, 0x21, 0x00


	//----- nvinfo : EIATTR_KPARAM_INFO
	.align		4
.L_437:
        /*00e8*/ 	.byte	0x04, 0x17
        /*00ea*/ 	.short	(.L_439 - .L_438)
.L_438:
        /*00ec*/ 	.word	0x00000000
        /*00f0*/ 	.short	0x0002
        /*00f2*/ 	.short	0x0010
        /*00f4*/ 	.byte	0x00, 0xf0, 0x21, 0x00


	//----- nvinfo : EIATTR_KPARAM_INFO
	.align		4
.L_439:
        /*00f8*/ 	.byte	0x04, 0x17
        /*00fa*/ 	.short	(.L_441 - .L_440)
.L_440:
        /*00fc*/ 	.word	0x00000000
        /*0100*/ 	.short	0x0001
        /*0102*/ 	.short	0x0008
        /*0104*/ 	.byte	0x00, 0xf5, 0x21, 0x00


	//----- nvinfo : EIATTR_KPARAM_INFO
	.align		4
.L_441:
        /*0108*/ 	.byte	0x04, 0x17
        /*010a*/ 	.short	(.L_443 - .L_442)
.L_442:
        /*010c*/ 	.word	0x00000000
        /*0110*/ 	.short	0x0000
        /*0112*/ 	.short	0x0000
        /*0114*/ 	.byte	0x00, 0xf0, 0x21, 0x00


	//----- nvinfo : EIATTR_SPARSE_MMA_MASK
	.align		4
.L_443:
        /*0118*/ 	.byte	0x03, 0x50
        /*011a*/ 	.short	0x0000


	//----- nvinfo : EIATTR_MAXREG_COUNT
	.align		4
        /*011c*/ 	.byte	0x03, 0x1b
        /*011e*/ 	.short	0x00ff


	//----- nvinfo : EIATTR_MERCURY_ISA_VERSION
	.align		4
        /*0120*/ 	.byte	0x03, 0x5f
        /*0122*/ 	.short	0x0101


	//----- nvinfo : EIATTR_VRC_CTA_INIT_COUNT
	.align		4
        /*0124*/ 	.byte	0x02, 0x4a
	.zero		1
	.zero		1


	//----- nvinfo : EIATTR_EXIT_INSTR_OFFSETS
	.align		4
        /*0128*/ 	.byte	0x04, 0x1c
        /*012a*/ 	.short	(.L_445 - .L_444)


	//   ....[0]....
.L_444:
        /*012c*/ 	.word	0x00000090


	//   ....[1]....
        /*0130*/ 	.word	0x000022e0


	//   ....[2]....
        /*0134*/ 	.word	0x00003f40


	//----- nvinfo : EIATTR_CRS_STACK_SIZE
	.align		4
.L_445:
        /*0138*/ 	.byte	0x04, 0x1e
        /*013a*/ 	.short	(.L_447 - .L_446)
.L_446:
        /*013c*/ 	.word	0x00000000


	//----- nvinfo : EIATTR_CBANK_PARAM_SIZE
	.align		4
.L_447:
        /*0140*/ 	.byte	0x03, 0x19
        /*0142*/ 	.short	0x005e


	//----- nvinfo : EIATTR_PARAM_CBANK
	.align		4
        /*0144*/ 	.byte	0x04, 0x0a
        /*0146*/ 	.short	(.L_449 - .L_448)
	.align		4
.L_448:
        /*0148*/ 	.word	index@(.nv.constant0._ZN2at6native49_GLOBAL__N__3489678a_16_AveragePool2d_cu_fb80407634avg_pool2d_backward_out_cuda_frameIN3c104HalfEflEEvT1_PKT_llllliiiiiiPS6_ibb)
        /*014c*/ 	.short	0x0380
        /*014e*/ 	.short	0x005e


	//----- nvinfo : EIATTR_SW_WAR
	.align		4
.L_449:
        /*0150*/ 	.byte	0x04, 0x36
        /*0152*/ 	.short	(.L_451 - .L_450)
.L_450:
        /*0154*/ 	.word	0x00000008
.L_451:


//--------------------- .nv.info._ZN2at6native49_GLOBAL__N__3489678a_16_AveragePool2d_cu_fb80407639avg_pool2d_backward_out_cuda_frame_nhwcIN3c104HalfEflEEvT1_PKT_llliiiiiiiiPS6_ibb --------------------------
	.section	.nv.info._ZN2at6native49_GLOBAL__N__3489678a_16_AveragePool2d_cu_fb80407639avg_pool2d_backward_out_cuda_frame_nhwcIN3c104HalfEflEEvT1_PKT_llliiiiiiiiPS6_ibb,"",@"SHT_CUDA_INFO"
	.sectionflags	@""
	.align	4


	//----- nvinfo : EIATTR_CUDA_API_VERSION
	.align		4
        /*0000*/ 	.byte	0x04, 0x37
        /*0002*/ 	.short	(.L_453 - .L_452)
.L_452:
        /*0004*/ 	.word	0x00000082


	//----- nvinfo : EIATTR_KPARAM_INFO
	.align		4
.L_453:
        /*0008*/ 	.byte	0x04, 0x17
        /*000a*/ 	.short	(.L_455 - .L_454)
.L_454:
        /*000c*/ 	.word	0x00000000
        /*0010*/ 	.short	0x0010
        /*0012*/ 	.short	0x0055
        /*0014*/ 	.byte	0x00, 0xf0, 0x05, 0x00


	//----- nvinfo : EIATTR_KPARAM_INFO
	.align		4
.L_455:
        /*0018*/ 	.byte	0x04, 0x17
        /*001a*/ 	.short	(.L_457 - .L_456)
.L_456:
        /*001c*/ 	.word	0x00000000
        /*0020*/ 	.short	0x000f
        /*0022*/ 	.short	0x0054
        /*0024*/ 	.byte	0x00, 0xf0, 0x05, 0x00


	//----- nvinfo : EIATTR_KPARAM_INFO
	.align		4
.L_457:
        /*0028*/ 	.byte	0x04, 0x17
        /*002a*/ 	.short	(.L_459 - .L_458)
.L_458:
        /*002c*/ 	.word	0x00000000
        /*0030*/ 	.short	0x000e
        /*0032*/ 	.short	0x0050
        /*0034*/ 	.byte	0x00, 0xf0, 0x11, 0x00


	//----- nvinfo : EIATTR_KPARAM_INFO
	.align		4
.L_459:
        /*0038*/ 	.byte	0x04, 0x17
        /*003a*/ 	.short	(.L_461 - .L_460)
.L_460:
        /*003c*/ 	.word	0x00000000
        /*0040*/ 	.short	0x000d
        /*0042*/ 	.short	0x0048
        /*0044*/ 	.byte	0x00, 0xf5, 0x21, 0x00


	//----- nvinfo : EIATTR_KPARAM_INFO
	.align		4
.L_461:
        /*0048*/ 	.byte	0x04, 0x17
        /*004a*/ 	.short	(.L_463 - .L_462)
.L_462:
        /*004c*/ 	.word	0x00000000
        /*0050*/ 	.short	0x000c
        /*0052*/ 	.short	0x0044
        /*0054*/ 	.byte	0x00, 0xf0, 0x11, 0x00


	//----- nvinfo : EIATTR_KPARAM_INFO
	.align		4
.L_463:
        /*0058*/ 	.byte	0x04, 0x17
        /*005a*/ 	.short	(.L_465 - .L_464)
.L_464:
        /*005c*/ 	.word	0x00000000
        /*0060*/ 	.short	0x000b
        /*0062*/ 	.short	0x0040
        /*0064*/ 	.byte	0x00, 0xf0, 0x11, 0x00


	//----- nvinfo : EIATTR_KPARAM_INFO
	.align		4
.L_465:
        /*0068*/ 	.byte	0x04, 0x17
        /*006a*/ 	.short	(.L_467 - .L_466)
.L_466:
        /*006c*/ 	.word	0x00000000
        /*0070*/ 	.short	0x000a
        /*0072*/ 	.short	0x003c
        /*0074*/ 	.byte	0x00, 0xf0, 0x11, 0x00


	//----- nvinfo : EIATTR_KPARAM_INFO
	.align		4
.L_467:
        /*0078*/ 	.byte	0x04, 0x17
        /*007a*/ 	.short	(.L_469 - .L_468)
.L_468:
        /*007c*/ 	.word	0x00000000
        /*0080*/ 	.short	0x0009
        /*0082*/ 	.short	0x0038
        /*0084*/ 	.byte	0x00, 0xf0, 0x11, 0x00


	//----- nvinfo : EIATTR_KPARAM_INFO
	.align		4
.L_469:
        /*0088*/ 	.byte	0x04, 0x17
        /*008a*/ 	.short	(.L_471 - .L_470)
.L_470:
        /*008c*/ 	.word	0x00000000
        /*0090*/ 	.short	0x0008
        /*0092*/ 	.short	0x0034
        /*0094*/ 	.byte	0x00, 0xf0, 0x11, 0x00


	//----- nvinfo : EIATTR_KPARAM_INFO
	.align		4
.L_471:
        /*0098*/ 	.byte	0x04, 0x17
        /*009a*/ 	.short	(.L_473 - .L_472)
.L_472:
        /*009c*/ 	.word	0x00000000
        /*00a0*/ 	.short	0x0007
        /*00a2*/ 	.short	0x0030
        /*00a4*/ 	.byte	0x00, 0xf0, 0x11, 0x00


	//----- nvinfo : EIATTR_KPARAM_INFO
	.align		4
.L_473:
        /*00a8*/ 	.byte	0x04, 0x17
        /*00aa*/ 	.short	(.L_475 - .L_474)
.L_474:
        /*00ac*/ 	.word	0x00000000
        /*00b0*/ 	.short	0x0006
        /*00b2*/ 	.short	0x002c
        /*00b4*/ 	.byte	0x00, 0xf0, 0x11, 0x00


	//----- nvinfo : EIATTR_KPARAM_INFO
	.align		4
.L_475:
        /*00b8*/ 	.byte	0x04, 0x17
        /*00ba*/ 	.short	(.L_477 - .L_476)
.L_476:
        /*00bc*/ 	.word	0x00000000
        /*00c0*/ 	.short	0x0005
        /*00c2*/ 	.short	0x0028
        /*00c4*/ 	.byte	0x00, 0xf0, 0x11, 0x00


	//----- nvinfo : EIATTR_KPARAM_INFO
	.align		4
.L_477:
        /*00c8*/ 	.byte	0x04, 0x17
        /*00ca*/ 	.short	(.L_479 - .L_478)
.L_478:
        /*00cc*/ 	.word	0x00000000
        /*00d0*/ 	.short	0x0004
        /*00d2*/ 	.short	0x0020
        /*00d4*/ 	.byte	0x00, 0xf0, 0x21, 0x00


	//----- nvinfo : EIATTR_KPARAM_INFO
	.align		4
.L_479:
        /*00d8*/ 	.byte	0x04, 0x17
        /*00da*/ 	.short	(.L_481 - .L_480)
.L_480:
        /*00dc*/ 	.word	0x00000000
        /*00e0*/ 	.short	0x0003
        /*00e2*/ 	.short	0x0018
        /*00e4*/ 	.byte	0x00, 0xf0, 0x21, 0x00


	//----- nvinfo : EIATTR_KPARAM_INFO
	.align		4
.L_481:
        /*00e8*/ 	.byte	0x04, 0x17
        /*00ea*/ 	.short	(.L_483 - .L_482)
.L_482:
        /*00ec*/ 	.word	0x00000000
        /*00f0*/ 	.short	0x0002
        /*00f2*/ 	.short	0x0010
        /*00f4*/ 	.byte	0x00, 0xf0, 0x21, 0x00


	//----- nvinfo : EIATTR_KPARAM_INFO
	.align		4
.L_483:
        /*00f8*/ 	.byte	0x04, 0x17
        /*00fa*/ 	.short	(.L_485 - .L_484)
.L_484:
        /*00fc*/ 	.word	0x00000000
        /*0100*/ 	.short	0x0001
        /*0102*/ 	.short	0x0008
        /*0104*/ 	.byte	0x00, 0xf5, 0x21, 0x00


	//----- nvinfo : EIATTR_KPARAM_INFO
	.align		4
.L_485:
        /*0108*/ 	.byte	0x04, 0x17
        /*010a*/ 	.short	(.L_487 - .L_486)
.L_486:
        /*010c*/ 	.word	0x00000000
        /*0110*/ 	.short	0x0000
        /*0112*/ 	.short	0x0000
        /*0114*/ 	.byte	0x00, 0xf0, 0x21, 0x00


	//----- nvinfo : EIATTR_SPARSE_MMA_MASK
	.align		4
.L_487:
        /*0118*/ 	.byte	0x03, 0x50
        /*011a*/ 	.short	0x0000


	//----- nvinfo : EIATTR_MAXREG_COUNT
	.align		4
        /*011c*/ 	.byte	0x03, 0x1b
        /*011e*/ 	.short	0x00ff


	//----- nvinfo : EIATTR_MERCURY_ISA_VERSION
	.align		4
        /*0120*/ 	.byte	0x03, 0x5f
        /*0122*/ 	.short	0x0101


	//----- nvinfo : EIATTR_VRC_CTA_INIT_COUNT
	.align		4
        /*0124*/ 	.byte	0x02, 0x4a
	.zero		1
	.zero		1


	//----- nvinfo : EIATTR_EXIT_INSTR_OFFSETS
	.align		4
        /*0128*/ 	.byte	0x04, 0x1c
        /*012a*/ 	.short	(.L_489 - .L_488)


	//   ....[0]....
.L_488:
        /*012c*/ 	.word	0x00000090


	//   ....[1]....
        /*0130*/ 	.word	0x000027f0


	//   ....[2]....
        /*0134*/ 	.word	0x00004950


	//----- nvinfo : EIATTR_CRS_STACK_SIZE
	.align		4
.L_489:
        /*0138*/ 	.byte	0x04, 0x1e
        /*013a*/ 	.short	(.L_491 - .L_490)
.L_490:
        /*013c*/ 	.word	0x00000000


	//----- nvinfo : EIATTR_CBANK_PARAM_SIZE
	.align		4
.L_491:
        /*0140*/ 	.byte	0x03, 0x19
        /*0142*/ 	.short	0x0056


	//----- nvinfo : EIATTR_PARAM_CBANK
	.align		4
        /*0144*/ 	.byte	0x04, 0x0a
        /*0146*/ 	.short	(.L_493 - .L_492)
	.align		4
.L_492:
        /*0148*/ 	.word	index@(.nv.constant0._ZN2at6native49_GLOBAL__N__3489678a_16_AveragePool2d_cu_fb80407639avg_pool2d_backward_out_cuda_frame_nhwcIN3c104HalfEflEEvT1_PKT_llliiiiiiiiPS6_ibb)
        /*014c*/ 	.short	0x0380
        /*014e*/ 	.short	0x0056


	//----- nvinfo : EIATTR_SW_WAR
	.align		4
.L_493:
        /*0150*/ 	.byte	0x04, 0x36
        /*0152*/ 	.short	(.L_495 - .L_494)
.L_494:
        /*0154*/ 	.word	0x00000008
.L_495:


//--------------------- .nv.info._ZN2at6native49_GLOBAL__N__3489678a_16_AveragePool2d_cu_fb80407634avg_pool2d_backward_out_cuda_frameIN3c104HalfEfiEEvT1_PKT_llllliiiiiiPS6_ibb --------------------------
	.section	.nv.info._ZN2at6native49_GLOBAL__N__3489678a_16_AveragePool2d_cu_fb80407634avg_pool2d_backward_out_cuda_frameIN3c104HalfEfiEEvT1_PKT_llllliiiiiiPS6_ibb,"",@"SHT_CUDA_INFO"
	.sectionflags	@""
	.align	4


	//----- nvinfo : EIATTR_CUDA_API_VERSION
	.align		4
        /*0000*/ 	.byte	0x04, 0x37
        /*0002*/ 	.short	(.L_497 - .L_496)
.L_496:
        /*0004*/ 	.word	0x00000082


	//----- nvinfo : EIATTR_KPARAM_INFO
	.align		4
.L_497:
        /*0008*/ 	.byte	0x04, 0x17
        /*000a*/ 	.short	(.L_499 - .L_498)
.L_498:
        /*000c*/ 	.word	0x00000000
        /*0010*/ 	.short	0x0010
        /*0012*/ 	.short	0x005d
        /*0014*/ 	.byte	0x00, 0xf0, 0x05, 0x00


	//----- nvinfo : EIATTR_KPARAM_INFO
	.align		4
.L_499:
        /*0018*/ 	.byte	0x04, 0x17
        /*001a*/ 	.short	(.L_501 - .L_500)
.L_500:
        /*001c*/ 	.word	0x00000000
        /*0020*/ 	.short	0x000f
        /*0022*/ 	.short	0x005c
        /*0024*/ 	.byte	0x00, 0xf0, 0x05, 0x00


	//----- nvinfo : EIATTR_KPARAM_INFO
	.align		4
.L_501:
        /*0028*/ 	.byte	0x04, 0x17
        /*002a*/ 	.short	(.L_503 - .L_502)
.L_502:
        /*002c*/ 	.word	0x00000000
        /*0030*/ 	.short	0x000e
        /*0032*/ 	.short	0x0058
        /*0034*/ 	.byte	0x00, 0xf0, 0x11, 0x00


	//----- nvinfo : EIATTR_KPARAM_INFO
	.align		4
.L_503:
        /*0038*/ 	.byte	0x04, 0x17
        /*003a*/ 	.short	(.L_505 - .L_504)
.L_504:
        /*003c*/ 	.word	0x00000000
        /*0040*/ 	.short	0x000d
        /*0042*/ 	.short	0x0050
        /*0044*/ 	.byte	0x00, 0xf5, 0x21, 0x00


	//----- nvinfo : EIATTR_KPARAM_INFO
	.align		4
.L_505:
        /*0048*/ 	.byte	0x04, 0x17
        /*004a*/ 	.short	(.L_507 - .L_506)
.L_506:
        /*004c*/ 	.word	0x00000000
        /*0050*/ 	.short	0x000c
        /*0052*/ 	.short	0x004c
        /*0054*/ 	.byte	0x00, 0xf0, 0x11, 0x00


	//----- nvinfo : EIATTR_KPARAM_INFO
	.align		4
.L_507:
        /*0058*/ 	.byte	0x04, 0x17
        /*005a*/ 	.short	(.L_509 - .L_508)
.L_508:
        /*005c*/ 	.word	0x00000000
        /*0060*/ 	.short	0x000b
        /*0062*/ 	.short	0x0048
        /*0064*/ 	.byte	0x00, 0xf0, 0x11, 0x00


	//----- nvinfo : EIATTR_KPARAM_INFO
	.align		4
.L_509:
        /*0068*/ 	.byte	0x04, 0x17
        /*006a*/ 	.short	(.L_511 - .L_510)
.L_510:
        /*006c*/ 	.word	0x00000000
        /*0070*/ 	.short	0x000a
        /*0072*/ 	.short	0x0044
        /*0074*/ 	.byte	0x00, 0xf0, 0x11, 0x00


	//----- nvinfo : EIATTR_KPARAM_INFO
	.align		4
.L_511:
        /*0078*/ 	.byte	0x04, 0x17
        /*007a*/ 	.short	(.L_513 - .L_512)
.L_512:
        /*007c*/ 	.word	0x00000000
        /*0080*/ 	.short	0x0009
        /*0082*/ 	.short	0x0040
        /*0084*/ 	.byte	0x00, 0xf0, 0x11, 0x00


	//----- nvinfo : EIATTR_KPARAM_INFO
	.align		4
.L_513:
        /*0088*/ 	.byte	0x04, 0x17
        /*008a*/ 	.short	(.L_515 - .L_514)
.L_514:
        /*008c*/ 	.word	0x00000000
        /*0090*/ 	.short	0x0008
        /*0092*/ 	.short	0x003c
        /*0094*/ 	.byte	0x00, 0xf0, 0x11, 0x00


	//----- nvinfo : EIATTR_KPARAM_INFO
	.align		4
.L_515:
        /*0098*/ 	.byte	0x04, 0x17
        /*009a*/ 	.short	(.L_517 - .L_516)
.L_516:
        /*009c*/ 	.word	0x00000000
        /*00a0*/ 	.short	0x0007
        /*00a2*/ 	.short	0x0038
        /*00a4*/ 	.byte	0x00, 0xf0, 0x11, 0x00


	//----- nvinfo : EIATTR_KPARAM_INFO
	.align		4
.L_517:
        /*00a8*/ 	.byte	0x04, 0x17
        /*00aa*/ 	.short	(.L_519 - .L_518)
.L_518:
        /*00ac*/ 	.word	0x00000000
        /*00b0*/ 	.short	0x0006
        /*00b2*/ 	.short	0x0030
        /*00b4*/ 	.byte	0x00, 0xf0, 0x21, 0x00


	//----- nvinfo : EIATTR_KPARAM_INFO
	.align		4
.L_519:
        /*00b8*/ 	.byte	0x04, 0x17
        /*00ba*/ 	.short	(.L_521 - .L_520)
.L_520:
        /*00bc*/ 	.word	0x00000000
        /*00c0*/ 	.short	0x0005
        /*00c2*/ 	.short	0x0028
        /*00c4*/ 	.byte	0x00, 0xf0, 0x21, 0x00


	//----- nvinfo : EIATTR_KPARAM_INFO
	.align		4
.L_521:
        /*00c8*/ 	.byte	0x04, 0x17
        /*00ca*/ 	.short	(.L_523 - .L_522)
.L_522:
        /*00cc*/ 	.word	0x00000000
        /*00d0*/ 	.short	0x0004
        /*00d2*/ 	.short	0x0020
        /*00d4*/ 	.byte	0x00, 0xf0, 0x21, 0x00


	//----- nvinfo : EIATTR_KPARAM_INFO
	.align		4
.L_523:
        /*00d8*/ 	.byte	0x04, 0x17
        /*00da*/ 	.short	(.L_525 - .L_524)
.L_524:
        /*00dc*/ 	.word	0x00000000
        /*00e0*/ 	.short	0x0003
        /*00e2*/ 	.short	0x0018
        /*00e4*/ 	.byte	0x00, 0xf0, 0x21, 0x00


	//----- nvinfo : EIATTR_KPARAM_INFO
	.align		4
.L_525:
        /*00e8*/ 	.byte	0x04, 0x17
        /*00ea*/ 	.short	(.L_527 - .L_526)
.L_526:
        /*00ec*/ 	.word	0x00000000
        /*00f0*/ 	.short	0x0002
        /*00f2*/ 	.short	0x0010
        /*00f4*/ 	.byte	0x00, 0xf0, 0x21, 0x00


	//----- nvinfo : EIATTR_KPARAM_INFO
	.align		4
.L_527:
        /*00f8*/ 	.byte	0x04, 0x17
        /*00fa*/ 	.short	(.L_529 - .L_528)
.L_528:
        /*00fc*/ 	.word	0x00000000
        /*0100*/ 	.short	0x0001
        /*0102*/ 	.short	0x0008
        /*0104*/ 	.byte	0x00, 0xf5, 0x21, 0x00


	//----- nvinfo : EIATTR_KPARAM_INFO
	.align		4
.L_529:
        /*0108*/ 	.byte	0x04, 0x17
        /*010a*/ 	.short	(.L_531 - .L_530)
.L_530:
        /*010c*/ 	.word	0x00000000
        /*0110*/ 	.short	0x0000
        /*0112*/ 	.short	0x0000
        /*0114*/ 	.byte	0x00, 0xf0, 0x11, 0x00


	//----- nvinfo : EIATTR_SPARSE_MMA_MASK
	.align		4
.L_531:
        /*0118*/ 	.byte	0x03, 0x50
        /*011a*/ 	.short	0x0000


	//----- nvinfo : EIATTR_MAXREG_COUNT
	.align		4
        /*011c*/ 	.byte	0x03, 0x1b
        /*011e*/ 	.short	0x00ff


	//----- nvinfo : EIATTR_MERCURY_ISA_VERSION
	.align		4
        /*0120*/ 	.byte	0x03, 0x5f
        /*0122*/ 	.short	0x0101


	//----- nvinfo : EIATTR_VRC_CTA_INIT_COUNT
	.align		4
        /*0124*/ 	.byte	0x02, 0x4a
	.zero		1
	.zero		1


	//----- nvinfo : EIATTR_EXIT_INSTR_OFFSETS
	.align		4
        /*0128*/ 	.byte	0x04, 0x1c
        /*012a*/ 	.short	(.L_533 - .L_532)


	//   ....[0]....
.L_532:
        /*012c*/ 	.word	0x000000a0


	//   ....[1]....
        /*0130*/ 	.word	0x00002040


	//   ....[2]....
        /*0134*/ 	.word	0x000039e0


	//----- nvinfo : EIATTR_CRS_STACK_SIZE
	.align		4
.L_533:
        /*0138*/ 	.byte	0x04, 0x1e
        /*013a*/ 	.short	(.L_535 - .L_534)
.L_534:
        /*013c*/ 	.word	0x00000000


	//----- nvinfo : EIATTR_CBANK_PARAM_SIZE
	.align		4
.L_535:
        /*0140*/ 	.byte	0x03, 0x19
        /*0142*/ 	.short	0x005e


	//----- nvinfo : EIATTR_PARAM_CBANK
	.align		4
        /*0144*/ 	.byte	0x04, 0x0a
        /*0146*/ 	.short	(.L_537 - .L_536)
	.align		4
.L_536:
        /*0148*/ 	.word	index@(.nv.constant0._ZN2at6native49_GLOBAL__N__3489678a_16_AveragePool2d_cu_fb80407634avg_pool2d_backward_out_cuda_frameIN3c104HalfEfiEEvT1_PKT_llllliiiiiiPS6_ibb)
        /*014c*/ 	.short	0x0380
        /*014e*/ 	.short	0x005e


	//----- nvinfo : EIATTR_SW_WAR
	.align		4
.L_537:
        /*0150*/ 	.byte	0x04, 0x36
        /*0152*/ 	.short	(.L_539 - .L_538)
.L_538:
        /*0154*/ 	.word	0x00000008
.L_539:


//--------------------- .nv.info._ZN2at6native49_GLOBAL__N__3489678a_16_AveragePool2d_cu_fb80407639avg_pool2d_backward_out_cuda_frame_nhwcIN3c104HalfEfiEEvT1_PKT_llliiiiiiiiPS6_ibb --------------------------
	.section	.nv.info._ZN2at6native49_GLOBAL__N__3489678a_16_AveragePool2d_cu_fb80407639avg_pool2d_backward_out_cuda_frame_nhwcIN3c104HalfEfiEEvT1_PKT_llliiiiiiiiPS6_ibb,"",@"SHT_CUDA_INFO"
	.sectionflags	@""
	.align	4


	//----- nvinfo : EIATTR_CUDA_API_VERSION
	.align		4
        /*0000*/ 	.byte	0x04, 0x37
        /*0002*/ 	.short	(.L_541 - .L_540)
.L_540:
        /*0004*/ 	.word	0x00000082


	//----- nvinfo : EIATTR_KPARAM_INFO
	.align		4
.L_541:
        /*0008*/ 	.byte	0x04, 0x17
        /*000a*/ 	.short	(.L_543 - .L_542)
.L_542:
        /*000c*/ 	.word	0x00000000
        /*0010*/ 	.short	0x0010
        /*0012*/ 	.short	0x0055
        /*0014*/ 	.byte	0x00, 0xf0, 0x05, 0x00


	//----- nvinfo : EIATTR_KPARAM_INFO
	.align		4
.L_543:
        /*0018*/ 	.byte	0x04, 0x17
        /*001a*/ 	.short	(.L_545 - .L_544)
.L_544:
        /*001c*/ 	.word	0x00000000
        /*0020*/ 	.short	0x000f
        /*0022*/ 	.short	0x0054
        /*0024*/ 	.byte	0x00, 0xf0, 0x05, 0x00


	//----- nvinfo : EIATTR_KPARAM_INFO
	.align		4
.L_545:
        /*0028*/ 	.byte	0x04, 0x17
        /*002a*/ 	.short	(.L_547 - .L_546)
.L_546:
        /*002c*/ 	.word	0x00000000
        /*0030*/ 	.short	0x000e
        /*0032*/ 	.short	0x0050
        /*0034*/ 	.byte	0x00, 0xf0, 0x11, 0x00


	//----- nvinfo : EIATTR_KPARAM_INFO
	.align		4
.L_547:
        /*0038*/ 	.byte	0x04, 0x17
        /*003a*/ 	.short	(.L_549 - .L_548)
.L_548:
        /*003c*/ 	.word	0x00000000
        /*0040*/ 	.short	0x000d
        /*0042*/ 	.short	0x0048
        /*0044*/ 	.byte	0x00, 0xf5, 0x21, 0x00


	//----- nvinfo : EIATTR_KPARAM_INFO
	.align		4
.L_549:
        /*0048*/ 	.byte	0x04, 0x17
        /*004a*/ 	.short	(.L_551 - .L_550)
.L_550:
        /*004c*/ 	.word	0x00000000
        /*0050*/ 	.short	0x000c
        /*0052*/ 	.short	0x0044
        /*0054*/ 	.byte	0x00, 0xf0, 0x11, 0x00


	//----- nvinfo : EIATTR_KPARAM_INFO
	.align		4
.L_551:
        /*0058*/ 	.byte	0x04, 0x17
        /*005a*/ 	.short	(.L_553 - .L_552)
.L_552:
        /*005c*/ 	.word	0x00000000
        /*0060*/ 	.short	0x000b
        /*0062*/ 	.short	0x0040
        /*0064*/ 	.byte	0x00, 0xf0, 0x11, 0x00


	//----- nvinfo : EIATTR_KPARAM_INFO
	.align		4
.L_553:
        /*0068*/ 	.byte	0x04, 0x17
        /*006a*/ 	.short	(.L_555 - .L_554)
.L_554:
        /*006c*/ 	.word	0x00000000
        /*0070*/ 	.short	0x000a
        /*0072*/ 	.short	0x003c
        /*0074*/ 	.byte	0x00, 0xf0, 0x11, 0x00


	//----- nvinfo : EIATTR_KPARAM_INFO
	.align		4
.L_555:
        /*0078*/ 	.byte	0x04, 0x17
        /*007a*/ 	.short	(.L_557 - .L_556)
.L_556:
        /*007c*/ 	.word	0x00000000
        /*0080*/ 	.short	0x0009
        /*0082*/ 	.short	0x0038
        /*0084*/ 	.byte	0x00, 0xf0, 0x11, 0x00


	//----- nvinfo : EIATTR_KPARAM_INFO
	.align		4
.L_557:
        /*0088*/ 	.byte	0x04, 0x17
        /*008a*/ 	.short	(.L_559 - .L_558)
.L_558:
        /*008c*/ 	.word	0x00000000
        /*0090*/ 	.short	0x0008
        /*0092*/ 	.short	0x0034
        /*0094*/ 	.byte	0x00, 0xf0, 0x11, 0x00


	//----- nvinfo : EIATTR_KPARAM_INFO
	.align		4
.L_559:
        /*0098*/ 	.byte	0x04, 0x17
        /*009a*/ 	.short	(.L_561 - .L_560)
.L_560:
        /*009c*/ 	.word	0x00000000
        /*00a0*/ 	.short	0x0007
        /*00a2*/ 	.short	0x0030
        /*00a4*/ 	.byte	0x00, 0xf0, 0x11, 0x00


	//----- nvinfo : EIATTR_KPARAM_INFO
	.align		4
.L_561:
        /*00a8*/ 	.byte	0x04, 0x17
        /*00aa*/ 	.short	(.L_563 - .L_562)
.L_562:
        /*00ac*/ 	.word	0x00000000
        /*00b0*/ 	.short	0x0006
        /*00b2*/ 	.short	0x002c
        /*00b4*/ 	.byte	0x00, 0xf0, 0x11, 0x00


	//----- nvinfo : EIATTR_KPARAM_INFO
	.align		4
.L_563:
        /*00b8*/ 	.byte	0x04, 0x17
        /*00ba*/ 	.short	(.L_565 - .L_564)
.L_564:
        /*00bc*/ 	.word	0x00000000
        /*00c0*/ 	.short	0x0005
        /*00c2*/ 	.short	0x0028
        /*00c4*/ 	.byte	0x00, 0xf0, 0x11, 0x00


	//----- nvinfo : EIATTR_KPARAM_INFO
	.align		4
.L_565:
        /*00c8*/ 	.byte	0x04, 0x17
        /*00ca*/ 	.short	(.L_567 - .L_566)
.L_566:
        /*00cc*/ 	.word	0x00000000
        /*00d0*/ 	.short	0x0004
        /*00d2*/ 	.short	0x0020
        /*00d4*/ 	.byte	0x00, 0xf0, 0x21, 0x00


	//----- nvinfo : EIATTR_KPARAM_INFO
	.align		4
.L_567:
        /*00d8*/ 	.byte	0x04, 0x17
        /*00da*/ 	.short	(.L_569 - .L_568)
.L_568:
        /*00dc*/ 	.word	0x00000000
        /*00e0*/ 	.short	0x0003
        /*00e2*/ 	.short	0x0018
        /*00e4*/ 	.byte	0x00, 0xf0, 0x21, 0x00


	//----- nvinfo : EIATTR_KPARAM_INFO
	.align		4
.L_569:
        /*00e8*/ 	.byte	0x04, 0x17
        /*00ea*/ 	.short	(.L_571 - .L_570)
.L_570:
        /*00ec*/ 	.word	0x00000000
        /*00f0*/ 	.short	0x0002
        /*00f2*/ 	.short	0x0010
        /*00f4*/ 	.byte	0x00, 0xf0, 0x21, 0x00


	//----- nvinfo : EIATTR_KPARAM_INFO
	.align		4
.L_571:
        /*00f8*/ 	.byte	0x04, 0x17
        /*00fa*/ 	.short	(.L_573 - .L_572)
.L_572:
        /*00fc*/ 	.word	0x00000000
        /*0100*/ 	.short	0x0001
        /*0102*/ 	.short	0x0008
        /*0104*/ 	.byte	0x00, 0xf5, 0x21, 0x00


	//----- nvinfo : EIATTR_KPARAM_INFO
	.align		4
.L_573:
        /*0108*/ 	.byte	0x04, 0x17
        /*010a*/ 	.short	(.L_575 - .L_574)
.L_574:
        /*010c*/ 	.word	0x00000000
        /*0110*/ 	.short	0x0000
        /*0112*/ 	.short	0x0000
        /*0114*/ 	.byte	0x00, 0xf0, 0x11, 0x00


	//----- nvinfo : EIATTR_SPARSE_MMA_MASK
	.align		4
.L_575:
        /*0118*/ 	.byte	0x03, 0x50
        /*011a*/ 	.short	0x0000


	//----- nvinfo : EIATTR_MAXREG_COUNT
	.align		4
        /*011c*/ 	.byte	0x03, 0x1b
        /*011e*/ 	.short	0x00ff


	//----- nvinfo : EIATTR_MERCURY_ISA_VERSION
	.align		4
        /*0120*/ 	.byte	0x03, 0x5f
        /*0122*/ 	.short	0x0101


	//----- nvinfo : EIATTR_VRC_CTA_INIT_COUNT
	.align		4
        /*0124*/ 	.byte	0x02, 0x4a
	.zero		1
	.zero		1


	//----- nvinfo : EIATTR_EXIT_INSTR_OFFSETS
	.align		4
        /*0128*/ 	.byte	0x04, 0x1c
        /*012a*/ 	.short	(.L_577 - .L_576)


	//   ....[0]....
.L_576:
        /*012c*/ 	.word	0x000000a0


	//   ....[1]....
        /*0130*/ 	.word	0x000027a0


	//   ....[2]....
        /*0134*/ 	.word	0x00004890


	//----- nvinfo : EIATTR_CRS_STACK_SIZE
	.align		4
.L_577:
        /*0138*/ 	.byte	0x04, 0x1e
        /*013a*/ 	.short	(.L_579 - .L_578)
.L_578:
        /*013c*/ 	.word	0x00000000


	//----- nvinfo : EIATTR_CBANK_PARAM_SIZE
	.align		4
.L_579:
        /*0140*/ 	.byte	0x03, 0x19
        /*0142*/ 	.short	0x0056


	//----- nvinfo : EIATTR_PARAM_CBANK
	.align		4
        /*0144*/ 	.byte	0x04, 0x0a
        /*0146*/ 	.short	(.L_581 - .L_580)
	.align		4
.L_580:
        /*0148*/ 	.word	index@(.nv.constant0._ZN2at6native49_GLOBAL__N__3489678a_16_AveragePool2d_cu_fb80407639avg_pool2d_backward_out_cuda_frame_nhwcIN3c104HalfEfiEEvT1_PKT_llliiiiiiiiPS6_ibb)
        /*014c*/ 	.short	0x0380
        /*014e*/ 	.short	0x0056


	//----- nvinfo : EIATTR_SW_WAR
	.align		4
.L_581:
        /*0150*/ 	.byte	0x04, 0x36
        /*0152*/ 	.short	(.L_583 - .L_582)
.L_582:
        /*0154*/ 	.word	0x00000008
.L_583:


//--------------------- .nv.info._ZN2at6native49_GLOBAL__N__3489678a_16_AveragePool2d_cu_fb80407634avg_pool2d_backward_out_cuda_frameIfflEEvT1_PKT_llllliiiiiiPS4_ibb --------------------------
	.section	.nv.info._ZN2at6native49_GLOBAL__N__3489678a_16_AveragePool2d_cu_fb80407634avg_pool2d_backward_out_cuda_frameIfflEEvT1_PKT_llllliiiiiiPS4_ibb,"",@"SHT_CUDA_INFO"
	.sectionflags	@""
	.align	4


	//----- nvinfo : EIATTR_CUDA_API_VERSION
	.align		4
        /*0000*/ 	.byte	0x04, 0x37
        /*0002*/ 	.short	(.L_585 - .L_584)
.L_584:
        /*0004*/ 	.word	0x00000082


	//----- nvinfo : EIATTR_KPARAM_INFO
	.align		4
.L_585:
        /*0008*/ 	.byte	0x04, 0x17
        /*000a*/ 	.short	(.L_587 - .L_586)
.L_586:
        /*000c*/ 	.word	0x00000000
        /*0010*/ 	.short	0x0010
        /*0012*/ 	.short	0x005d
        /*0014*/ 	.byte	0x00, 0xf0, 0x05, 0x00


	//----- nvinfo : EIATTR_KPARAM_INFO
	.align		4
.L_587:
        /*0018*/ 	.byte	0x04, 0x17
        /*001a*/ 	.short	(.L_589 - .L_588)
.L_588:
        /*001c*/ 	.word	0x00000000
        /*0020*/ 	.short	0x000f
        /*0022*/ 	.short	0x005c
        /*0024*/ 	.byte	0x00, 0xf0, 0x05, 0x00


	//----- nvinfo : EIATTR_KPARAM_INFO
	.align		4
.L_589:
        /*0028*/ 	.byte	0x04, 0x17
        /*002a*/ 	.short	(.L_591 - .L_590)
.L_590:
        /*002c*/ 	.word	0x00000000
        /*0030*/ 	.short	0x000e
        /*0032*/ 	.short	0x0058
        /*0034*/ 	.byte	0x00, 0xf0, 0x11, 0x00


	//----- nvinfo : EIATTR_KPARAM_INFO
	.align		4
.L_591:
        /*0038*/ 	.byte	0x04, 0x17
        /*003a*/ 	.short	(.L_593 - .L_592)
.L_592:
        /*003c*/ 	.word	0x00000000
        /*0040*/ 	.short	0x000d
        /*0042*/ 	.short	0x0050
        /*0044*/ 	.byte	0x00, 0xf5, 0x21, 0x00


	//----- nvinfo : EIATTR_KPARAM_INFO
	.align		4
.L_593:
        /*0048*/ 	.byte	0x04, 0x17
        /*004a*/ 	.short	(.L_595 - .L_594)
.L_594:
        /*004c*/ 	.word	0x00000000
        /*0050*/ 	.short	0x000c
        /*0052*/ 	.short	0x004c
        /*0054*/ 	.byte	0x00, 0xf0, 0x11, 0x00


	//----- nvinfo : EIATTR_KPARAM_INFO
	.align		4
.L_595:
        /*0058*/ 	.byte	0x04, 0x17
        /*005a*/ 	.short	(.L_597 - .L_596)
.L_596:
        /*005c*/ 	.word	0x00000000
        /*0060*/ 	.short	0x000b
        /*0062*/ 	.short	0x0048
        /*0064*/ 	.byte	0x00, 0xf0, 0x11, 0x00


	//----- nvinfo : EIATTR_KPARAM_INFO
	.align		4
.L_597:
        /*0068*/ 	.byte	0x04, 0x17
        /*006a*/ 	.short	(.L_599 - .L_598)
.L_598:
        /*006c*/ 	.word	0x00000000
        /*0070*/ 	.short	0x000a
        /*0072*/ 	.short	0x0044
        /*0074*/ 	.byte	0x00, 0xf0, 0x11, 0x00


	//----- nvinfo : EIATTR_KPARAM_INFO
	.align		4
.L_599:
        /*0078*/ 	.byte	0x04, 0x17
        /*007a*/ 	.short	(.L_601 - .L_600)
.L_600:
        /*007c*/ 	.word	0x00000000
        /*0080*/ 	.short	0x0009
        /*0082*/ 	.short	0x0040
        /*0084*/ 	.byte	0x00, 0xf0, 0x11, 0x00


	//----- nvinfo : EIATTR_KPARAM_INFO
	.align		4
.L_601:
        /*0088*/ 	.byte	0x04, 0x17
        /*008a*/ 	.short	(.L_603 - .L_602)
.L_602:
        /*008c*/ 	.word	0x00000000
        /*0090*/ 	.short	0x0008
        /*0092*/ 	.short	0x003c
        /*0094*/ 	.byte	0x00, 0xf0, 0x11, 0x00


	//----- nvinfo : EIATTR_KPARAM_INFO
	.align		4
.L_603:
        /*0098*/ 	.byte	0x04, 0x17
        /*009a*/ 	.short	(.L_605 - .L_604)
.L_604:
        /*009c*/ 	.word	0x00000000
        /*00a0*/ 	.short	0x0007
        /*00a2*/ 	.short	0x0038
        /*00a4*/ 	.byte	0x00, 0xf0, 0x11, 0x00


	//----- nvinfo : EIATTR_KPARAM_INFO
	.align		4
.L_605:
        /*00a8*/ 	.byte	0x04, 0x17
        /*00aa*/ 	.short	(.L_607 - .L_606)
.L_606:
        /*00ac*/ 	.word	0x00000000
        /*00b0*/ 	.short	0x0006
        /*00b2*/ 	.short	0x0030
        /*00b4*/ 	.byte	0x00, 0xf0, 0x21, 0x00


	//----- nvinfo : EIATTR_KPARAM_INFO
	.align		4
.L_607:
        /*00b8*/ 	.byte	0x04, 0x17
        /*00ba*/ 	.short	(.L_609 - .L_608)
.L_608:
        /*00bc*/ 	.word	0x00000000
        /*00c0*/ 	.short	0x0005
        /*00c2*/ 	.short	0x0028
        /*00c4*/ 	.byte	0x00, 0xf0, 0x21, 0x00


	//----- nvinfo : EIATTR_KPARAM_INFO
	.align		4
.L_609:
        /*00c8*/ 	.byte	0x04, 0x17
        /*00ca*/ 	.short	(.L_611 - .L_610)
.L_610:
        /*00cc*/ 	.word	0x00000000
        /*00d0*/ 	.short	0x0004
        /*00d2*/ 	.short	0x0020
        /*00d4*/ 	.byte	0x00, 0xf0, 0x21, 0x00


	//----- nvinfo : EIATTR_KPARAM_INFO
	.align		4
.L_611:
        /*00d8*/ 	.byte	0x04, 0x17
        /*00da*/ 	.short	(.L_613 - .L_612)
.L_612:
        /*00dc*/ 	.word	0x00000000
        /*00e0*/ 	.short	0x0003
        /*00e2*/ 	.short	0x0018
        /*00e4*/ 	.byte	0x00, 0xf0, 0x21, 0x00


	//----- nvinfo : EIATTR_KPARAM_INFO
	.align		4
.L_613:
        /*00e8*/ 	.byte	0x04, 0x17
        /*00ea*/ 	.short	(.L_615 - .L_614)
.L_614:
        /*00ec*/ 	.word	0x00000000
        /*00f0*/ 	.short	0x0002
        /*00f2*/ 	.short	0x0010
        /*00f4*/ 	.byte	0x00, 0xf0, 0x21, 0x00


	//----- nvinfo : EIATTR_KPARAM_INFO
	.align		4
.L_615:
        /*00f8*/ 	.byte	0x04, 0x17
        /*00fa*/ 	.short	(.L_617 - .L_616)
.L_616:
        /*00fc*/ 	.word	0x00000000
        /*0100*/ 	.short	0x0001
        /*0102*/ 	.short	0x0008
        /*0104*/ 	.byte	0x00, 0xf5, 0x21, 0x00


	//----- nvinfo : EIATTR_KPARAM_INFO
	.align		4
.L_617:
        /*0108*/ 	.byte	0x04, 0x17
        /*010a*/ 	.short	(.L_619 - .L_618)
.L_618:
        /*010c*/ 	.word	0x00000000
        /*0110*/ 	.short	0x0000
        /*0112*/ 	.short	0x0000
        /*0114*/ 	.byte	0x00, 0xf0, 0x21, 0x00


	//----- nvinfo : EIATTR_SPARSE_MMA_MASK
	.align		4
.L_619:
        /*0118*/ 	.byte	0x03, 0x50
        /*011a*/ 	.short	0x0000


	//----- nvinfo : EIATTR_MAXREG_COUNT
	.align		4
        /*011c*/ 	.byte	0x03, 0x1b
        /*011e*/ 	.short	0x00ff


	//----- nvinfo : EIATTR_MERCURY_ISA_VERSION
	.align		4
        /*0120*/ 	.byte	0x03, 0x5f
        /*0122*/ 	.short	0x0101


	//----- nvinfo : EIATTR_VRC_CTA_INIT_COUNT
	.align		4
        /*0124*/ 	.byte	0x02, 0x4a
	.zero		1
	.zero		1


	//----- nvinfo : EIATTR_EXIT_INSTR_OFFSETS
	.align		4
        /*0128*/ 	.byte	0x04, 0x1c
        /*012a*/ 	.short	(.L_621 - .L_620)


	//   ....[0]....
.L_620:
        /*012c*/ 	.word	0x00000090


	//   ....[1]....
        /*0130*/ 	.word	0x00002050


	//   ....[2]....
        /*0134*/ 	.word	0x00003a00


	//----- nvinfo : EIATTR_CRS_STACK_SIZE
	.align		4
.L_621:
        /*0138*/ 	.byte	0x04, 0x1e
        /*013a*/ 	.short	(.L_623 - .L_622)
.L_622:
        /*013c*/ 	.word	0x00000000


	//----- nvinfo : EIATTR_CBANK_PARAM_SIZE
	.align		4
.L_623:
        /*0140*/ 	.byte	0x03, 0x19
        /*0142*/ 	.short	0x005e


	//----- nvinfo : EIATTR_PARAM_CBANK
	.align		4
        /*0144*/ 	.byte	0x04, 0x0a
        /*0146*/ 	.short	(.L_625 - .L_624)
	.align		4
.L_624:
        /*0148*/ 	.word	index@(.nv.constant0._ZN2at6native49_GLOBAL__N__3489678a_16_AveragePool2d_cu_fb80407634avg_pool2d_backward_out_cuda_frameIfflEEvT1_PKT_llllliiiiiiPS4_ibb)
        /*014c*/ 	.short	0x0380
        /*014e*/ 	.short	0x005e


	//----- nvinfo : EIATTR_SW_WAR
	.align		4
.L_625:
        /*0150*/ 	.byte	0x04, 0x36
        /*0152*/ 	.short	(.L_627 - .L_626)
.L_626:
        /*0154*/ 	.word	0x00000008
.L_627:


//--------------------- .nv.info._ZN2at6native49_GLOBAL__N__3489678a_16_AveragePool2d_cu_fb80407639avg_pool2d_backward_out_cuda_frame_nhwcIfflEEvT1_PKT_llliiiiiiiiPS4_ibb --------------------------
	.section	.nv.info._ZN2at6native49_GLOBAL__N__3489678a_16_AveragePool2d_cu_fb80407639avg_pool2d_backward_out_cuda_frame_nhwcIfflEEvT1_PKT_llliiiiiiiiPS4_ibb,"",@"SHT_CUDA_INFO"
	.sectionflags	@""
	.align	4


	//----- nvinfo : EIATTR_CUDA_API_VERSION
	.align		4
        /*0000*/ 	.byte	0x04, 0x37
        /*0002*/ 	.short	(.L_629 - .L_628)
.L_628:
        /*0004*/ 	.word	0x00000082


	//----- nvinfo : EIATTR_KPARAM_INFO
	.align		4
.L_629:
        /*0008*/ 	.byte	0x04, 0x17
        /*000a*/ 	.short	(.L_631 - .L_630)
.L_630:
        /*000c*/ 	.word	0x00000000
        /*0010*/ 	.short	0x0010
        /*0012*/ 	.short	0x0055
        /*0014*/ 	.byte	0x00, 0xf0, 0x05, 0x00


	//----- nvinfo : EIATTR_KPARAM_INFO
	.align		4
.L_631:
        /*0018*/ 	.byte	0x04, 0x17
        /*001a*/ 	.short	(.L_633 - .L_632)
.L_632:
        /*001c*/ 	.word	0x00000000
        /*0020*/ 	.short	0x000f
        /*0022*/ 	.short	0x0054
        /*0024*/ 	.byte	0x00, 0xf0, 0x05, 0x00


	//----- nvinfo : EIATTR_KPARAM_INFO
	.align		4
.L_633:
        /*0028*/ 	.byte	0x04, 0x17
        /*002a*/ 	.short	(.L_635 - .L_634)
.L_634:
        /*002c*/ 	.word	0x00000000
        /*0030*/ 	.short	0x000e
        /*0032*/ 	.short	0x0050
        /*0034*/ 	.byte	0x00, 0xf0, 0x11, 0x00


	//----- nvinfo : EIATTR_KPARAM_INFO
	.align		4
.L_635:
        /*0038*/ 	.byte	0x04, 0x17
        /*003a*/ 	.short	(.L_637 - .L_636)
.L_636:
        /*003c*/ 	.word	0x00000000
        /*0040*/ 	.short	0x000d
        /*0042*/ 	.short	0x0048
        /*0044*/ 	.byte	0x00, 0xf5, 0x21, 0x00


	//----- nvinfo : EIATTR_KPARAM_INFO
	.align		4
.L_637:
        /*0048*/ 	.byte	0x04, 0x17
        /*004a*/ 	.short	(.L_639 - .L_638)
.L_638:
        /*004c*/ 	.word	0x00000000
        /*0050*/ 	.short	0x000c
        /*0052*/ 	.short	0x0044
        /*0054*/ 	.byte	0x00, 0xf0, 0x11, 0x00


	//----- nvinfo : EIATTR_KPARAM_INFO
	.align		4
.L_639:
        /*0058*/ 	.byte	0x04, 0x17
        /*005a*/ 	.short	(.L_641 - .L_640)
.L_640:
        /*005c*/ 	.word	0x00000000
        /*0060*/ 	.short	0x000b
        /*0062*/ 	.short	0x0040
        /*0064*/ 	.byte	0x00, 0xf0, 0x11, 0x00


	//----- nvinfo : EIATTR_KPARAM_INFO
	.align		4
.L_641:
        /*0068*/ 	.byte	0x04, 0x17
        /*006a*/ 	.short	(.L_643 - .L_642)
.L_642:
        /*006c*/ 	.word	0x00000000
        /*0070*/ 	.short	0x000a
        /*0072*/ 	.short	0x003c
        /*0074*/ 	.byte	0x00, 0xf0, 0x11, 0x00


	//----- nvinfo : EIATTR_KPARAM_INFO
	.align		4
.L_643:
        /*0078*/ 	.byte	0x04, 0x17
        /*007a*/ 	.short	(.L_645 - .L_644)
.L_644:
        /*007c*/ 	.word	0x00000000
        /*0080*/ 	.short	0x0009
        /*0082*/ 	.short	0x0038
        /*0084*/ 	.byte	0x00, 0xf0, 0x11, 0x00


	//----- nvinfo : EIATTR_KPARAM_INFO
	.align		4
.L_645:
        /*0088*/ 	.byte	0x04, 0x17
        /*008a*/ 	.short	(.L_647 - .L_646)
.L_646:
        /*008c*/ 	.word	0x00000000
        /*0090*/ 	.short	0x0008
        /*0092*/ 	.short	0x0034
        /*0094*/ 	.byte	0x00, 0xf0, 0x11, 0x00


	//----- nvinfo : EIATTR_KPARAM_INFO
	.align		4
.L_647:
        /*0098*/ 	.byte	0x04, 0x17
        /*009a*/ 	.short	(.L_649 - .L_648)
.L_648:
        /*009c*/ 	.word	0x00000000
        /*00a0*/ 	.short	0x0007
        /*00a2*/ 	.short	0x0030
        /*00a4*/ 	.byte	0x00, 0xf0, 0x11, 0x00


	//----- nvinfo : EIATTR_KPARAM_INFO
	.align		4
.L_649:
        /*00a8*/ 	.byte	0x04, 0x17
        /*00aa*/ 	.short	(.L_651 - .L_650)
.L_650:
        /*00ac*/ 	.word	0x00000000
        /*00b0*/ 	.short	0x0006
        /*00b2*/ 	.short	0x002c
        /*00b4*/ 	.byte	0x00, 0xf0, 0x11, 0x00


	//----- nvinfo : EIATTR_KPARAM_INFO
	.align		4
.L_651:
        /*00b8*/ 	.byte	0x04, 0x17
        /*00ba*/ 	.short	(.L_653 - .L_652)
.L_652:
        /*00bc*/ 	.word	0x00000000
        /*00c0*/ 	.short	0x0005
        /*00c2*/ 	.short	0x0028
        /*00c4*/ 	.byte	0x00, 0xf0, 0x11, 0x00


	//----- nvinfo : EIATTR_KPARAM_INFO
	.align		4
.L_653:
        /*00c8*/ 	.byte	0x04, 0x17
        /*00ca*/ 	.short	(.L_655 - .L_654)
.L_654:
        /*00cc*/ 	.word	0x00000000
        /*00d0*/ 	.short	0x0004
        /*00d2*/ 	.short	0x0020
        /*00d4*/ 	.byte	0x00, 0xf0, 0x21, 0x00


	//----- nvinfo : EIATTR_KPARAM_INFO
	.align		4
.L_655:
        /*00d8*/ 	.byte	0x04, 0x17
        /*00da*/ 	.short	(.L_657 - .L_656)
.L_656:
        /*00dc*/ 	.word	0x00000000
        /*00e0*/ 	.short	0x0003
        /*00e2*/ 	.short	0x0018
        /*00e4*/ 	.byte	0x00, 0xf0, 0x21, 0x00


	//----- nvinfo : EIATTR_KPARAM_INFO
	.align		4
.L_657:
        /*00e8*/ 	.byte	0x04, 0x17
        /*00ea*/ 	.short	(.L_659 - .L_658)
.L_658:
        /*00ec*/ 	.word	0x00000000
        /*00f0*/ 	.short	0x0002
        /*00f2*/ 	.short	0x0010
        /*00f4*/ 	.byte	0x00, 0xf0, 0x21, 0x00


	//----- nvinfo : EIATTR_KPARAM_INFO
	.align		4
.L_659:
        /*00f8*/ 	.byte	0x04, 0x17
        /*00fa*/ 	.short	(.L_661 - .L_660)
.L_660:
        /*00fc*/ 	.word	0x00000000
        /*0100*/ 	.short	0x0001
        /*0102*/ 	.short	0x0008
        /*0104*/ 	.byte	0x00, 0xf5, 0x21, 0x00


	//----- nvinfo : EIATTR_KPARAM_INFO
	.align		4
.L_661:
        /*0108*/ 	.byte	0x04, 0x17
        /*010a*/ 	.short	(.L_663 - .L_662)
.L_662:
        /*010c*/ 	.word	0x00000000
        /*0110*/ 	.short	0x0000
        /*0112*/ 	.short	0x0000
        /*0114*/ 	.byte	0x00, 0xf0, 0x21, 0x00


	//----- nvinfo : EIATTR_SPARSE_MMA_MASK
	.align		4
.L_663:
        /*0118*/ 	.byte	0x03, 0x50
        /*011a*/ 	.short	0x0000


	//----- nvinfo : EIATTR_MAXREG_COUNT
	.align		4
        /*011c*/ 	.byte	0x03, 0x1b
        /*011e*/ 	.short	0x00ff


	//----- nvinfo : EIATTR_MERCURY_ISA_VERSION
	.align		4
        /*0120*/ 	.byte	0x03, 0x5f
        /*0122*/ 	.short	0x0101


	//----- nvinfo : EIATTR_VRC_CTA_INIT_COUNT
	.align		4
        /*0124*/ 	.byte	0x02, 0x4a
	.zero		1
	.zero		1


	//----- nvinfo : EIATTR_EXIT_INSTR_OFFSETS
	.align		4
        /*0128*/ 	.byte	0x04, 0x1c
        /*012a*/ 	.short	(.L_665 - .L_664)


	//   ....[0]....
.L_664:
        /*012c*/ 	.word	0x00000090


	//   ....[1]....
        /*0130*/ 	.word	0x000025c0


	//   ....[2]....
        /*0134*/ 	.word	0x000043b0


	//----- nvinfo : EIATTR_CRS_STACK_SIZE
	.align		4
.L_665:
        /*0138*/ 	.byte	0x04, 0x1e
        /*013a*/ 	.short	(.L_667 - .L_666)
.L_666:
        /*013c*/ 	.word	0x00000000


	//----- nvinfo : EIATTR_CBANK_PARAM_SIZE
	.align		4
.L_667:
        /*0140*/ 	.byte	0x03, 0x19
        /*0142*/ 	.short	0x0056


	//----- nvinfo : EIATTR_PARAM_CBANK
	.align		4
        /*0144*/ 	.byte	0x04, 0x0a
        /*0146*/ 	.short	(.L_669 - .L_668)
	.align		4
.L_668:
        /*0148*/ 	.word	index@(.nv.constant0._ZN2at6native49_GLOBAL__N__3489678a_16_AveragePool2d_cu_fb80407639avg_pool2d_backward_out_cuda_frame_nhwcIfflEEvT1_PKT_llliiiiiiiiPS4_ibb)
        /*014c*/ 	.short	0x0380
        /*014e*/ 	.short	0x0056


	//----- nvinfo : EIATTR_SW_WAR
	.align		4
.L_669:
        /*0150*/ 	.byte	0x04, 0x36
        /*0152*/ 	.short	(.L_671 - .L_670)
.L_670:
        /*0154*/ 	.word	0x00000008
.L_671:


//--------------------- .nv.info._ZN2at6native49_GLOBAL__N__3489678a_16_AveragePool2d_cu_fb80407634avg_pool2d_backward_out_cuda_frameIffiEEvT1_PKT_llllliiiiiiPS4_ibb --------------------------
	.section	.nv.info._ZN2at6native49_GLOBAL__N__3489678a_16_AveragePool2d_cu_fb80407634avg_pool2d_backward_out_cuda_frameIffiEEvT1_PKT_llllliiiiiiPS4_ibb,"",@"SHT_CUDA_INFO"
	.sectionflags	@""
	.align	4


	//----- nvinfo : EIATTR_CUDA_API_VERSION
	.align		4
        /*0000*/ 	.byte	0x04, 0x37
        /*0002*/ 	.short	(.L_673 - .L_672)
.L_672:
        /*0004*/ 	.word	0x00000082


	//----- nvinfo : EIATTR_KPARAM_INFO
	.align		4
.L_673:
        /*0008*/ 	.byte	0x04, 0x17
        /*000a*/ 	.short	(.L_675 - .L_674)
.L_674:
        /*000c*/ 	.word	0x00000000
        /*0010*/ 	.short	0x0010
        /*0012*/ 	.short	0x005d
        /*0014*/ 	.byte	0x00, 0xf0, 0x05, 0x00


	//----- nvinfo : EIATTR_KPARAM_INFO
	.align		4
.L_675:
        /*0018*/ 	.byte	0x04, 0x17
        /*001a*/ 	.short	(.L_677 - .L_676)
.L_676:
        /*001c*/ 	.word	0x00000000
        /*0020*/ 	.short	0x000f
        /*0022*/ 	.short	0x005c
        /*0024*/ 	.byte	0x00, 0xf0, 0x05, 0x00


	//----- nvinfo : EIATTR_KPARAM_INFO
	.align		4
.L_677:
        /*0028*/ 	.byte	0x04, 0x17
        /*002a*/ 	.short	(.L_679 - .L_678)
.L_678:
        /*002c*/ 	.word	0x00000000
        /*0030*/ 	.short	0x000e
        /*0032*/ 	.short	0x0058
        /*0034*/ 	.byte	0x00, 0xf0, 0x11, 0x00


	//----- nvinfo : EIATTR_KPARAM_INFO
	.align		4
.L_679:
        /*0038*/ 	.byte	0x04, 0x17
        /*003a*/ 	.short	(.L_681 - .L_680)
.L_680:
        /*003c*/ 	.word	0x00000000
        /*0040*/ 	.short	0x000d
        /*0042*/ 	.short	0x0050
        /*0044*/ 	.byte	0x00, 0xf5, 0x21, 0x00


	//----- nvinfo : EIATTR_KPARAM_INFO
	.align		4
.L_681:
        /*0048*/ 	.byte	0x04, 0x17
        /*004a*/ 	.short	(.L_683 - .L_682)
.L_682:
        /*004c*/ 	.word	0x00000000
        /*0050*/ 	.short	0x000c
        /*0052*/ 	.short	0x004c
        /*0054*/ 	.byte	0x00, 0xf0, 0x11, 0x00


	//----- nvinfo : EIATTR_KPARAM_INFO
	.align		4
.L_683:
        /*0058*/ 	.byte	0x04, 0x17
        /*005a*/ 	.short	(.L_685 - .L_684)
.L_684:
        /*005c*/ 	.word	0x00000000
        /*0060*/ 	.short	0x000b
        /*0062*/ 	.short	0x0048
        /*0064*/ 	.byte	0x00, 0xf0, 0x11, 0x00


	//----- nvinfo : EIATTR_KPARAM_INFO
	.align		4
.L_685:
        /*0068*/ 	.byte	0x04, 0x17
        /*006a*/ 	.short	(.L_687 - .L_686)
.L_686:
        /*006c*/ 	.word	0x00000000
        /*0070*/ 	.short	0x000a
        /*0072*/ 	.short	0x0044
        /*0074*/ 	.byte	0x00, 0xf0, 0x11, 0x00


	//----- nvinfo : EIATTR_KPARAM_INFO
	.align		4
.L_687:
        /*0078*/ 	.byte	0x04, 0x17
        /*007a*/ 	.short	(.L_689 - .L_688)
.L_688:
        /*007c*/ 	.word	0x00000000
        /*0080*/ 	.short	0x0009
        /*0082*/ 	.short	0x0040
        /*0084*/ 	.byte	0x00, 0xf0, 0x11, 0x00


	//----- nvinfo : EIATTR_KPARAM_INFO
	.align		4
.L_689:
        /*0088*/ 	.byte	0x04, 0x17
        /*008a*/ 	.short	(.L_691 - .L_690)
.L_690:
        /*008c*/ 	.word	0x00000000
        /*0090*/ 	.short	0x0008
        /*0092*/ 	.short	0x003c
        /*0094*/ 	.byte	0x00, 0xf0, 0x11, 0x00


	//----- nvinfo : EIATTR_KPARAM_INFO
	.align		4
.L_691:
        /*0098*/ 	.byte	0x04, 0x17
        /*009a*/ 	.short	(.L_693 - .L_692)
.L_692:
        /*009c*/ 	.word	0x00000000
        /*00a0*/ 	.short	0x0007
        /*00a2*/ 	.short	0x0038
        /*00a4*/ 	.byte	0x00, 0xf0, 0x11, 0x00


	//----- nvinfo : EIATTR_KPARAM_INFO
	.align		4
.L_693:
        /*00a8*/ 	.byte	0x04, 0x17
        /*00aa*/ 	.short	(.L_695 - .L_694)
.L_694:
        /*00ac*/ 	.word	0x00000000
        /*00b0*/ 	.short	0x0006
        /*00b2*/ 	.short	0x0030
        /*00b4*/ 	.byte	0x00, 0xf0, 0x21, 0x00


	//----- nvinfo : EIATTR_KPARAM_INFO
	.align		4
.L_695:
        /*00b8*/ 	.byte	0x04, 0x17
        /*00ba*/ 	.short	(.L_697 - .L_696)
.L_696:
        /*00bc*/ 	.word	0x00000000
        /*00c0*/ 	.short	0x0005
        /*00c2*/ 	.short	0x0028
        /*00c4*/ 	.byte	0x00, 0xf0, 0x21, 0x00


	//----- nvinfo : EIATTR_KPARAM_INFO
	.align		4
.L_697:
        /*00c8*/ 	.byte	0x04, 0x17
        /*00ca*/ 	.short	(.L_699 - .L_698)
.L_698:
        /*00cc*/ 	.word	0x00000000
        /*00d0*/ 	.short	0x0004
        /*00d2*/ 	.short	0x0020
        /*00d4*/ 	.byte	0x00, 0xf0, 0x21, 0x00


	//----- nvinfo : EIATTR_KPARAM_INFO
	.align		4
.L_699:
        /*00d8*/ 	.byte	0x04, 0x17
        /*00da*/ 	.short	(.L_701 - .L_700)
.L_700:
        /*00dc*/ 	.word	0x00000000
        /*00e0*/ 	.short	0x0003
        /*00e2*/ 	.short	0x0018
        /*00e4*/ 	.byte	0x00, 0xf0, 0x21, 0x00


	//----- nvinfo : EIATTR_KPARAM_INFO
	.align		4
.L_701:
        /*00e8*/ 	.byte	0x04, 0x17
        /*00ea*/ 	.short	(.L_703 - .L_702)
.L_702:
        /*00ec*/ 	.word	0x00000000
        /*00f0*/ 	.short	0x0002
        /*00f2*/ 	.short	0x0010
        /*00f4*/ 	.byte	0x00, 0xf0, 0x21, 0x00


	//----- nvinfo : EIATTR_KPARAM_INFO
	.align		4
.L_703:
        /*00f8*/ 	.byte	0x04, 0x17
        /*00fa*/ 	.short	(.L_705 - .L_704)
.L_704:
        /*00fc*/ 	.word	0x00000000
        /*0100*/ 	.short	0x0001
        /*0102*/ 	.short	0x0008
        /*0104*/ 	.byte	0x00, 0xf5, 0x21, 0x00


	//----- nvinfo : EIATTR_KPARAM_INFO
	.align		4
.L_705:
        /*0108*/ 	.byte	0x04, 0x17
        /*010a*/ 	.short	(.L_707 - .L_706)
.L_706:
        /*010c*/ 	.word	0x00000000
        /*0110*/ 	.short	0x0000
        /*0112*/ 	.short	0x0000
        /*0114*/ 	.byte	0x00, 0xf0, 0x11, 0x00


	//----- nvinfo : EIATTR_SPARSE_MMA_MASK
	.align		4
.L_707:
        /*0118*/ 	.byte	0x03, 0x50
        /*011a*/ 	.short	0x0000


	//----- nvinfo : EIATTR_MAXREG_COUNT
	.align		4
        /*011c*/ 	.byte	0x03, 0x1b
        /*011e*/ 	.short	0x00ff


	//----- nvinfo : EIATTR_MERCURY_ISA_VERSION
	.align		4
        /*0120*/ 	.byte	0x03, 0x5f
        /*0122*/ 	.short	0x0101


	//----- nvinfo : EIATTR_VRC_CTA_INIT_COUNT
	.align		4
        /*0124*/ 	.byte	0x02, 0x4a
	.zero		1
	.zero		1


	//----- nvinfo : EIATTR_EXIT_INSTR_OFFSETS
	.align		4
        /*0128*/ 	.byte	0x04, 0x1c
        /*012a*/ 	.short	(.L_709 - .L_708)


	//   ....[0]....
.L_708:
        /*012c*/ 	.word	0x000000a0


	//   ....[1]....
        /*0130*/ 	.word	0x00001da0


	//   ....[2]....
        /*0134*/ 	.word	0x00003470


	//----- nvinfo : EIATTR_CRS_STACK_SIZE
	.align		4
.L_709:
        /*0138*/ 	.byte	0x04, 0x1e
        /*013a*/ 	.short	(.L_711 - .L_710)
.L_710:
        /*013c*/ 	.word	0x00000000


	//----- nvinfo : EIATTR_CBANK_PARAM_SIZE
	.align		4
.L_711:
        /*0140*/ 	.byte	0x03, 0x19
        /*0142*/ 	.short	0x005e


	//----- nvinfo : EIATTR_PARAM_CBANK
	.align		4
        /*0144*/ 	.byte	0x04, 0x0a
        /*0146*/ 	.short	(.L_713 - .L_712)
	.align		4
.L_712:
        /*0148*/ 	.word	index@(.nv.constant0._ZN2at6native49_GLOBAL__N__3489678a_16_AveragePool2d_cu_fb80407634avg_pool2d_backward_out_cuda_frameIffiEEvT1_PKT_llllliiiiiiPS4_ibb)
        /*014c*/ 	.short	0x0380
        /*014e*/ 	.short	0x005e


	//----- nvinfo : EIATTR_SW_WAR
	.align		4
.L_713:
        /*0150*/ 	.byte	0x04, 0x36
        /*0152*/ 	.short	(.L_715 - .L_714)
.L_714:
        /*0154*/ 	.word	0x00000008
.L_715:


//--------------------- .nv.info._ZN2at6native49_GLOBAL__N__3489678a_16_AveragePool2d_cu_fb80407639avg_pool2d_backward_out_cuda_frame_nhwcIffiEEvT1_PKT_llliiiiiiiiPS4_ibb --------------------------
	.section	.nv.info._ZN2at6native49_GLOBAL__N__3489678a_16_AveragePool2d_cu_fb80407639avg_pool2d_backward_out_cuda_frame_nhwcIffiEEvT1_PKT_llliiiiiiiiPS4_ibb,"",@"SHT_CUDA_INFO"
	.sectionflags	@""
	.align	4


	//----- nvinfo : EIATTR_CUDA_API_VERSION
	.align		4
        /*0000*/ 	.byte	0x04, 0x37
        /*0002*/ 	.short	(.L_717 - .L_716)
.L_716:
        /*0004*/ 	.word	0x00000082


	//----- nvinfo : EIATTR_KPARAM_INFO
	.align		4
.L_717:
        /*0008*/ 	.byte	0x04, 0x17
        /*000a*/ 	.short	(.L_719 - .L_718)
.L_718:
        /*000c*/ 	.word	0x00000000
        /*0010*/ 	.short	0x0010
        /*0012*/ 	.short	0x0055
        /*0014*/ 	.byte	0x00, 0xf0, 0x05, 0x00


	//----- nvinfo : EIATTR_KPARAM_INFO
	.align		4
.L_719:
        /*0018*/ 	.byte	0x04, 0x17
        /*001a*/ 	.short	(.L_721 - .L_720)
.L_720:
        /*001c*/ 	.word	0x00000000
        /*0020*/ 	.short	0x000f
        /*0022*/ 	.short	0x0054
        /*0024*/ 	.byte	0x00, 0xf0, 0x05, 0x00


	//----- nvinfo : EIATTR_KPARAM_INFO
	.align		4
.L_721:
        /*0028*/ 	.byte	0x04, 0x17
        /*002a*/ 	.short	(.L_723 - .L_722)
.L_722:
        /*002c*/ 	.word	0x00000000
        /*0030*/ 	.short	0x000e
        /*0032*/ 	.short	0x0050
        /*0034*/ 	.byte	0x00, 0xf0, 0x11, 0x00


	//----- nvinfo : EIATTR_KPARAM_INFO
	.align		4
.L_723:
        /*0038*/ 	.byte	0x04, 0x17
        /*003a*/ 	.short	(.L_725 - .L_724)
.L_724:
        /*003c*/ 	.word	0x00000000
        /*0040*/ 	.short	0x000d
        /*0042*/ 	.short	0x0048
        /*0044*/ 	.byte	0x00, 0xf5, 0x21, 0x00


	//----- nvinfo : EIATTR_KPARAM_INFO
	.align		4
.L_725:
        /*0048*/ 	.byte	0x04, 0x17
        /*004a*/ 	.short	(.L_727 - .L_726)
.L_726:
        /*004c*/ 	.word	0x00000000
        /*0050*/ 	.short	0x000c
        /*0052*/ 	.short	0x0044
        /*0054*/ 	.byte	0x00, 0xf0, 0x11, 0x00


	//----- nvinfo : EIATTR_KPARAM_INFO
	.align		4
.L_727:
        /*0058*/ 	.byte	0x04, 0x17
        /*005a*/ 	.short	(.L_729 - .L_728)
.L_728:
        /*005c*/ 	.word	0x00000000
        /*0060*/ 	.short	0x000b
        /*0062*/ 	.short	0x0040
        /*0064*/ 	.byte	0x00, 0xf0, 0x11, 0x00


	//----- nvinfo : EIATTR_KPARAM_INFO
	.align		4
.L_729:
        /*0068*/ 	.byte	0x04, 0x17
        /*006a*/ 	.short	(.L_731 - .L_730)
.L_730:
        /*006c*/ 	.word	0x00000000
        /*0070*/ 	.short	0x000a
        /*0072*/ 	.short	0x003c
        /*0074*/ 	.byte	0x00, 0xf0, 0x11, 0x00


	//----- nvinfo : EIATTR_KPARAM_INFO
	.align		4
.L_731:
        /*0078*/ 	.byte	0x04, 0x17
        /*007a*/ 	.short	(.L_733 - .L_732)
.L_732:
        /*007c*/ 	.word	0x00000000
        /*0080*/ 	.short	0x0009
        /*0082*/ 	.short	0x0038
        /*0084*/ 	.byte	0x00, 0xf0, 0x11, 0x00


	//----- nvinfo : EIATTR_KPARAM_INFO
	.align		4
.L_733:
        /*0088*/ 	.byte	0x04, 0x17
        /*008a*/ 	.short	(.L_735 - .L_734)
.L_734:
        /*008c*/ 	.word	0x00000000
        /*0090*/ 	.short	0x0008
        /*0092*/ 	.short	0x0034
        /*0094*/ 	.byte	0x00, 0xf0, 0x11, 0x00


	//----- nvinfo : EIATTR_KPARAM_INFO
	.align		4
.L_735:
        /*0098*/ 	.byte	0x04, 0x17
        /*009a*/ 	.short	(.L_737 - .L_736)
.L_736:
        /*009c*/ 	.word	0x00000000
        /*00a0*/ 	.short	0x0007
        /*00a2*/ 	.short	0x0030
        /*00a4*/ 	.byte	0x00, 0xf0, 0x11, 0x00


	//----- nvinfo : EIATTR_KPARAM_INFO
	.align		4
.L_737:
        /*00a8*/ 	.byte	0x04, 0x17
        /*00aa*/ 	.short	(.L_739 - .L_738)
.L_738:
        /*00ac*/ 	.word	0x00000000
        /*00b0*/ 	.short	0x0006
        /*00b2*/ 	.short	0x002c
        /*00b4*/ 	.byte	0x00, 0xf0, 0x11, 0x00


	//----- nvinfo : EIATTR_KPARAM_INFO
	.align		4
.L_739:
        /*00b8*/ 	.byte	0x04, 0x17
        /*00ba*/ 	.short	(.L_741 - .L_740)
.L_740:
        /*00bc*/ 	.word	0x00000000
        /*00c0*/ 	.short	0x0005
        /*00c2*/ 	.short	0x0028
        /*00c4*/ 	.byte	0x00, 0xf0, 0x11, 0x00


	//----- nvinfo : EIATTR_KPARAM_INFO
	.align		4
.L_741:
        /*00c8*/ 	.byte	0x04, 0x17
        /*00ca*/ 	.short	(.L_743 - .L_742)
.L_742:
        /*00cc*/ 	.word	0x00000000
        /*00d0*/ 	.short	0x0004
        /*00d2*/ 	.short	0x0020
        /*00d4*/ 	.byte	0x00, 0xf0, 0x21, 0x00


	//----- nvinfo : EIATTR_KPARAM_INFO
	.align		4
.L_743:
        /*00d8*/ 	.byte	0x04, 0x17
        /*00da*/ 	.short	(.L_745 - .L_744)
.L_744:
        /*00dc*/ 	.word	0x00000000
        /*00e0*/ 	.short	0x0003
        /*00e2*/ 	.short	0x0018
        /*00e4*/ 	.byte	0x00, 0xf0, 0x21, 0x00


	//----- nvinfo : EIATTR_KPARAM_INFO
	.align		4
.L_745:
        /*00e8*/ 	.byte	0x04, 0x17
        /*00ea*/ 	.short	(.L_747 - .L_746)
.L_746:
        /*00ec*/ 	.word	0x00000000
        /*00f0*/ 	.short	0x0002
        /*00f2*/ 	.short	0x0010
        /*00f4*/ 	.byte	0x00, 0xf0, 0x21, 0x00


	//----- nvinfo : EIATTR_KPARAM_INFO
	.align		4
.L_747:
        /*00f8*/ 	.byte	0x04, 0x17
        /*00fa*/ 	.short	(.L_749 - .L_748)
.L_748:
        /*00fc*/ 	.word	0x00000000
        /*0100*/ 	.short	0x0001
        /*0102*/ 	.short	0x0008
        /*0104*/ 	.byte	0x00, 0xf5, 0x21, 0x00


	//----- nvinfo : EIATTR_KPARAM_INFO
	.align		4
.L_749:
        /*0108*/ 	.byte	0x04, 0x17
        /*010a*/ 	.short	(.L_751 - .L_750)
.L_750:
        /*010c*/ 	.word	0x00000000
        /*0110*/ 	.short	0x0000
        /*0112*/ 	.short	0x0000
        /*0114*/ 	.byte	0x00, 0xf0, 0x11, 0x00


	//----- nvinfo : EIATTR_SPARSE_MMA_MASK
	.align		4
.L_751:
        /*0118*/ 	.byte	0x03, 0x50
        /*011a*/ 	.short	0x0000


	//----- nvinfo : EIATTR_MAXREG_COUNT
	.align		4
        /*011c*/ 	.byte	0x03, 0x1b
        /*011e*/ 	.short	0x00ff


	//----- nvinfo : EIATTR_MERCURY_ISA_VERSION
	.align		4
        /*0120*/ 	.byte	0x03, 0x5f
        /*0122*/ 	.short	0x0101


	//----- nvinfo : EIATTR_VRC_CTA_INIT_COUNT
	.align		4
        /*0124*/ 	.byte	0x02, 0x4a
	.zero		1
	.zero		1


	//----- nvinfo : EIATTR_EXIT_INSTR_OFFSETS
	.align		4
        /*0128*/ 	.byte	0x04, 0x1c
        /*012a*/ 	.short	(.L_753 - .L_752)


	//   ....[0]....
.L_752:
        /*012c*/ 	.word	0x000000a0


	//   ....[1]....
        /*0130*/ 	.word	0x00002580


	//   ....[2]....
        /*0134*/ 	.word	0x00004310


	//----- nvinfo : EIATTR_CRS_STACK_SIZE
	.align		4
.L_753:
        /*0138*/ 	.byte	0x04, 0x1e
        /*013a*/ 	.short	(.L_755 - .L_754)
.L_754:
        /*013c*/ 	.word	0x00000000


	//----- nvinfo : EIATTR_CBANK_PARAM_SIZE
	.align		4
.L_755:
        /*0140*/ 	.byte	0x03, 0x19
        /*0142*/ 	.short	0x0056


	//----- nvinfo : EIATTR_PARAM_CBANK
	.align		4
        /*0144*/ 	.byte	0x04, 0x0a
        /*0146*/ 	.short	(.L_757 - .L_756)
	.align		4
.L_756:
        /*0148*/ 	.word	index@(.nv.constant0._ZN2at6native49_GLOBAL__N__3489678a_16_AveragePool2d_cu_fb80407639avg_pool2d_backward_out_cuda_frame_nhwcIffiEEvT1_PKT_llliiiiiiiiPS4_ibb)
        /*014c*/ 	.short	0x0380
        /*014e*/ 	.short	0x0056


	//----- nvinfo : EIATTR_SW_WAR
	.align		4
.L_757:
        /*0150*/ 	.byte	0x04, 0x36
        /*0152*/ 	.short	(.L_759 - .L_758)
.L_758:
        /*0154*/ 	.word	0x00000008
.L_759:


//--------------------- .nv.info._ZN2at6native49_GLOBAL__N__3489678a_16_AveragePool2d_cu_fb80407634avg_pool2d_backward_out_cuda_frameIddlEEvT1_PKT_llllliiiiiiPS4_ibb --------------------------
	.section	.nv.info._ZN2at6native49_GLOBAL__N__3489678a_16_AveragePool2d_cu_fb80407634avg_pool2d_backward_out_cuda_frameIddlEEvT1_PKT_llllliiiiiiPS4_ibb,"",@"SHT_CUDA_INFO"
	.sectionflags	@""
	.align	4


	//----- nvinfo : EIATTR_CUDA_API_VERSION
	.align		4
        /*0000*/ 	.byte	0x04, 0x37
        /*0002*/ 	.short	(.L_761 - .L_760)
.L_760:
        /*0004*/ 	.word	0x00000082


	//----- nvinfo : EIATTR_KPARAM_INFO
	.align		4
.L_761:
        /*0008*/ 	.byte	0x04, 0x17
        /*000a*/ 	.short	(.L_763 - .L_762)
.L_762:
        /*000c*/ 	.word	0x00000000
        /*0010*/ 	.short	0x0010
        /*0012*/ 	.short	0x005d
        /*0014*/ 	.byte	0x00, 0xf0, 0x05, 0x00


	//----- nvinfo : EIATTR_KPARAM_INFO
	.align		4
.L_763:
        /*0018*/ 	.byte	0x04, 0x17
        /*001a*/ 	.short	(.L_765 - .L_764)
.L_764:
        /*001c*/ 	.word	0x00000000
        /*0020*/ 	.short	0x000f
        /*0022*/ 	.short	0x005c
        /*0024*/ 	.byte	0x00, 0xf0, 0x05, 0x00


	//----- nvinfo : EIATTR_KPARAM_INFO
	.align		4
.L_765:
        /*0028*/ 	.byte	0x04, 0x17
        /*002a*/ 	.short	(.L_767 - .L_766)
.L_766:
        /*002c*/ 	.word	0x00000000
        /*0030*/ 	.short	0x000e
        /*0032*/ 	.short	0x0058
        /*0034*/ 	.byte	0x00, 0xf0, 0x11, 0x00


	//----- nvinfo : EIATTR_KPARAM_INFO
	.align		4
.L_767:
        /*0038*/ 	.byte	0x04, 0x17
        /*003a*/ 	.short	(.L_769 - .L_768)
.L_768:
        /*003c*/ 	.word	0x00000000
        /*0040*/ 	.short	0x000d
        /*0042*/ 	.short	0x0050
        /*0044*/ 	.byte	0x00, 0xf5, 0x21, 0x00


	//----- nvinfo : EIATTR_KPARAM_INFO
	.align		4
.L_769:
        /*0048*/ 	.byte	0x04, 0x17
        /*004a*/ 	.short	(.L_771 - .L_770)
.L_770:
        /*004c*/ 	.word	0x00000000
        /*0050*/ 	.short	0x000c
        /*0052*/ 	.short	0x004c
        /*0054*/ 	.byte	0x00, 0xf0, 0x11, 0x00


	//----- nvinfo : EIATTR_KPARAM_INFO
	.align		4
.L_771:
        /*0058*/ 	.byte	0x04, 0x17
        /*005a*/ 	.short	(.L_773 - .L_772)
.L_772:
        /*005c*/ 	.word	0x00000000
        /*0060*/ 	.short	0x000b
        /*0062*/ 	.short	0x0048
        /*0064*/ 	.byte	0x00, 0xf0, 0x11, 0x00


	//----- nvinfo : EIATTR_KPARAM_INFO
	.align		4
.L_773:
        /*0068*/ 	.byte	0x04, 0x17
        /*006a*/ 	.short	(.L_775 - .L_774)
.L_774:
        /*006c*/ 	.word	0x00000000
        /*0070*/ 	.short	0x000a
        /*0072*/ 	.short	0x0044
        /*0074*/ 	.byte	0x00, 0xf0, 0x11, 0x00


	//----- nvinfo : EIATTR_KPARAM_INFO
	.align		4
.L_775:
        /*0078*/ 	.byte	0x04, 0x17
        /*007a*/ 	.short	(.L_777 - .L_776)
.L_776:
        /*007c*/ 	.word	0x00000000
        /*0080*/ 	.short	0x0009
        /*0082*/ 	.short	0x0040
        /*0084*/ 	.byte	0x00, 0xf0, 0x11, 0x00


	//----- nvinfo : EIATTR_KPARAM_INFO
	.align		4
.L_777:
        /*0088*/ 	.byte	0x04, 0x17
        /*008a*/ 	.short	(.L_779 - .L_778)
.L_778:
        /*008c*/ 	.word	0x00000000
        /*0090*/ 	.short	0x0008
        /*0092*/ 	.short	0x003c
        /*0094*/ 	.byte	0x00, 0xf0, 0x11, 0x00


	//----- nvinfo : EIATTR_KPARAM_INFO
	.align		4
.L_779:
        /*0098*/ 	.byte	0x04, 0x17
        /*009a*/ 	.short	(.L_781 - .L_780)
.L_780:
        /*009c*/ 	.word	0x00000000
        /*00a0*/ 	.short	0x0007
        /*00a2*/ 	.short	0x0038
        /*00a4*/ 	.byte	0x00, 0xf0, 0x11, 0x00


	//----- nvinfo : EIATTR_KPARAM_INFO
	.align		4
.L_781:
        /*00a8*/ 	.byte	0x04, 0x17
        /*00aa*/ 	.short	(.L_783 - .L_782)
.L_782:
        /*00ac*/ 	.word	0x00000000
        /*00b0*/ 	.short	0x0006
        /*00b2*/ 	.short	0x0030
        /*00b4*/ 	.byte	0x00, 0xf0, 0x21, 0x00


	//----- nvinfo : EIATTR_KPARAM_INFO
	.align		4
.L_783:
        /*00b8*/ 	.byte	0x04, 0x17
        /*00ba*/ 	.short	(.L_785 - .L_784)
.L_784:
        /*00bc*/ 	.word	0x00000000
        /*00c0*/ 	.short	0x0005
        /*00c2*/ 	.short	0x0028
        /*00c4*/ 	.byte	0x00, 0xf0, 0x21, 0x00


	//----- nvinfo : EIATTR_KPARAM_INFO
	.align		4
.L_785:
        /*00c8*/ 	.byte	0x04, 0x17
        /*00ca*/ 	.short	(.L_787 - .L_786)
.L_786:
        /*00cc*/ 	.word	0x00000000
        /*00d0*/ 	.short	0x0004
        /*00d2*/ 	.short	0x0020
        /*00d4*/ 	.byte	0x00, 0xf0, 0x21, 0x00


	//----- nvinfo : EIATTR_KPARAM_INFO
	.align		4
.L_787:
        /*00d8*/ 	.byte	0x04, 0x17
        /*00da*/ 	.short	(.L_789 - .L_788)
.L_788:
        /*00dc*/ 	.word	0x00000000
        /*00e0*/ 	.short	0x0003
        /*00e2*/ 	.short	0x0018
        /*00e4*/ 	.byte	0x00, 0xf0, 0x21, 0x00


	//----- nvinfo : EIATTR_KPARAM_INFO
	.align		4
.L_789:
        /*00e8*/ 	.byte	0x04, 0x17
        /*00ea*/ 	.short	(.L_791 - .L_790)
.L_790:
        /*00ec*/ 	.word	0x00000000
        /*00f0*/ 	.short	0x0002
        /*00f2*/ 	.short	0x0010
        /*00f4*/ 	.byte	0x00, 0xf0, 0x21, 0x00


	//----- nvinfo : EIATTR_KPARAM_INFO
	.align		4
.L_791:
        /*00f8*/ 	.byte	0x04, 0x17
        /*00fa*/ 	.short	(.L_793 - .L_792)
.L_792:
        /*00fc*/ 	.word	0x00000000
        /*0100*/ 	.short	0x0001
        /*0102*/ 	.short	0x0008
        /*0104*/ 	.byte	0x00, 0xf5, 0x21, 0x00


	//----- nvinfo : EIATTR_KPARAM_INFO
	.align		4
.L_793:
        /*0108*/ 	.byte	0x04, 0x17
        /*010a*/ 	.short	(.L_795 - .L_794)
.L_794:
        /*010c*/ 	.word	0x00000000
        /*0110*/ 	.short	0x0000
        /*0112*/ 	.short	0x0000
        /*0114*/ 	.byte	0x00, 0xf0, 0x21, 0x00


	//----- nvinfo : EIATTR_SPARSE_MMA_MASK
	.align		4
.L_795:
        /*0118*/ 	.byte	0x03, 0x50
        /*011a*/ 	.short	0x0000


	//----- nvinfo : EIATTR_MAXREG_COUNT
	.align		4
        /*011c*/ 	.byte	0x03, 0x1b
        /*011e*/ 	.short	0x00ff


	//----- nvinfo : EIATTR_MERCURY_ISA_VERSION
	.align		4
        /*0120*/ 	.byte	0x03, 0x5f
        /*0122*/ 	.short	0x0101


	//----- nvinfo : EIATTR_VRC_CTA_INIT_COUNT
	.align		4
        /*0124*/ 	.byte	0x02, 0x4a
	.zero		1
	.zero		1


	//----- nvinfo : EIATTR_EXIT_INSTR_OFFSETS
	.align		4
        /*0128*/ 	.byte	0x04, 0x1c
        /*012a*/ 	.short	(.L_797 - .L_796)


	//   ....[0]....
.L_796:
        /*012c*/ 	.word	0x00000090


	//   ....[1]....
        /*0130*/ 	.word	0x000036c0


	//   ....[2]....
        /*0134*/ 	.word	0x00006680


	//----- nvinfo : EIATTR_CRS_STACK_SIZE
	.align		4
.L_797:
        /*0138*/ 	.byte	0x04, 0x1e
        /*013a*/ 	.short	(.L_799 - .L_798)
.L_798:
        /*013c*/ 	.word	0x00000000


	//----- nvinfo : EIATTR_CBANK_PARAM_SIZE
	.align		4
.L_799:
        /*0140*/ 	.byte	0x03, 0x19
        /*0142*/ 	.short	0x005e


	//----- nvinfo : EIATTR_PARAM_CBANK
	.align		4
        /*0144*/ 	.byte	0x04, 0x0a
        /*0146*/ 	.short	(.L_801 - .L_800)
	.align		4
.L_800:
        /*0148*/ 	.word	index@(.nv.constant0._ZN2at6native49_GLOBAL__N__3489678a_16_AveragePool2d_cu_fb80407634avg_pool2d_backward_out_cuda_frameIddlEEvT1_PKT_llllliiiiiiPS4_ibb)
        /*014c*/ 	.short	0x0380
        /*014e*/ 	.short	0x005e


	//----- nvinfo : EIATTR_SW_WAR
	.align		4
.L_801:
        /*0150*/ 	.byte	0x04, 0x36
        /*0152*/ 	.short	(.L_803 - .L_802)
.L_802:
        /*0154*/ 	.word	0x00000008
.L_803:


//--------------------- .nv.info._ZN2at6native49_GLOBAL__N__3489678a_16_AveragePool2d_cu_fb80407639avg_pool2d_backward_out_cuda_frame_nhwcIddlEEvT1_PKT_llliiiiiiiiPS4_ibb --------------------------
	.section	.nv.info._ZN2at6native49_GLOBAL__N__3489678a_16_AveragePool2d_cu_fb80407639avg_pool2d_backward_out_cuda_frame_nhwcIddlEEvT1_PKT_llliiiiiiiiPS4_ibb,"",@"SHT_CUDA_INFO"
	.sectionflags	@""
	.align	4


	//----- nvinfo : EIATTR_CUDA_API_VERSION
	.align		4
        /*0000*/ 	.byte	0x04, 0x37
        /*0002*/ 	.short	(.L_805 - .L_804)
.L_804:
        /*0004*/ 	.word	0x00000082


	//----- nvinfo : EIATTR_KPARAM_INFO
	.align		4
.L_805:
        /*0008*/ 	.byte	0x04, 0x17
        /*000a*/ 	.short	(.L_807 - .L_806)
.L_806:
        /*000c*/ 	.word	0x00000000
        /*0010*/ 	.short	0x0010
        /*0012*/ 	.short	0x0055
        /*0014*/ 	.byte	0x00, 0xf0, 0x05, 0x00


	//----- nvinfo : EIATTR_KPARAM_INFO
	.align		4
.L_807:
        /*0018*/ 	.byte	0x04, 0x17
        /*001a*/ 	.short	(.L_809 - .L_808)
.L_808:
        /*001c*/ 	.word	0x00000000
        /*0020*/ 	.short	0x000f
        /*0022*/ 	.short	0x0054
        /*0024*/ 	.byte	0x00, 0xf0, 0x05, 0x00


	//----- nvinfo : EIATTR_KPARAM_INFO
	.align		4
.L_809:
        /*0028*/ 	.byte	0x04, 0x17
        /*002a*/ 	.short	(.L_811 - .L_810)
.L_810:
        /*002c*/ 	.word	0x00000000
        /*0030*/ 	.short	0x000e
        /*0032*/ 	.short	0x0050
        /*0034*/ 	.byte	0x00, 0xf0, 0x11, 0x00


	//----- nvinfo : EIATTR_KPARAM_INFO
	.align		4
.L_811:
        /*0038*/ 	.byte	0x04, 0x17
        /*003a*/ 	.short	(.L_813 - .L_812)
.L_812:
        /*003c*/ 	.word	0x00000000
        /*0040*/ 	.short	0x000d
        /*0042*/ 	.short	0x0048
        /*0044*/ 	.byte	0x00, 0xf5, 0x21, 0x00


	//----- nvinfo : EIATTR_KPARAM_INFO
	.align		4
.L_813:
        /*0048*/ 	.byte	0x04, 0x17
        /*004a*/ 	.short	(.L_815 - .L_814)
.L_814:
        /*004c*/ 	.word	0x00000000
        /*0050*/ 	.short	0x000c
        /*0052*/ 	.short	0x0044
        /*0054*/ 	.byte	0x00, 0xf0, 0x11, 0x00


	//----- nvinfo : EIATTR_KPARAM_INFO
	.align		4
.L_815:
        /*0058*/ 	.byte	0x04, 0x17
        /*005a*/ 	.short	(.L_817 - .L_816)
.L_816:
        /*005c*/ 	.word	0x00000000
        /*0060*/ 	.short	0x000b
        /*0062*/ 	.short	0x0040
        /*0064*/ 	.byte	0x00, 0xf0, 0x11, 0x00


	//----- nvinfo : EIATTR_KPARAM_INFO
	.align		4
.L_817:
        /*0068*/ 	.byte	0x04, 0x17
        /*006a*/ 	.short	(.L_819 - .L_818)
.L_818:
        /*006c*/ 	.word	0x00000000
        /*0070*/ 	.short	0x000a
        /*0072*/ 	.short	0x003c
        /*0074*/ 	.byte	0x00, 0xf0, 0x11, 0x00


	//----- nvinfo : EIATTR_KPARAM_INFO
	.align		4
.L_819:
        /*0078*/ 	.byte	0x04, 0x17
        /*007a*/ 	.short	(.L_821 - .L_820)
.L_820:
        /*007c*/ 	.word	0x00000000
        /*0080*/ 	.short	0x0009
        /*0082*/ 	.short	0x0038
        /*0084*/ 	.byte	0x00, 0xf0, 0x11, 0x00


	//----- nvinfo : EIATTR_KPARAM_INFO
	.align		4
.L_821:
        /*0088*/ 	.byte	0x04, 0x17
        /*008a*/ 	.short	(.L_823 - .L_822)
.L_822:
        /*008c*/ 	.word	0x00000000
        /*0090*/ 	.short	0x0008
        /*0092*/ 	.short	0x0034
        /*0094*/ 	.byte	0x00, 0xf0, 0x11, 0x00


	//----- nvinfo : EIATTR_KPARAM_INFO
	.align		4
.L_823:
        /*0098*/ 	.byte	0x04, 0x17
        /*009a*/ 	.short	(.L_825 - .L_824)
.L_824:
        /*009c*/ 	.word	0x00000000
        /*00a0*/ 	.short	0x0007
        /*00a2*/ 	.short	0x0030
        /*00a4*/ 	.byte	0x00, 0xf0, 0x11, 0x00


	//----- nvinfo : EIATTR_KPARAM_INFO
	.align		4
.L_825:
        /*00a8*/ 	.byte	0x04, 0x17
        /*00aa*/ 	.short	(.L_827 - .L_826)
.L_826:
        /*00ac*/ 	.word	0x00000000
        /*00b0*/ 	.short	0x0006
        /*00b2*/ 	.short	0x002c
        /*00b4*/ 	.byte	0x00, 0xf0, 0x11, 0x00


	//----- nvinfo : EIATTR_KPARAM_INFO
	.align		4
.L_827:
        /*00b8*/ 	.byte	0x04, 0x17
        /*00ba*/ 	.short	(.L_829 - .L_828)
.L_828:
        /*00bc*/ 	.word	0x00000000
        /*00c0*/ 	.short	0x0005
        /*00c2*/ 	.short	0x0028
        /*00c4*/ 	.byte	0x00, 0xf0, 0x11, 0x00


	//----- nvinfo : EIATTR_KPARAM_INFO
	.align		4
.L_829:
        /*00c8*/ 	.byte	0x04, 0x17
        /*00ca*/ 	.short	(.L_831 - .L_830)
.L_830:
        /*00cc*/ 	.word	0x00000000
        /*00d0*/ 	.short	0x0004
        /*00d2*/ 	.short	0x0020
        /*00d4*/ 	.byte	0x00, 0xf0, 0x21, 0x00


	//----- nvinfo : EIATTR_KPARAM_INFO
	.align		4
.L_831:
        /*00d8*/ 	.byte	0x04, 0x17
        /*00da*/ 	.short	(.L_833 - .L_832)
.L_832:
        /*00dc*/ 	.word	0x00000000
        /*00e0*/ 	.short	0x0003
        /*00e2*/ 	.short	0x0018
        /*00e4*/ 	.byte	0x00, 0xf0, 0x21, 0x00


	//----- nvinfo : EIATTR_KPARAM_INFO
	.align		4
.L_833:
        /*00e8*/ 	.byte	0x04, 0x17
        /*00ea*/ 	.short	(.L_835 - .L_834)
.L_834:
        /*00ec*/ 	.word	0x00000000
        /*00f0*/ 	.short	0x0002
        /*00f2*/ 	.short	0x0010
        /*00f4*/ 	.byte	0x00, 0xf0, 0x21, 0x00


	//----- nvinfo : EIATTR_KPARAM_INFO
	.align		4
.L_835:
        /*00f8*/ 	.byte	0x04, 0x17
        /*00fa*/ 	.short	(.L_837 - .L_836)
.L_836:
        /*00fc*/ 	.word	0x00000000
        /*0100*/ 	.short	0x0001
        /*0102*/ 	.short	0x0008
        /*0104*/ 	.byte	0x00, 0xf5, 0x21, 0x00


	//----- nvinfo : EIATTR_KPARAM_INFO
	.align		4
.L_837:
        /*0108*/ 	.byte	0x04, 0x17
        /*010a*/ 	.short	(.L_839 - .L_838)
.L_838:
        /*010c*/ 	.word	0x00000000
        /*0110*/ 	.short	0x0000
        /*0112*/ 	.short	0x0000
        /*0114*/ 	.byte	0x00, 0xf0, 0x21, 0x00


	//----- nvinfo : EIATTR_SPARSE_MMA_MASK
	.align		4
.L_839:
        /*0118*/ 	.byte	0x03, 0x50
        /*011a*/ 	.short	0x0000


	//----- nvinfo : EIATTR_MAXREG_COUNT
	.align		4
        /*011c*/ 	.byte	0x03, 0x1b
        /*011e*/ 	.short	0x00ff


	//----- nvinfo : EIATTR_MERCURY_ISA_VERSION
	.align		4
        /*0120*/ 	.byte	0x03, 0x5f
        /*0122*/ 	.short	0x0101


	//----- nvinfo : EIATTR_VRC_CTA_INIT_COUNT
	.align		4
        /*0124*/ 	.byte	0x02, 0x4a
	.zero		1
	.zero		1


	//----- nvinfo : EIATTR_EXIT_INSTR_OFFSETS
	.align		4
        /*0128*/ 	.byte	0x04, 0x1c
        /*012a*/ 	.short	(.L_841 - .L_840)


	//   ....[0]....
.L_840:
        /*012c*/ 	.word	0x00000090


	//   ....[1]....
        /*0130*/ 	.word	0x00003b30


	//   ....[2]....
        /*0134*/ 	.word	0x00006eb0


	//----- nvinfo : EIATTR_CRS_STACK_SIZE
	.align		4
.L_841:
        /*0138*/ 	.byte	0x04, 0x1e
        /*013a*/ 	.short	(.L_843 - .L_842)
.L_842:
        /*013c*/ 	.word	0x00000000


	//----- nvinfo : EIATTR_CBANK_PARAM_SIZE
	.align		4
.L_843:
        /*0140*/ 	.byte	0x03, 0x19
        /*0142*/ 	.short	0x0056


	//----- nvinfo : EIATTR_PARAM_CBANK
	.align		4
        /*0144*/ 	.byte	0x04, 0x0a
        /*0146*/ 	.short	(.L_845 - .L_844)
	.align		4
.L_844:
        /*0148*/ 	.word	index@(.nv.constant0._ZN2at6native49_GLOBAL__N__3489678a_16_AveragePool2d_cu_fb80407639avg_pool2d_backward_out_cuda_frame_nhwcIddlEEvT1_PKT_llliiiiiiiiPS4_ibb)
        /*014c*/ 	.short	0x0380
        /*014e*/ 	.short	0x0056


	//----- nvinfo : EIATTR_SW_WAR
	.align		4
.L_845:
        /*0150*/ 	.byte	0x04, 0x36
        /*0152*/ 	.short	(.L_847 - .L_846)
.L_846:
        /*0154*/ 	.word	0x00000008
.L_847:


//--------------------- .nv.info._ZN2at6native49_GLOBAL__N__3489678a_16_AveragePool2d_cu_fb80407634avg_pool2d_backward_out_cuda_frameIddiEEvT1_PKT_llllliiiiiiPS4_ibb --------------------------
	.section	.nv.info._ZN2at6native49_GLOBAL__N__3489678a_16_AveragePool2d_cu_fb80407634avg_pool2d_backward_out_cuda_frameIddiEEvT1_PKT_llllliiiiiiPS4_ibb,"",@"SHT_CUDA_INFO"
	.sectionflags	@""
	.align	4


	//----- nvinfo : EIATTR_CUDA_API_VERSION
	.align		4
        /*0000*/ 	.byte	0x04, 0x37
        /*0002*/ 	.short	(.L_849 - .L_848)
.L_848:
        /*0004*/ 	.word	0x00000082


	//----- nvinfo : EIATTR_KPARAM_INFO
	.align		4
.L_849:
        /*0008*/ 	.byte	0x04, 0x17
        /*000a*/ 	.short	(.L_851 - .L_850)
.L_850:
        /*000c*/ 	.word	0x00000000
        /*0010*/ 	.short	0x0010
        /*0012*/ 	.short	0x005d
        /*0014*/ 	.byte	0x00, 0xf0, 0x05, 0x00


	//----- nvinfo : EIATTR_KPARAM_INFO
	.align		4
.L_851:
        /*0018*/ 	.byte	0x04, 0x17
        /*001a*/ 	.short	(.L_853 - .L_852)
.L_852:
        /*001c*/ 	.word	0x00000000
        /*0020*/ 	.short	0x000f
        /*0022*/ 	.short	0x005c
        /*0024*/ 	.byte	0x00, 0xf0, 0x05, 0x00


	//----- nvinfo : EIATTR_KPARAM_INFO
	.align		4
.L_853:
        /*0028*/ 	.byte	0x04, 0x17
        /*002a*/ 	.short	(.L_855 - .L_854)
.L_854:
        /*002c*/ 	.word	0x00000000
        /*0030*/ 	.short	0x000e
        /*0032*/ 	.short	0x0058
        /*0034*/ 	.byte	0x00, 0xf0, 0x11, 0x00


	//----- nvinfo : EIATTR_KPARAM_INFO
	.align		4
.L_855:
        /*0038*/ 	.byte	0x04, 0x17
        /*003a*/ 	.short	(.L_857 - .L_856)
.L_856:
        /*003c*/ 	.word	0x00000000
        /*0040*/ 	.short	0x000d
        /*0042*/ 	.short	0x0050
        /*0044*/ 	.byte	0x00, 0xf5, 0x21, 0x00


	//----- nvinfo : EIATTR_KPARAM_INFO
	.align		4
.L_857:
        /*0048*/ 	.byte	0x04, 0x17
        /*004a*/ 	.short	(.L_859 - .L_858)
.L_858:
        /*004c*/ 	.word	0x00000000
        /*0050*/ 	.short	0x000c
        /*0052*/ 	.short	0x004c
        /*0054*/ 	.byte	0x00, 0xf0, 0x11, 0x00


	//----- nvinfo : EIATTR_KPARAM_INFO
	.align		4
.L_859:
        /*0058*/ 	.byte	0x04, 0x17
        /*005a*/ 	.short	(.L_861 - .L_860)
.L_860:
        /*005c*/ 	.word	0x00000000
        /*0060*/ 	.short	0x000b
        /*0062*/ 	.short	0x0048
        /*0064*/ 	.byte	0x00, 0xf0, 0x11, 0x00


	//----- nvinfo : EIATTR_KPARAM_INFO
	.align		4
.L_861:
        /*0068*/ 	.byte	0x04, 0x17
        /*006a*/ 	.short	(.L_863 - .L_862)
.L_862:
        /*006c*/ 	.word	0x00000000
        /*0070*/ 	.short	0x000a
        /*0072*/ 	.short	0x0044
        /*0074*/ 	.byte	0x00, 0xf0, 0x11, 0x00


	//----- nvinfo : EIATTR_KPARAM_INFO
	.align		4
.L_863:
        /*0078*/ 	.byte	0x04, 0x17
        /*007a*/ 	.short	(.L_865 - .L_864)
.L_864:
        /*007c*/ 	.word	0x00000000
        /*0080*/ 	.short	0x0009
        /*0082*/ 	.short	0x0040
        /*0084*/ 	.byte	0x00, 0xf0, 0x11, 0x00


	//----- nvinfo : EIATTR_KPARAM_INFO
	.align		4
.L_865:
        /*0088*/ 	.byte	0x04, 0x17
        /*008a*/ 	.short	(.L_867 - .L_866)
.L_866:
        /*008c*/ 	.word	0x00000000
        /*0090*/ 	.short	0x0008
        /*0092*/ 	.short	0x003c
        /*0094*/ 	.byte	0x00, 0xf0, 0x11, 0x00


	//----- nvinfo : EIATTR_KPARAM_INFO
	.align		4
.L_867:
        /*0098*/ 	.byte	0x04, 0x17
        /*009a*/ 	.short	(.L_869 - .L_868)
.L_868:
        /*009c*/ 	.word	0x00000000
        /*00a0*/ 	.short	0x0007
        /*00a2*/ 	.short	0x0038
        /*00a4*/ 	.byte	0x00, 0xf0, 0x11, 0x00


	//----- nvinfo : EIATTR_KPARAM_INFO
	.align		4
.L_869:
        /*00a8*/ 	.byte	0x04, 0x17
        /*00aa*/ 	.short	(.L_871 - .L_870)
.L_870:
        /*00ac*/ 	.word	0x00000000
        /*00b0*/ 	.short	0x0006
        /*00b2*/ 	.short	0x0030
        /*00b4*/ 	.byte	0x00, 0xf0, 0x21, 0x00


	//----- nvinfo : EIATTR_KPARAM_INFO
	.align		4
.L_871:
        /*00b8*/ 	.byte	0x04, 0x17
        /*00ba*/ 	.short	(.L_873 - .L_872)
.L_872:
        /*00bc*/ 	.word	0x00000000
        /*00c0*/ 	.short	0x0005
        /*00c2*/ 	.short	0x0028
        /*00c4*/ 	.byte	0x00, 0xf0, 0x21, 0x00


	//----- nvinfo : EIATTR_KPARAM_INFO
	.align		4
.L_873:
        /*00c8*/ 	.byte	0x04, 0x17
        /*00ca*/ 	.short	(.L_875 - .L_874)
.L_874:
        /*00cc*/ 	.word	0x00000000
        /*00d0*/ 	.short	0x0004
        /*00d2*/ 	.short	0x0020
        /*00d4*/ 	.byte	0x00, 0xf0, 0x21, 0x00


	//----- nvinfo : EIATTR_KPARAM_INFO
	.align		4
.L_875:
        /*00d8*/ 	.byte	0x04, 0x17
        /*00da*/ 	.short	(.L_877 - .L_876)
.L_876:
        /*00dc*/ 	.word	0x00000000
        /*00e0*/ 	.short	0x0003
        /*00e2*/ 	.short	0x0018
        /*00e4*/ 	.byte	0x00, 0xf0, 0x21, 0x00


	//----- nvinfo : EIATTR_KPARAM_INFO
	.align		4
.L_877:
        /*00e8*/ 	.byte	0x04, 0x17
        /*00ea*/ 	.short	(.L_879 - .L_878)
.L_878:
        /*00ec*/ 	.word	0x00000000
        /*00f0*/ 	.short	0x0002
        /*00f2*/ 	.short	0x0010
        /*00f4*/ 	.byte	0x00, 0xf0, 0x21, 0x00


	//----- nvinfo : EIATTR_KPARAM_INFO
	.align		4
.L_879:
        /*00f8*/ 	.byte	0x04, 0x17
        /*00fa*/ 	.short	(.L_881 - .L_880)
.L_880:
        /*00fc*/ 	.word	0x00000000
        /*0100*/ 	.short	0x0001
        /*0102*/ 	.short	0x0008
        /*0104*/ 	.byte	0x00, 0xf5, 0x21, 0x00


	//----- nvinfo : EIATTR_KPARAM_INFO
	.align		4
.L_881:
        /*0108*/ 	.byte	0x04, 0x17
        /*010a*/ 	.short	(.L_883 - .L_882)
.L_882:
        /*010c*/ 	.word	0x00000000
        /*0110*/ 	.short	0x0000
        /*0112*/ 	.short	0x0000
        /*0114*/ 	.byte	0x00, 0xf0, 0x11, 0x00


	//----- nvinfo : EIATTR_SPARSE_MMA_MASK
	.align		4
.L_883:
        /*0118*/ 	.byte	0x03, 0x50
        /*011a*/ 	.short	0x0000


	//----- nvinfo : EIATTR_MAXREG_COUNT
	.align		4
        /*011c*/ 	.byte	0x03, 0x1b
        /*011e*/ 	.short	0x00ff


	//----- nvinfo : EIATTR_MERCURY_ISA_VERSION
	.align		4
        /*0120*/ 	.byte	0x03, 0x5f
        /*0122*/ 	.short	0x0101


	//----- nvinfo : EIATTR_VRC_CTA_INIT_COUNT
	.align		4
        /*0124*/ 	.byte	0x02, 0x4a
	.zero		1
	.zero		1


	//----- nvinfo : EIATTR_EXIT_INSTR_OFFSETS
	.align		4
        /*0128*/ 	.byte	0x04, 0x1c
        /*012a*/ 	.short	(.L_885 - .L_884)


	//   ....[0]....
.L_884:
        /*012c*/ 	.word	0x000000a0


	//   ....[1]....
        /*0130*/ 	.word	0x00003410


	//   ....[2]....
        /*0134*/ 	.word	0x000060d0


	//----- nvinfo : EIATTR_CRS_STACK_SIZE
	.align		4
.L_885:
        /*0138*/ 	.byte	0x04, 0x1e
        /*013a*/ 	.short	(.L_887 - .L_886)
.L_886:
        /*013c*/ 	.word	0x00000000


	//----- nvinfo : EIATTR_CBANK_PARAM_SIZE
	.align		4
.L_887:
        /*0140*/ 	.byte	0x03, 0x19
        /*0142*/ 	.short	0x005e


	//----- nvinfo : EIATTR_PARAM_CBANK
	.align		4
        /*0144*/ 	.byte	0x04, 0x0a
        /*0146*/ 	.short	(.L_889 - .L_888)
	.align		4
.L_888:
        /*0148*/ 	.word	index@(.nv.constant0._ZN2at6native49_GLOBAL__N__3489678a_16_AveragePool2d_cu_fb80407634avg_pool2d_backward_out_cuda_frameIddiEEvT1_PKT_llllliiiiiiPS4_ibb)
        /*014c*/ 	.short	0x0380
        /*014e*/ 	.short	0x005e


	//----- nvinfo : EIATTR_SW_WAR
	.align		4
.L_889:
        /*0150*/ 	.byte	0x04, 0x36
        /*0152*/ 	.short	(.L_891 - .L_890)
.L_890:
        /*0154*/ 	.word	0x00000008
.L_891:


//--------------------- .nv.info._ZN2at6native49_GLOBAL__N__3489678a_16_AveragePool2d_cu_fb80407639avg_pool2d_backward_out_cuda_frame_nhwcIddiEEvT1_PKT_llliiiiiiiiPS4_ibb --------------------------
	.section	.nv.info._ZN2at6native49_GLOBAL__N__3489678a_16_AveragePool2d_cu_fb80407639avg_pool2d_backward_out_cuda_frame_nhwcIddiEEvT1_PKT_llliiiiiiiiPS4_ibb,"",@"SHT_CUDA_INFO"
	.sectionflags	@""
	.align	4


	//----- nvinfo : EIATTR_CUDA_API_VERSION
	.align		4
        /*0000*/ 	.byte	0x04, 0x37
        /*0002*/ 	.short	(.L_893 - .L_892)
.L_892:
        /*0004*/ 	.word	0x00000082


	//----- nvinfo : EIATTR_KPARAM_INFO
	.align		4
.L_893:
        /*0008*/ 	.byte	0x04, 0x17
        /*000a*/ 	.short	(.L_895 - .L_894)
.L_894:
        /*000c*/ 	.word	0x00000000
        /*0010*/ 	.short	0x0010
        /*0012*/ 	.short	0x0055
        /*0014*/ 	.byte	0x00, 0xf0, 0x05, 0x00


	//----- nvinfo : EIATTR_KPARAM_INFO
	.align		4
.L_895:
        /*0018*/ 	.byte	0x04, 0x17
        /*001a*/ 	.short	(.L_897 - .L_896)
.L_896:
        /*001c*/ 	.word	0x00000000
        /*0020*/ 	.short	0x000f
        /*0022*/ 	.short	0x0054
        /*0024*/ 	.byte	0x00, 0xf0, 0x05, 0x00


	//----- nvinfo : EIATTR_KPARAM_INFO
	.align		4
.L_897:
        /*0028*/ 	.byte	0x04, 0x17
        /*002a*/ 	.short	(.L_899 - .L_898)
.L_898:
        /*002c*/ 	.word	0x00000000
        /*0030*/ 	.short	0x000e
        /*0032*/ 	.short	0x0050
        /*0034*/ 	.byte	0x00, 0xf0, 0x11, 0x00


	//----- nvinfo : EIATTR_KPARAM_INFO
	.align		4
.L_899:
        /*0038*/ 	.byte	0x04, 0x17
        /*003a*/ 	.short	(.L_901 - .L_900)
.L_900:
        /*003c*/ 	.word	0x00000000
        /*0040*/ 	.short	0x000d
        /*0042*/ 	.short	0x0048
        /*0044*/ 	.byte	0x00, 0xf5, 0x21, 0x00


	//----- nvinfo : EIATTR_KPARAM_INFO
	.align		4
.L_901:
        /*0048*/ 	.byte	0x04, 0x17
        /*004a*/ 	.short	(.L_903 - .L_902)
.L_902:
        /*004c*/ 	.word	0x00000000
        /*0050*/ 	.short	0x000c
        /*0052*/ 	.short	0x0044
        /*0054*/ 	.byte	0x00, 0xf0, 0x11, 0x00


	//----- nvinfo : EIATTR_KPARAM_INFO
	.align		4
.L_903:
        /*0058*/ 	.byte	0x04, 0x17
        /*005a*/ 	.short	(.L_905 - .L_904)
.L_904:
        /*005c*/ 	.word	0x00000000
        /*0060*/ 	.short	0x000b
        /*0062*/ 	.short	0x0040
        /*0064*/ 	.byte	0x00, 0xf0, 0x11, 0x00


	//----- nvinfo : EIATTR_KPARAM_INFO
	.align		4
.L_905:
        /*0068*/ 	.byte	0x04, 0x17
        /*006a*/ 	.short	(.L_907 - .L_906)
.L_906:
        /*006c*/ 	.word	0x00000000
        /*0070*/ 	.short	0x000a
        /*0072*/ 	.short	0x003c
        /*0074*/ 	.byte	0x00, 0xf0, 0x11, 0x00


	//----- nvinfo : EIATTR_KPARAM_INFO
	.align		4
.L_907:
        /*0078*/ 	.byte	0x04, 0x17
        /*007a*/ 	.short	(.L_909 - .L_908)
.L_908:
        /*007c*/ 	.word	0x00000000
        /*0080*/ 	.short	0x0009
        /*0082*/ 	.short	0x0038
        /*0084*/ 	.byte	0x00, 0xf0, 0x11, 0x00


	//----- nvinfo : EIATTR_KPARAM_INFO
	.align		4
.L_909:
        /*0088*/ 	.byte	0x04, 0x17
        /*008a*/ 	.short	(.L_911 - .L_910)
.L_910:
        /*008c*/ 	.word	0x00000000
        /*0090*/ 	.short	0x0008
        /*0092*/ 	.short	0x0034
        /*0094*/ 	.byte	0x00, 0xf0, 0x11, 0x00


	//----- nvinfo : EIATTR_KPARAM_INFO
	.align		4
.L_911:
        /*0098*/ 	.byte	0x04, 0x17
        /*009a*/ 	.short	(.L_913 - .L_912)
.L_912:
        /*009c*/ 	.word	0x00000000
        /*00a0*/ 	.short	0x0007
        /*00a2*/ 	.short	0x0030
        /*00a4*/ 	.byte	0x00, 0xf0, 0x11, 0x00


	//----- nvinfo : EIATTR_KPARAM_INFO
	.align		4
.L_913:
        /*00a8*/ 	.byte	0x04, 0x17
        /*00aa*/ 	.short	(.L_915 - .L_914)
.L_914:
        /*00ac*/ 	.word	0x00000000
        /*00b0*/ 	.short	0x0006
        /*00b2*/ 	.short	0x002c
        /*00b4*/ 	.byte	0x00, 0xf0, 0x11, 0x00


	//----- nvinfo : EIATTR_KPARAM_INFO
	.align		4
.L_915:
        /*00b8*/ 	.byte	0x04, 0x17
        /*00ba*/ 	.short	(.L_917 - .L_916)
.L_916:
        /*00bc*/ 	.word	0x00000000
        /*00c0*/ 	.short	0x0005
        /*00c2*/ 	.short	0x0028
        /*00c4*/ 	.byte	0x00, 0xf0, 0x11, 0x00


	//----- nvinfo : EIATTR_KPARAM_INFO
	.align		4
.L_917:
        /*00c8*/ 	.byte	0x04, 0x17
        /*00ca*/ 	.short	(.L_919 - .L_918)
.L_918:
        /*00cc*/ 	.word	0x00000000
        /*00d0*/ 	.short	0x0004
        /*00d2*/ 	.short	0x0020
        /*00d4*/ 	.byte	0x00, 0xf0, 0x21, 0x00


	//----- nvinfo : EIATTR_KPARAM_INFO
	.align		4
.L_919:
        /*00d8*/ 	.byte	0x04, 0x17
        /*00da*/ 	.short	(.L_921 - .L_920)
.L_920:
        /*00dc*/ 	.word	0x00000000
        /*00e0*/ 	.short	0x0003
        /*00e2*/ 	.short	0x0018
        /*00e4*/ 	.byte	0x00, 0xf0, 0x21, 0x00


	//----- nvinfo : EIATTR_KPARAM_INFO
	.align		4
.L_921:
        /*00e8*/ 	.byte	0x04, 0x17
        /*00ea*/ 	.short	(.L_923 - .L_922)
.L_922:
        /*00ec*/ 	.word	0x00000000
        /*00f0*/ 	.short	0x0002
        /*00f2*/ 	.short	0x0010
        /*00f4*/ 	.byte	0x00, 0xf0, 0x21, 0x00


	//----- nvinfo : EIATTR_KPARAM_INFO
	.align		4
.L_923:
        /*00f8*/ 	.byte	0x04, 0x17
        /*00fa*/ 	.short	(.L_925 - .L_924)
.L_924:
        /*00fc*/ 	.word	0x00000000
        /*0100*/ 	.short	0x0001
        /*0102*/ 	.short	0x0008
        /*0104*/ 	.byte	0x00, 0xf5, 0x21, 0x00


	//----- nvinfo : EIATTR_KPARAM_INFO
	.align		4
.L_925:
        /*0108*/ 	.byte	0x04, 0x17
        /*010a*/ 	.short	(.L_927 - .L_926)
.L_926:
        /*010c*/ 	.word	0x00000000
        /*0110*/ 	.short	0x0000
        /*0112*/ 	.short	0x0000
        /*0114*/ 	.byte	0x00, 0xf0, 0x11, 0x00


	//----- nvinfo : EIATTR_SPARSE_MMA_MASK
	.align		4
.L_927:
        /*0118*/ 	.byte	0x03, 0x50
        /*011a*/ 	.short	0x0000


	//----- nvinfo : EIATTR_MAXREG_COUNT
	.align		4
        /*011c*/ 	.byte	0x03, 0x1b
        /*011e*/ 	.short	0x00ff


	//----- nvinfo : EIATTR_MERCURY_ISA_VERSION
	.align		4
        /*0120*/ 	.byte	0x03, 0x5f
        /*0122*/ 	.short	0x0101


	//----- nvinfo : EIATTR_VRC_CTA_INIT_COUNT
	.align		4
        /*0124*/ 	.byte	0x02, 0x4a
	.zero		1
	.zero		1


	//----- nvinfo : EIATTR_EXIT_INSTR_OFFSETS
	.align		4
        /*0128*/ 	.byte	0x04, 0x1c
        /*012a*/ 	.short	(.L_929 - .L_928)


	//   ....[0]....
.L_928:
        /*012c*/ 	.word	0x000000a0


	//   ....[1]....
        /*0130*/ 	.word	0x00003ac0


	//   ....[2]....
        /*0134*/ 	.word	0x00006ea0


	//----- nvinfo : EIATTR_CRS_STACK_SIZE
	.align		4
.L_929:
        /*0138*/ 	.byte	0x04, 0x1e
        /*013a*/ 	.short	(.L_931 - .L_930)
.L_930:
        /*013c*/ 	.word	0x00000000


	//----- nvinfo : EIATTR_CBANK_PARAM_SIZE
	.align		4
.L_931:
        /*0140*/ 	.byte	0x03, 0x19
        /*0142*/ 	.short	0x0056


	//----- nvinfo : EIATTR_PARAM_CBANK
	.align		4
        /*0144*/ 	.byte	0x04, 0x0a
        /*0146*/ 	.short	(.L_933 - .L_932)
	.align		4
.L_932:
        /*0148*/ 	.word	index@(.nv.constant0._ZN2at6native49_GLOBAL__N__3489678a_16_AveragePool2d_cu_fb80407639avg_pool2d_backward_out_cuda_frame_nhwcIddiEEvT1_PKT_llliiiiiiiiPS4_ibb)
        /*014c*/ 	.short	0x0380
        /*014e*/ 	.short	0x0056


	//----- nvinfo : EIATTR_SW_WAR
	.align		4
.L_933:
        /*0150*/ 	.byte	0x04, 0x36
        /*0152*/ 	.short	(.L_935 - .L_934)
.L_934:
        /*0154*/ 	.word	0x00000008
.L_935:


//--------------------- .nv.info._ZN2at6native49_GLOBAL__N__3489678a_16_AveragePool2d_cu_fb80407625avg_pool2d_out_cuda_frameIN3c108BFloat16EfEEviPKT_lllliiiiiiiPS5_ibb --------------------------
	.section	.nv.info._ZN2at6native49_GLOBAL__N__3489678a_16_AveragePool2d_cu_fb80407625avg_pool2d_out_cuda_frameIN3c108BFloat16EfEEviPKT_lllliiiiiiiPS5_ibb,"",@"SHT_CUDA_INFO"
	.sectionflags	@""
	.align	4


	//----- nvinfo : EIATTR_CUDA_API_VERSION
	.align		4
        /*0000*/ 	.byte	0x04, 0x37
        /*0002*/ 	.short	(.L_937 - .L_936)
.L_936:
        /*0004*/ 	.word	0x00000082


	//----- nvinfo : EIATTR_KPARAM_INFO
	.align		4
.L_937:
        /*0008*/ 	.byte	0x04, 0x17
        /*000a*/ 	.short	(.L_939 - .L_938)
.L_938:
        /*000c*/ 	.word	0x00000000
        /*0010*/ 	.short	0x0010
        /*0012*/ 	.short	0x005d
        /*0014*/ 	.byte	0x00, 0xf0, 0x05, 0x00


	//----- nvinfo : EIATTR_KPARAM_INFO
	.align		4
.L_939:
        /*0018*/ 	.byte	0x04, 0x17
        /*001a*/ 	.short	(.L_941 - .L_940)
.L_940:
        /*001c*/ 	.word	0x00000000
        /*0020*/ 	.short	0x000f
        /*0022*/ 	.short	0x005c
        /*0024*/ 	.byte	0x00, 0xf0, 0x05, 0x00


	//----- nvinfo : EIATTR_KPARAM_INFO
	.align		4
.L_941:
        /*0028*/ 	.byte	0x04, 0x17
        /*002a*/ 	.short	(.L_943 - .L_942)
.L_942:
        /*002c*/ 	.word	0x00000000
        /*0030*/ 	.short	0x000e
        /*0032*/ 	.short	0x0058
        /*0034*/ 	.byte	0x00, 0xf0, 0x11, 0x00


	//----- nvinfo : EIATTR_KPARAM_INFO
	.align		4
.L_943:
        /*0038*/ 	.byte	0x04, 0x17
        /*003a*/ 	.short	(.L_945 - .L_944)
.L_944:
        /*003c*/ 	.word	0x00000000
        /*0040*/ 	.short	0x000d
        /*0042*/ 	.short	0x0050
        /*0044*/ 	.byte	0x00, 0xf5, 0x21, 0x00


	//----- nvinfo : EIATTR_KPARAM_INFO
	.align		4
.L_945:
        /*0048*/ 	.byte	0x04, 0x17
        /*004a*/ 	.short	(.L_947 - .L_946)
.L_946:
        /*004c*/ 	.word	0x00000000
        /*0050*/ 	.short	0x000c
        /*0052*/ 	.short	0x0048
        /*0054*/ 	.byte	0x00, 0xf0, 0x11, 0x00


	//----- nvinfo : EIATTR_KPARAM_INFO
	.align		4
.L_947:
        /*0058*/ 	.byte	0x04, 0x17
        /*005a*/ 	.short	(.L_949 - .L_948)
.L_948:
        /*005c*/ 	.word	0x00000000
        /*0060*/ 	.short	0x000b
        /*0062*/ 	.short	0x0044
        /*0064*/ 	.byte	0x00, 0xf0, 0x11, 0x00


	//----- nvinfo : EIATTR_KPARAM_INFO
	.align		4
.L_949:
        /*0068*/ 	.byte	0x04, 0x17
        /*006a*/ 	.short	(.L_951 - .L_950)
.L_950:
        /*006c*/ 	.word	0x00000000
        /*0070*/ 	.short	0x000a
        /*0072*/ 	.short	0x0040
        /*0074*/ 	.byte	0x00, 0xf0, 0x11, 0x00


	//----- nvinfo : EIATTR_KPARAM_INFO
	.align		4
.L_951:
        /*0078*/ 	.byte	0x04, 0x17
        /*007a*/ 	.short	(.L_953 - .L_952)
.L_952:
        /*007c*/ 	.word	0x00000000
        /*0080*/ 	.short	0x0009
        /*0082*/ 	.short	0x003c
        /*0084*/ 	.byte	0x00, 0xf0, 0x11, 0x00


	//----- nvinfo : EIATTR_KPARAM_INFO
	.align		4
.L_953:
        /*0088*/ 	.byte	0x04, 0x17
        /*008a*/ 	.short	(.L_955 - .L_954)
.L_954:
        /*008c*/ 	.word	0x00000000
        /*0090*/ 	.short	0x0008
        /*0092*/ 	.short	0x0038
        /*0094*/ 	.byte	0x00, 0xf0, 0x11, 0x00


	//----- nvinfo : EIATTR_KPARAM_INFO
	.align		4
.L_955:
        /*0098*/ 	.byte	0x04, 0x17
        /*009a*/ 	.short	(.L_957 - .L_956)
.L_956:
        /*009c*/ 	.word	0x00000000
        /*00a0*/ 	.short	0x0007
        /*00a2*/ 	.short	0x0034
        /*00a4*/ 	.byte	0x00, 0xf0, 0x11, 0x00


	//----- nvinfo : EIATTR_KPARAM_INFO
	.align		4
.L_957:
        /*00a8*/ 	.byte	0x04, 0x17
        /*00aa*/ 	.short	(.L_959 - .L_958)
.L_958:
        /*00ac*/ 	.word	0x00000000
        /*00b0*/ 	.short	0x0006
        /*00b2*/ 	.short	0x0030
        /*00b4*/ 	.byte	0x00, 0xf0, 0x11, 0x00


	//----- nvinfo : EIATTR_KPARAM_INFO
	.align		4
.L_959:
        /*00b8*/ 	.byte	0x04, 0x17
        /*00ba*/ 	.short	(.L_961 - .L_960)
.L_960:
        /*00bc*/ 	.word	0x00000000
        /*00c0*/ 	.short	0x0005
        /*00c2*/ 	.short	0x0028
        /*00c4*/ 	.byte	0x00, 0xf0, 0x21, 0x00


	//----- nvinfo : EIATTR_KPARAM_INFO
	.align		4
.L_961:
        /*00c8*/ 	.byte	0x04, 0x17
        /*00ca*/ 	.short	(.L_963 - .L_962)
.L_962:
        /*00cc*/ 	.word	0x00000000
        /*00d0*/ 	.short	0x0004
        /*00d2*/ 	.short	0x0020
        /*00d4*/ 	.byte	0x00, 0xf0, 0x21, 0x00


	//----- nvinfo : EIATTR_KPARAM_INFO
	.align		4
.L_963:
        /*00d8*/ 	.byte	0x04, 0x17
        /*00da*/ 	.short	(.L_965 - .L_964)
.L_964:
        /*00dc*/ 	.word	0x00000000
        /*00e0*/ 	.short	0x0003
        /*00e2*/ 	.short	0x0018
        /*00e4*/ 	.byte	0x00, 0xf0, 0x21, 0x00


	//----- nvinfo : EIATTR_KPARAM_INFO
	.align		4
.L_965:
        /*00e8*/ 	.byte	0x04, 0x17
        /*00ea*/ 	.short	(.L_967 - .L_966)
.L_966:
        /*00ec*/ 	.word	0x00000000
        /*00f0*/ 	.short	0x0002
        /*00f2*/ 	.short	0x0010
        /*00f4*/ 	.byte	0x00, 0xf0, 0x21, 0x00


	//----- nvinfo : EIATTR_KPARAM_INFO
	.align		4
.L_967:
        /*00f8*/ 	.byte	0x04, 0x17
        /*00fa*/ 	.short	(.L_969 - .L_968)
.L_968:
        /*00fc*/ 	.word	0x00000000
        /*0100*/ 	.short	0x0001
        /*0102*/ 	.short	0x0008
        /*0104*/ 	.byte	0x00, 0xf5, 0x21, 0x00


	//----- nvinfo : EIATTR_KPARAM_INFO
	.align		4
.L_969:
        /*0108*/ 	.byte	0x04, 0x17
        /*010a*/ 	.short	(.L_971 - .L_970)
.L_970:
        /*010c*/ 	.word	0x00000000
        /*0110*/ 	.short	0x0000
        /*0112*/ 	.short	0x0000
        /*0114*/ 	.byte	0x00, 0xf0, 0x11, 0x00


	//----- nvinfo : EIATTR_SPARSE_MMA_MASK
	.align		4
.L_971:
        /*0118*/ 	.byte	0x03, 0x50
        /*011a*/ 	.short	0x0000


	//----- nvinfo : EIATTR_MAXREG_COUNT
	.align		4
        /*011c*/ 	.byte	0x03, 0x1b
        /*011e*/ 	.short	0x00ff


	//----- nvinfo : EIATTR_MERCURY_ISA_VERSION
	.align		4
        /*0120*/ 	.byte	0x03, 0x5f
        /*0122*/ 	.short	0x0101


	//----- nvinfo : EIATTR_VRC_CTA_INIT_COUNT
	.align		4
        /*0124*/ 	.byte	0x02, 0x4a
	.zero		1
	.zero		1


	//----- nvinfo : EIATTR_EXIT_INSTR_OFFSETS
	.align		4
        /*0128*/ 	.byte	0x04, 0x1c
        /*012a*/ 	.short	(.L_973 - .L_972)


	//   ....[0]....
.L_972:
        /*012c*/ 	.word	0x000000a0


	//   ....[1]....
        /*0130*/ 	.word	0x00001570


	//   ....[2]....
        /*0134*/ 	.word	0x00002890


	//----- nvinfo : EIATTR_CRS_STACK_SIZE
	.align		4
.L_973:
        /*0138*/ 	.byte	0x04, 0x1e
        /*013a*/ 	.short	(.L_975 - .L_974)
.L_974:
        /*013c*/ 	.word	0x00000000


	//----- nvinfo : EIATTR_CBANK_PARAM_SIZE
	.align		4
.L_975:
        /*0140*/ 	.byte	0x03, 0x19
        /*0142*/ 	.short	0x005e


	//----- nvinfo : EIATTR_PARAM_CBANK
	.align		4
        /*0144*/ 	.byte	0x04, 0x0a
        /*0146*/ 	.short	(.L_977 - .L_976)
	.align		4
.L_976:
        /*0148*/ 	.word	index@(.nv.constant0._ZN2at6native49_GLOBAL__N__3489678a_16_AveragePool2d_cu_fb80407625avg_pool2d_out_cuda_frameIN3c108BFloat16EfEEviPKT_lllliiiiiiiPS5_ibb)
        /*014c*/ 	.short	0x0380
        /*014e*/ 	.short	0x005e


	//----- nvinfo : EIATTR_SW_WAR
	.align		4
.L_977:
        /*0150*/ 	.byte	0x04, 0x36
        /*0152*/ 	.short	(.L_979 - .L_978)
.L_978:
        /*0154*/ 	.word	0x00000008
.L_979:


//--------------------- .nv.info._ZN2at6native49_GLOBAL__N__3489678a_16_AveragePool2d_cu_fb80407630avg_pool2d_out_cuda_frame_nhwcIN3c108BFloat16EfEEviPKT_llliiiiiiiiPS5_ibb --------------------------
	.section	.nv.info._ZN2at6native49_GLOBAL__N__3489678a_16_AveragePool2d_cu_fb80407630avg_pool2d_out_cuda_frame_nhwcIN3c108BFloat16EfEEviPKT_llliiiiiiiiPS5_ibb,"",@"SHT_CUDA_INFO"
	.sectionflags	@""
	.align	4


	//----- nvinfo : EIATTR_CUDA_API_VERSION
	.align		4
        /*0000*/ 	.byte	0x04, 0x37
        /*0002*/ 	.short	(.L_981 - .L_980)
.L_980:
        /*0004*/ 	.word	0x00000082


	//----- nvinfo : EIATTR_KPARAM_INFO
	.align		4
.L_981:
        /*0008*/ 	.byte	0x04, 0x17
        /*000a*/ 	.short	(.L_983 - .L_982)
.L_982:
        /*000c*/ 	.word	0x00000000
        /*0010*/ 	.short	0x0010
        /*0012*/ 	.short	0x0055
        /*0014*/ 	.byte	0x00, 0xf0, 0x05, 0x00


	//----- nvinfo : EIATTR_KPARAM_INFO
	.align		4
.L_983:
        /*0018*/ 	.byte	0x04, 0x17
        /*001a*/ 	.short	(.L_985 - .L_984)
.L_984:
        /*001c*/ 	.word	0x00000000
        /*0020*/ 	.short	0x000f
        /*0022*/ 	.short	0x0054
        /*0024*/ 	.byte	0x00, 0xf0, 0x05, 0x00


	//----- nvinfo : EIATTR_KPARAM_INFO
	.align		4
.L_985:
        /*0028*/ 	.byte	0x04, 0x17
        /*002a*/ 	.short	(.L_987 - .L_986)
.L_986:
        /*002c*/ 	.word	0x00000000
        /*0030*/ 	.short	0x000e
        /*0032*/ 	.short	0x0050
        /*0034*/ 	.byte	0x00, 0xf0, 0x11, 0x00


	//----- nvinfo : EIATTR_KPARAM_INFO
	.align		4
.L_987:
        /*0038*/ 	.byte	0x04, 0x17
        /*003a*/ 	.short	(.L_989 - .L_988)
.L_988:
        /*003c*/ 	.word	0x00000000
        /*0040*/ 	.short	0x000d
        /*0042*/ 	.short	0x0048
        /*0044*/ 	.byte	0x00, 0xf5, 0x21, 0x00


	//----- nvinfo : EIATTR_KPARAM_INFO
	.align		4
.L_989:
        /*0048*/ 	.byte	0x04, 0x17
        /*004a*/ 	.short	(.L_991 - .L_990)
.L_990:
        /*004c*/ 	.word	0x00000000
        /*0050*/ 	.short	0x000c
        /*0052*/ 	.short	0x0044
        /*0054*/ 	.byte	0x00, 0xf0, 0x11, 0x00


	//----- nvinfo : EIATTR_KPARAM_INFO
	.align		4
.L_991:
        /*0058*/ 	.byte	0x04, 0x17
        /*005a*/ 	.short	(.L_993 - .L_992)
.L_992:
        /*005c*/ 	.word	0x00000000
        /*0060*/ 	.short	0x000b
        /*0062*/ 	.short	0x0040
        /*0064*/ 	.byte	0x00, 0xf0, 0x11, 0x00


	//----- nvinfo : EIATTR_KPARAM_INFO
	.align		4
.L_993:
        /*0068*/ 	.byte	0x04, 0x17
        /*006a*/ 	.short	(.L_995 - .L_994)
.L_994:
        /*006c*/ 	.word	0x00000000
        /*0070*/ 	.short	0x000a
        /*0072*/ 	.short	0x003c
        /*0074*/ 	.byte	0x00, 0xf0, 0x11, 0x00


	//----- nvinfo : EIATTR_KPARAM_INFO
	.align		4
.L_995:
        /*0078*/ 	.byte	0x04, 0x17
        /*007a*/ 	.short	(.L_997 - .L_996)
.L_996:
        /*007c*/ 	.word	0x00000000
        /*0080*/ 	.short	0x0009
        /*0082*/ 	.short	0x0038
        /*0084*/ 	.byte	0x00, 0xf0, 0x11, 0x00


	//----- nvinfo : EIATTR_KPARAM_INFO
	.align		4
.L_997:
        /*0088*/ 	.byte	0x04, 0x17
        /*008a*/ 	.short	(.L_999 - .L_998)
.L_998:
        /*008c*/ 	.word	0x00000000
        /*0090*/ 	.short	0x0008
        /*0092*/ 	.short	0x0034
        /*0094*/ 	.byte	0x00, 0xf0, 0x11, 0x00


	//----- nvinfo : EIATTR_KPARAM_INFO
	.align		4
.L_999:
        /*0098*/ 	.byte	0x04, 0x17
        /*009a*/ 	.short	(.L_1001 - .L_1000)
.L_1000:
        /*009c*/ 	.word	0x00000000
        /*00a0*/ 	.short	0x0007
        /*00a2*/ 	.short	0x0030
        /*00a4*/ 	.byte	0x00, 0xf0, 0x11, 0x00


	//----- nvinfo : EIATTR_KPARAM_INFO
	.align		4
.L_1001:
        /*00a8*/ 	.byte	0x04, 0x17
        /*00aa*/ 	.short	(.L_1003 - .L_1002)
.L_1002:
        /*00ac*/ 	.word	0x00000000
        /*00b0*/ 	.short	0x0006
        /*00b2*/ 	.short	0x002c
        /*00b4*/ 	.byte	0x00, 0xf0, 0x11, 0x00


	//----- nvinfo : EIATTR_KPARAM_INFO
	.align		4
.L_1003:
        /*00b8*/ 	.byte	0x04, 0x17
        /*00ba*/ 	.short	(.L_1005 - .L_1004)
.L_1004:
        /*00bc*/ 	.word	0x00000000
        /*00c0*/ 	.short	0x0005
        /*00c2*/ 	.short	0x0028
        /*00c4*/ 	.byte	0x00, 0xf0, 0x11, 0x00


	//----- nvinfo : EIATTR_KPARAM_INFO
	.align		4
.L_1005:
        /*00c8*/ 	.byte	0x04, 0x17
        /*00ca*/ 	.short	(.L_1007 - .L_1006)
.L_1006:
        /*00cc*/ 	.word	0x00000000
        /*00d0*/ 	.short	0x0004
        /*00d2*/ 	.short	0x0020
        /*00d4*/ 	.byte	0x00, 0xf0, 0x21, 0x00


	//----- nvinfo : EIATTR_KPARAM_INFO
	.align		4
.L_1007:
        /*00d8*/ 	.byte	0x04, 0x17
        /*00da*/ 	.short	(.L_1009 - .L_1008)
.L_1008:
        /*00dc*/ 	.word	0x00000000
        /*00e0*/ 	.short	0x0003
        /*00e2*/ 	.short	0x0018
        /*00e4*/ 	.byte	0x00, 0xf0, 0x21, 0x00


	//----- nvinfo : EIATTR_KPARAM_INFO
	.align		4
.L_1009:
        /*00e8*/ 	.byte	0x04, 0x17
        /*00ea*/ 	.short	(.L_1011 - .L_1010)
.L_1010:
        /*00ec*/ 	.word	0x00000000
        /*00f0*/ 	.short	0x0002
        /*00f2*/ 	.short	0x0010
        /*00f4*/ 	.byte	0x00, 0xf0, 0x21, 0x00


	//----- nvinfo : EIATTR_KPARAM_INFO
	.align		4
.L_1011:
        /*00f8*/ 	.byte	0x04, 0x17
        /*00fa*/ 	.short	(.L_1013 - .L_1012)
.L_1012:
        /*00fc*/ 	.word	0x00000000
        /*0100*/ 	.short	0x0001
        /*0102*/ 	.short	0x0008
        /*0104*/ 	.byte	0x00, 0xf5, 0x21, 0x00


	//----- nvinfo : EIATTR_KPARAM_INFO
	.align		4
.L_1013:
        /*0108*/ 	.byte	0x04, 0x17
        /*010a*/ 	.short	(.L_1015 - .L_1014)
.L_1014:
        /*010c*/ 	.word	0x00000000
        /*0110*/ 	.short	0x0000
        /*0112*/ 	.short	0x0000
        /*0114*/ 	.byte	0x00, 0xf0, 0x11, 0x00


	//----- nvinfo : EIATTR_SPARSE_MMA_MASK
	.align		4
.L_1015:
        /*0118*/ 	.byte	0x03, 0x50
        /*011a*/ 	.short	0x0000


	//----- nvinfo : EIATTR_MAXREG_COUNT
	.align		4
        /*011c*/ 	.byte	0x03, 0x1b
        /*011e*/ 	.short	0x00ff


	//----- nvinfo : EIATTR_MERCURY_ISA_VERSION
	.align		4
        /*0120*/ 	.byte	0x03, 0x5f
        /*0122*/ 	.short	0x0101


	//----- nvinfo : EIATTR_VRC_CTA_INIT_COUNT
	.align		4
        /*0124*/ 	.byte	0x02, 0x4a
	.zero		1
	.zero		1


	//----- nvinfo : EIATTR_EXIT_INSTR_OFFSETS
	.align		4
        /*0128*/ 	.byte	0x04, 0x1c
        /*012a*/ 	.short	(.L_1017 - .L_1016)


	//   ....[0]....
.L_1016:
        /*012c*/ 	.word	0x000000a0


	//   ....[1]....
        /*0130*/ 	.word	0x00002310


	//   ....[2]....
        /*0134*/ 	.word	0x000043f0


	//----- nvinfo : EIATTR_CRS_STACK_SIZE
	.align		4
.L_1017:
        /*0138*/ 	.byte	0x04, 0x1e
        /*013a*/ 	.short	(.L_1019 - .L_1018)
.L_1018:
        /*013c*/ 	.word	0x00000000


	//----- nvinfo : EIATTR_CBANK_PARAM_SIZE
	.align		4
.L_1019:
        /*0140*/ 	.byte	0x03, 0x19
        /*0142*/ 	.short	0x0056


	//----- nvinfo : EIATTR_PARAM_CBANK
	.align		4
        /*0144*/ 	.byte	0x04, 0x0a
        /*0146*/ 	.short	(.L_1021 - .L_1020)
	.align		4
.L_1020:
        /*0148*/ 	.word	index@(.nv.constant0._ZN2at6native49_GLOBAL__N__3489678a_16_AveragePool2d_cu_fb80407630avg_pool2d_out_cuda_frame_nhwcIN3c108BFloat16EfEEviPKT_llliiiiiiiiPS5_ibb)
        /*014c*/ 	.short	0x0380
        /*014e*/ 	.short	0x0056


	//----- nvinfo : EIATTR_SW_WAR
	.align		4
.L_1021:
        /*0150*/ 	.byte	0x04, 0x36
        /*0152*/ 	.short	(.L_1023 - .L_1022)
.L_1022:
        /*0154*/ 	.word	0x00000008
.L_1023:


//--------------------- .nv.info._ZN2at6native49_GLOBAL__N__3489678a_16_AveragePool2d_cu_fb80407625avg_pool2d_out_cuda_frameIN3c104HalfEfEEviPKT_lllliiiiiiiPS5_ibb --------------------------
	.section	.nv.info._ZN2at6native49_GLOBAL__N__3489678a_16_AveragePool2d_cu_fb80407625avg_pool2d_out_cuda_frameIN3c104HalfEfEEviPKT_lllliiiiiiiPS5_ibb,"",@"SHT_CUDA_INFO"
	.sectionflags	@""
	.align	4


	//----- nvinfo : EIATTR_CUDA_API_VERSION
	.align		4
        /*0000*/ 	.byte	0x04, 0x37
        /*0002*/ 	.short	(.L_1025 - .L_1024)
.L_1024:
        /*0004*/ 	.word	0x00000082


	//----- nvinfo : EIATTR_KPARAM_INFO
	.align		4
.L_1025:
        /*0008*/ 	.byte	0x04, 0x17
        /*000a*/ 	.short	(.L_1027 - .L_1026)
.L_1026:
        /*000c*/ 	.word	0x00000000
        /*0010*/ 	.short	0x0010
        /*0012*/ 	.short	0x005d
        /*0014*/ 	.byte	0x00, 0xf0, 0x05, 0x00


	//----- nvinfo : EIATTR_KPARAM_INFO
	.align		4
.L_1027:
        /*0018*/ 	.byte	0x04, 0x17
        /*001a*/ 	.short	(.L_1029 - .L_1028)
.L_1028:
        /*001c*/ 	.word	0x00000000
        /*0020*/ 	.short	0x000f
        /*0022*/ 	.short	0x005c
        /*0024*/ 	.byte	0x00, 0xf0, 0x05, 0x00


	//----- nvinfo : EIATTR_KPARAM_INFO
	.align		4
.L_1029:
        /*0028*/ 	.byte	0x04, 0x17
        /*002a*/ 	.short	(.L_1031 - .L_1030)
.L_1030:
        /*002c*/ 	.word	0x00000000
        /*0030*/ 	.short	0x000e
        /*0032*/ 	.short	0x0058
        /*0034*/ 	.byte	0x00, 0xf0, 0x11, 0x00


	//----- nvinfo : EIATTR_KPARAM_INFO
	.align		4
.L_1031:
        /*0038*/ 	.byte	0x04, 0x17
        /*003a*/ 	.short	(.L_1033 - .L_1032)
.L_1032:
        /*003c*/ 	.word	0x00000000
        /*0040*/ 	.short	0x000d
        /*0042*/ 	.short	0x0050
        /*0044*/ 	.byte	0x00, 0xf5, 0x21, 0x00


	//----- nvinfo : EIATTR_KPARAM_INFO
	.align		4
.L_1033:
        /*0048*/ 	.byte	0x04, 0x17
        /*004a*/ 	.short	(.L_1035 - .L_1034)
.L_1034:
        /*004c*/ 	.word	0x00000000
        /*0050*/ 	.short	0x000c
        /*0052*/ 	.short	0x0048
        /*0054*/ 	.byte	0x00, 0xf0, 0x11, 0x00


	//----- nvinfo : EIATTR_KPARAM_INFO
	.align		4
.L_1035:
        /*0058*/ 	.byte	0x04, 0x17
        /*005a*/ 	.short	(.L_1037 - .L_1036)
.L_1036:
        /*005c*/ 	.word	0x00000000
        /*0060*/ 	.short	0x000b
        /*0062*/ 	.short	0x0044
        /*0064*/ 	.byte	0x00, 0xf0, 0x11, 0x00


	//----- nvinfo : EIATTR_KPARAM_INFO
	.align		4
.L_1037:
        /*0068*/ 	.byte	0x04, 0x17
        /*006a*/ 	.short	(.L_1039 - .L_1038)
.L_1038:
        /*006c*/ 	.word	0x00000000
        /*0070*/ 	.short	0x000a
        /*0072*/ 	.short	0x0040
        /*0074*/ 	.byte	0x00, 0xf0, 0x11, 0x00


	//----- nvinfo : EIATTR_KPARAM_INFO
	.align		4
.L_1039:
        /*0078*/ 	.byte	0x04, 0x17
        /*007a*/ 	.short	(.L_1041 - .L_1040)
.L_1040:
        /*007c*/ 	.word	0x00000000
        /*0080*/ 	.short	0x0009
        /*0082*/ 	.short	0x003c
        /*0084*/ 	.byte	0x00, 0xf0, 0x11, 0x00


	//----- nvinfo : EIATTR_KPARAM_INFO
	.align		4
.L_1041:
        /*0088*/ 	.byte	0x04, 0x17
        /*008a*/ 	.short	(.L_1043 - .L_1042)
.L_1042:
        /*008c*/ 	.word	0x00000000
        /*0090*/ 	.short	0x0008
        /*0092*/ 	.short	0x0038
        /*0094*/ 	.byte	0x00, 0xf0, 0x11, 0x00


	//----- nvinfo : EIATTR_KPARAM_INFO
	.align		4
.L_1043:
        /*0098*/ 	.byte	0x04, 0x17
        /*009a*/ 	.short	(.L_1045 - .L_1044)
.L_1044:
        /*009c*/ 	.word	0x00000000
        /*00a0*/ 	.short	0x0007
        /*00a2*/ 	.short	0x0034
        /*00a4*/ 	.byte	0x00, 0xf0, 0x11, 0x00


	//----- nvinfo : EIATTR_KPARAM_INFO
	.align		4
.L_1045:
        /*00a8*/ 	.byte	0x04, 0x17
        /*00aa*/ 	.short	(.L_1047 - .L_1046)
.L_1046:
        /*00ac*/ 	.word	0x00000000
        /*00b0*/ 	.short	0x0006
        /*00b2*/ 	.short	0x0030
        /*00b4*/ 	.byte	0x00, 0xf0, 0x11, 0x00


	//----- nvinfo : EIATTR_KPARAM_INFO
	.align		4
.L_1047:
        /*00b8*/ 	.byte	0x04, 0x17
        /*00ba*/ 	.short	(.L_1049 - .L_1048)
.L_1048:
        /*00bc*/ 	.word	0x00000000
        /*00c0*/ 	.short	0x0005
        /*00c2*/ 	.short	0x0028
        /*00c4*/ 	.byte	0x00, 0xf0, 0x21, 0x00


	//----- nvinfo : EIATTR_KPARAM_INFO
	.align		4
.L_1049:
        /*00c8*/ 	.byte	0x04, 0x17
        /*00ca*/ 	.short	(.L_1051 - .L_1050)
.L_1050:
        /*00cc*/ 	.word	0x00000000
        /*00d0*/ 	.short	0x0004
        /*00d2*/ 	.short	0x0020
        /*00d4*/ 	.byte	0x00, 0xf0, 0x21, 0x00


	//----- nvinfo : EIATTR_KPARAM_INFO
	.align		4
.L_1051:
        /*00d8*/ 	.byte	0x04, 0x17
        /*00da*/ 	.short	(.L_1053 - .L_1052)
.L_1052:
        /*00dc*/ 	.word	0x00000000
        /*00e0*/ 	.short	0x0003
        /*00e2*/ 	.short	0x0018
        /*00e4*/ 	.byte	0x00, 0xf0, 0x21, 0x00


	//----- nvinfo : EIATTR_KPARAM_INFO
	.align		4
.L_1053:
        /*00e8*/ 	.byte	0x04, 0x17
        /*00ea*/ 	.short	(.L_1055 - .L_1054)
.L_1054:
        /*00ec*/ 	.word	0x00000000
        /*00f0*/ 	.short	0x0002
        /*00f2*/ 	.short	0x0010
        /*00f4*/ 	.byte	0x00, 0xf0, 0x21, 0x00


	//----- nvinfo : EIATTR_KPARAM_INFO
	.align		4
.L_1055:
        /*00f8*/ 	.byte	0x04, 0x17
        /*00fa*/ 	.short	(.L_1057 - .L_1056)
.L_1056:
        /*00fc*/ 	.word	0x00000000
        /*0100*/ 	.short	0x0001
        /*0102*/ 	.short	0x0008
        /*0104*/ 	.byte	0x00, 0xf5, 0x21, 0x00


	//----- nvinfo : EIATTR_KPARAM_INFO
	.align		4
.L_1057:
        /*0108*/ 	.byte	0x04, 0x17
        /*010a*/ 	.short	(.L_1059 - .L_1058)
.L_1058:
        /*010c*/ 	.word	0x00000000
        /*0110*/ 	.short	0x0000
        /*0112*/ 	.short	0x0000
        /*0114*/ 	.byte	0x00, 0xf0, 0x11, 0x00


	//----- nvinfo : EIATTR_SPARSE_MMA_MASK
	.align		4
.L_1059:
        /*0118*/ 	.byte	0x03, 0x50
        /*011a*/ 	.short	0x0000


	//----- nvinfo : EIATTR_MAXREG_COUNT
	.align		4
        /*011c*/ 	.byte	0x03, 0x1b
        /*011e*/ 	.short	0x00ff


	//----- nvinfo : EIATTR_MERCURY_ISA_VERSION
	.align		4
        /*0120*/ 	.byte	0x03, 0x5f
        /*0122*/ 	.short	0x0101


	//----- nvinfo : EIATTR_VRC_CTA_INIT_COUNT
	.align		4
        /*0124*/ 	.byte	0x02, 0x4a
	.zero		1
	.zero		1


	//----- nvinfo : EIATTR_EXIT_INSTR_OFFSETS
	.align		4
        /*0128*/ 	.byte	0x04, 0x1c
        /*012a*/ 	.short	(.L_1061 - .L_1060)


	//   ....[0]....
.L_1060:
        /*012c*/ 	.word	0x000000a0


	//   ....[1]....
        /*0130*/ 	.word	0x00001570


	//   ....[2]....
        /*0134*/ 	.word	0x00002890


	//----- nvinfo : EIATTR_CRS_STACK_SIZE
	.align		4
.L_1061:
        /*0138*/ 	.byte	0x04, 0x1e
        /*013a*/ 	.short	(.L_1063 - .L_1062)
.L_1062:
        /*013c*/ 	.word	0x00000000


	//----- nvinfo : EIATTR_CBANK_PARAM_SIZE
	.align		4
.L_1063:
        /*0140*/ 	.byte	0x03, 0x19
        /*0142*/ 	.short	0x005e


	//----- nvinfo : EIATTR_PARAM_CBANK
	.align		4
        /*0144*/ 	.byte	0x04, 0x0a
        /*0146*/ 	.short	(.L_1065 - .L_1064)
	.align		4
.L_1064:
        /*0148*/ 	.word	index@(.nv.constant0._ZN2at6native49_GLOBAL__N__3489678a_16_AveragePool2d_cu_fb80407625avg_pool2d_out_cuda_frameIN3c104HalfEfEEviPKT_lllliiiiiiiPS5_ibb)
        /*014c*/ 	.short	0x0380
        /*014e*/ 	.short	0x005e


	//----- nvinfo : EIATTR_SW_WAR
	.align		4
.L_1065:
        /*0150*/ 	.byte	0x04, 0x36
        /*0152*/ 	.short	(.L_1067 - .L_1066)
.L_1066:
        /*0154*/ 	.word	0x00000008
.L_1067:


//--------------------- .nv.info._ZN2at6native49_GLOBAL__N__3489678a_16_AveragePool2d_cu_fb80407630avg_pool2d_out_cuda_frame_nhwcIN3c104HalfEfEEviPKT_llliiiiiiiiPS5_ibb --------------------------
	.section	.nv.info._ZN2at6native49_GLOBAL__N__3489678a_16_AveragePool2d_cu_fb80407630avg_pool2d_out_cuda_frame_nhwcIN3c104HalfEfEEviPKT_llliiiiiiiiPS5_ibb,"",@"SHT_CUDA_INFO"
	.sectionflags	@""
	.align	4


	//----- nvinfo : EIATTR_CUDA_API_VERSION
	.align		4
        /*0000*/ 	.byte	0x04, 0x37
        /*0002*/ 	.short	(.L_1069 - .L_1068)
.L_1068:
        /*0004*/ 	.word	0x00000082


	//----- nvinfo : EIATTR_KPARAM_INFO
	.align		4
.L_1069:
        /*0008*/ 	.byte	0x04, 0x17
        /*000a*/ 	.short	(.L_1071 - .L_1070)
.L_1070:
        /*000c*/ 	.word	0x00000000
        /*0010*/ 	.short	0x0010
        /*0012*/ 	.short	0x0055
        /*0014*/ 	.byte	0x00, 0xf0, 0x05, 0x00


	//----- nvinfo : EIATTR_KPARAM_INFO
	.align		4
.L_1071:
        /*0018*/ 	.byte	0x04, 0x17
        /*001a*/ 	.short	(.L_1073 - .L_1072)
.L_1072:
        /*001c*/ 	.word	0x00000000
        /*0020*/ 	.short	0x000f
        /*0022*/ 	.short	0x0054
        /*0024*/ 	.byte	0x00, 0xf0, 0x05, 0x00


	//----- nvinfo : EIATTR_KPARAM_INFO
	.align		4
.L_1073:
        /*0028*/ 	.byte	0x04, 0x17
        /*002a*/ 	.short	(.L_1075 - .L_1074)
.L_1074:
        /*002c*/ 	.word	0x00000000
        /*0030*/ 	.short	0x000e
        /*0032*/ 	.short	0x0050
        /*0034*/ 	.byte	0x00, 0xf0, 0x11, 0x00


	//----- nvinfo : EIATTR_KPARAM_INFO
	.align		4
.L_1075:
        /*0038*/ 	.byte	0x04, 0x17
        /*003a*/ 	.short	(.L_1077 - .L_1076)
.L_1076:
        /*003c*/ 	.word	0x00000000
        /*0040*/ 	.short	0x000d
        /*0042*/ 	.short	0x0048
        /*0044*/ 	.byte	0x00, 0xf5, 0x21, 0x00


	//----- nvinfo : EIATTR_KPARAM_INFO
	.align		4
.L_1077:
        /*0048*/ 	.byte	0x04, 0x17
        /*004a*/ 	.short	(.L_1079 - .L_1078)
.L_1078:
        /*004c*/ 	.word	0x00000000
        /*0050*/ 	.short	0x000c
        /*0052*/ 	.short	0x0044
        /*0054*/ 	.byte	0x00, 0xf0, 0x11, 0x00


	//----- nvinfo : EIATTR_KPARAM_INFO
	.align		4
.L_1079:
        /*0058*/ 	.byte	0x04, 0x17
        /*005a*/ 	.short	(.L_1081 - .L_1080)
.L_1080:
        /*005c*/ 	.word	0x00000000
        /*0060*/ 	.short	0x000b
        /*0062*/ 	.short	0x0040
        /*0064*/ 	.byte	0x00, 0xf0, 0x11, 0x00


	//----- nvinfo : EIATTR_KPARAM_INFO
	.align		4
.L_1081:
        /*0068*/ 	.byte	0x04, 0x17
        /*006a*/ 	.short	(.L_1083 - .L_1082)
.L_1082:
        /*006c*/ 	.word	0x00000000
        /*0070*/ 	.short	0x000a
        /*0072*/ 	.short	0x003c
        /*0074*/ 	.byte	0x00, 0xf0, 0x11, 0x00


	//----- nvinfo : EIATTR_KPARAM_INFO
	.align		4
.L_1083:
        /*0078*/ 	.byte	0x04, 0x17
        /*007a*/ 	.short	(.L_1085 - .L_1084)
.L_1084:
        /*007c*/ 	.word	0x00000000
        /*0080*/ 	.short	0x0009
        /*0082*/ 	.short	0x0038
        /*0084*/ 	.byte	0x00, 0xf0, 0x11, 0x00


	//----- nvinfo : EIATTR_KPARAM_INFO
	.align		4
.L_1085:
        /*0088*/ 	.byte	0x04, 0x17
        /*008a*/ 	.short	(.L_1087 - .L_1086)
.L_1086:
        /*008c*/ 	.word	0x00000000
        /*0090*/ 	.short	0x0008
        /*0092*/ 	.short	0x0034
        /*0094*/ 	.byte	0x00, 0xf0, 0x11, 0x00


	//----- nvinfo : EIATTR_KPARAM_INFO
	.align		4
.L_1087:
        /*0098*/ 	.byte	0x04, 0x17
        /*009a*/ 	.short	(.L_1089 - .L_1088)
.L_1088:
        /*009c*/ 	.word	0x00000000
        /*00a0*/ 	.short	0x0007
        /*00a2*/ 	.short	0x0030
        /*00a4*/ 	.byte	0x00, 0xf0, 0x11, 0x00


	//----- nvinfo : EIATTR_KPARAM_INFO
	.align		4
.L_1089:
        /*00a8*/ 	.byte	0x04, 0x17
        /*00aa*/ 	.short	(.L_1091 - .L_1090)
.L_1090:
        /*00ac*/ 	.word	0x00000000
        /*00b0*/ 	.short	0x0006
        /*00b2*/ 	.short	0x002c
        /*00b4*/ 	.byte	0x00, 0xf0, 0x11, 0x00


	//----- nvinfo : EIATTR_KPARAM_INFO
	.align		4
.L_1091:
        /*00b8*/ 	.byte	0x04, 0x17
        /*00ba*/ 	.short	(.L_1093 - .L_1092)
.L_1092:
        /*00bc*/ 	.word	0x00000000
        /*00c0*/ 	.short	0x0005
        /*00c2*/ 	.short	0x0028
        /*00c4*/ 	.byte	0x00, 0xf0, 0x11, 0x00


	//----- nvinfo : EIATTR_KPARAM_INFO
	.align		4
.L_1093:
        /*00c8*/ 	.byte	0x04, 0x17
        /*00ca*/ 	.short	(.L_1095 - .L_1094)
.L_1094:
        /*00cc*/ 	.word	0x00000000
        /*00d0*/ 	.short	0x0004
        /*00d2*/ 	.short	0x0020
        /*00d4*/ 	.byte	0x00, 0xf0, 0x21, 0x00


	//----- nvinfo : EIATTR_KPARAM_INFO
	.align		4
.L_1095:
        /*00d8*/ 	.byte	0x04, 0x17
        /*00da*/ 	.short	(.L_1097 - .L_1096)
.L_1096:
        /*00dc*/ 	.word	0x00000000
        /*00e0*/ 	.short	0x0003
        /*00e2*/ 	.short	0x0018
        /*00e4*/ 	.byte	0x00, 0xf0, 0x21, 0x00


	//----- nvinfo : EIATTR_KPARAM_INFO
	.align		4
.L_1097:
        /*00e8*/ 	.byte	0x04, 0x17
        /*00ea*/ 	.short	(.L_1099 - .L_1098)
.L_1098:
        /*00ec*/ 	.word	0x00000000
        /*00f0*/ 	.short	0x0002
        /*00f2*/ 	.short	0x0010
        /*00f4*/ 	.byte	0x00, 0xf0, 0x21, 0x00


	//----- nvinfo : EIATTR_KPARAM_INFO
	.align		4
.L_1099:
        /*00f8*/ 	.byte	0x04, 0x17
        /*00fa*/ 	.short	(.L_1101 - .L_1100)
.L_1100:
        /*00fc*/ 	.word	0x00000000
        /*0100*/ 	.short	0x0001
        /*0102*/ 	.short	0x0008
        /*0104*/ 	.byte	0x00, 0xf5, 0x21, 0x00


	//----- nvinfo : EIATTR_KPARAM_INFO
	.align		4
.L_1101:
        /*0108*/ 	.byte	0x04, 0x17
        /*010a*/ 	.short	(.L_1103 - .L_1102)
.L_1102:
        /*010c*/ 	.word	0x00000000
        /*0110*/ 	.short	0x0000
        /*0112*/ 	.short	0x0000
        /*0114*/ 	.byte	0x00, 0xf0, 0x11, 0x00


	//----- nvinfo : EIATTR_SPARSE_MMA_MASK
	.align		4
.L_1103:
        /*0118*/ 	.byte	0x03, 0x50
        /*011a*/ 	.short	0x0000


	//----- nvinfo : EIATTR_MAXREG_COUNT
	.align		4
        /*011c*/ 	.byte	0x03, 0x1b
        /*011e*/ 	.short	0x00ff


	//----- nvinfo : EIATTR_MERCURY_ISA_VERSION
	.align		4
        /*0120*/ 	.byte	0x03, 0x5f
        /*0122*/ 	.short	0x0101


	//----- nvinfo : EIATTR_VRC_CTA_INIT_COUNT
	.align		4
        /*0124*/ 	.byte	0x02, 0x4a
	.zero		1
	.zero		1


	//----- nvinfo : EIATTR_EXIT_INSTR_OFFSETS
	.align		4
        /*0128*/ 	.byte	0x04, 0x1c
        /*012a*/ 	.short	(.L_1105 - .L_1104)


	//   ....[0]....
.L_1104:
        /*012c*/ 	.word	0x000000a0


	//   ....[1]....
        /*0130*/ 	.word	0x00002310


	//   ....[2]....
        /*0134*/ 	.word	0x000043f0


	//----- nvinfo : EIATTR_CRS_STACK_SIZE
	.align		4
.L_1105:
        /*0138*/ 	.byte	0x04, 0x1e
        /*013a*/ 	.short	(.L_1107 - .L_1106)
.L_1106:
        /*013c*/ 	.word	0x00000000


	//----- nvinfo : EIATTR_CBANK_PARAM_SIZE
	.align		4
.L_1107:
        /*0140*/ 	.byte	0x03, 0x19
        /*0142*/ 	.short	0x0056


	//----- nvinfo : EIATTR_PARAM_CBANK
	.align		4
        /*0144*/ 	.byte	0x04, 0x0a
        /*0146*/ 	.short	(.L_1109 - .L_1108)
	.align		4
.L_1108:
        /*0148*/ 	.word	index@(.nv.constant0._ZN2at6native49_GLOBAL__N__3489678a_16_AveragePool2d_cu_fb80407630avg_pool2d_out_cuda_frame_nhwcIN3c104HalfEfEEviPKT_llliiiiiiiiPS5_ibb)
        /*014c*/ 	.short	0x0380
        /*014e*/ 	.short	0x0056


	//----- nvinfo : EIATTR_SW_WAR
	.align		4
.L_1109:
        /*0150*/ 	.byte	0x04, 0x36
        /*0152*/ 	.short	(.L_1111 - .L_1110)
.L_1110:
        /*0154*/ 	.word	0x00000008
.L_1111:


//--------------------- .nv.info._ZN2at6native49_GLOBAL__N__3489678a_16_AveragePool2d_cu_fb80407625avg_pool2d_out_cuda_frameIffEEviPKT_lllliiiiiiiPS3_ibb --------------------------
	.section	.nv.info._ZN2at6native49_GLOBAL__N__3489678a_16_AveragePool2d_cu_fb80407625avg_pool2d_out_cuda_frameIffEEviPKT_lllliiiiiiiPS3_ibb,"",@"SHT_CUDA_INFO"
	.sectionflags	@""
	.align	4


	//----- nvinfo : EIATTR_CUDA_API_VERSION
	.align		4
        /*0000*/ 	.byte	0x04, 0x37
        /*0002*/ 	.short	(.L_1113 - .L_1112)
.L_1112:
        /*0004*/ 	.word	0x00000082


	//----- nvinfo : EIATTR_KPARAM_INFO
	.align		4
.L_1113:
        /*0008*/ 	.byte	0x04, 0x17
        /*000a*/ 	.short	(.L_1115 - .L_1114)
.L_1114:
        /*000c*/ 	.word	0x00000000
        /*0010*/ 	.short	0x0010
        /*0012*/ 	.short	0x005d
        /*0014*/ 	.byte	0x00, 0xf0, 0x05, 0x00


	//----- nvinfo : EIATTR_KPARAM_INFO
	.align		4
.L_1115:
        /*0018*/ 	.byte	0x04, 0x17
        /*001a*/ 	.short	(.L_1117 - .L_1116)
.L_1116:
        /*001c*/ 	.word	0x00000000
        /*0020*/ 	.short	0x000f
        /*0022*/ 	.short	0x005c
        /*0024*/ 	.byte	0x00, 0xf0, 0x05, 0x00


	//----- nvinfo : EIATTR_KPARAM_INFO
	.align		4
.L_1117:
        /*0028*/ 	.byte	0x04, 0x17
        /*002a*/ 	.short	(.L_1119 - .L_1118)
.L_1118:
        /*002c*/ 	.word	0x00000000
        /*0030*/ 	.short	0x000e
        /*0032*/ 	.short	0x0058
        /*0034*/ 	.byte	0x00, 0xf0, 0x11, 0x00


	//----- nvinfo : EIATTR_KPARAM_INFO
	.align		4
.L_1119:
        /*0038*/ 	.byte	0x04, 0x17
        /*003a*/ 	.short	(.L_1121 - .L_1120)
.L_1120:
        /*003c*/ 	.word	0x00000000
        /*0040*/ 	.short	0x000d
        /*0042*/ 	.short	0x0050
        /*0044*/ 	.byte	0x00, 0xf5, 0x21, 0x00


	//----- nvinfo : EIATTR_KPARAM_INFO
	.align		4
.L_1121:
        /*0048*/ 	.byte	0x04, 0x17
        /*004a*/ 	.short	(.L_1123 - .L_1122)
.L_1122:
        /*004c*/ 	.word	0x00000000
        /*0050*/ 	.short	0x000c
        /*0052*/ 	.short	0x0048
        /*0054*/ 	.byte	0x00, 0xf0, 0x11, 0x00


	//----- nvinfo : EIATTR_KPARAM_INFO
	.align		4
.L_1123:
        /*0058*/ 	.byte	0x04, 0x17
        /*005a*/ 	.short	(.L_1125 - .L_1124)
.L_1124:
        /*005c*/ 	.word	0x00000000
        /*0060*/ 	.short	0x000b
        /*0062*/ 	.short	0x0044
        /*0064*/ 	.byte	0x00, 0xf0, 0x11, 0x00


	//----- nvinfo : EIATTR_KPARAM_INFO
	.align		4
.L_1125:
        /*0068*/ 	.byte	0x04, 0x17
        /*006a*/ 	.short	(.L_1127 - .L_1126)
.L_1126:
        /*006c*/ 	.word	0x00000000
        /*0070*/ 	.short	0x000a
        /*0072*/ 	.short	0x0040
        /*0074*/ 	.byte	0x00, 0xf0, 0x11, 0x00


	//----- nvinfo : EIATTR_KPARAM_INFO
	.align		4
.L_1127:
        /*0078*/ 	.byte	0x04, 0x17
        /*007a*/ 	.short	(.L_1129 - .L_1128)
.L_1128:
        /*007c*/ 	.word	0x00000000
        /*0080*/ 	.short	0x0009
        /*0082*/ 	.short	0x003c
        /*0084*/ 	.byte	0x00, 0xf0, 0x11, 0x00


	//----- nvinfo : EIATTR_KPARAM_INFO
	.align		4
.L_1129:
        /*0088*/ 	.byte	0x04, 0x17
        /*008a*/ 	.short	(.L_1131 - .L_1130)
.L_1130:
        /*008c*/ 	.word	0x00000000
        /*0090*/ 	.short	0x0008
        /*0092*/ 	.short	0x0038
        /*0094*/ 	.byte	0x00, 0xf0, 0x11, 0x00


	//----- nvinfo : EIATTR_KPARAM_INFO
	.align		4
.L_1131:
        /*0098*/ 	.byte	0x04, 0x17
        /*009a*/ 	.short	(.L_1133 - .L_1132)
.L_1132:
        /*009c*/ 	.word	0x00000000
        /*00a0*/ 	.short	0x0007
        /*00a2*/ 	.short	0x0034
        /*00a4*/ 	.byte	0x00, 0xf0, 0x11, 0x00


	//----- nvinfo : EIATTR_KPARAM_INFO
	.align		4
.L_1133:
        /*00a8*/ 	.byte	0x04, 0x17
        /*00aa*/ 	.short	(.L_1135 - .L_1134)
.L_1134:
        /*00ac*/ 	.word	0x00000000
        /*00b0*/ 	.short	0x0006
        /*00b2*/ 	.short	0x0030
        /*00b4*/ 	.byte	0x00, 0xf0, 0x11, 0x00


	//----- nvinfo : EIATTR_KPARAM_INFO
	.align		4
.L_1135:
        /*00b8*/ 	.byte	0x04, 0x17
        /*00ba*/ 	.short	(.L_1137 - .L_1136)
.L_1136:
        /*00bc*/ 	.word	0x00000000
        /*00c0*/ 	.short	0x0005
        /*00c2*/ 	.short	0x0028
        /*00c4*/ 	.byte	0x00, 0xf0, 0x21, 0x00


	//----- nvinfo : EIATTR_KPARAM_INFO
	.align		4
.L_1137:
        /*00c8*/ 	.byte	0x04, 0x17
        /*00ca*/ 	.short	(.L_1139 - .L_1138)
.L_1138:
        /*00cc*/ 	.word	0x00000000
        /*00d0*/ 	.short	0x0004
        /*00d2*/ 	.short	0x0020
        /*00d4*/ 	.byte	0x00, 0xf0, 0x21, 0x00


	//----- nvinfo : EIATTR_KPARAM_INFO
	.align		4
.L_1139:
        /*00d8*/ 	.byte	0x04, 0x17
        /*00da*/ 	.short	(.L_1141 - .L_1140)
.L_1140:
        /*00dc*/ 	.word	0x00000000
        /*00e0*/ 	.short	0x0003
        /*00e2*/ 	.short	0x0018
        /*00e4*/ 	.byte	0x00, 0xf0, 0x21, 0x00


	//----- nvinfo : EIATTR_KPARAM_INFO
	.align		4
.L_1141:
        /*00e8*/ 	.byte	0x04, 0x17
        /*00ea*/ 	.short	(.L_1143 - .L_1142)
.L_1142:
        /*00ec*/ 	.word	0x00000000
        /*00f0*/ 	.short	0x0002
        /*00f2*/ 	.short	0x0010
        /*00f4*/ 	.byte	0x00, 0xf0, 0x21, 0x00


	//----- nvinfo : EIATTR_KPARAM_INFO
	.align		4
.L_1143:
        /*00f8*/ 	.byte	0x04, 0x17
        /*00fa*/ 	.short	(.L_1145 - .L_1144)
.L_1144:
        /*00fc*/ 	.word	0x00000000
        /*0100*/ 	.short	0x0001
        /*0102*/ 	.short	0x0008
        /*0104*/ 	.byte	0x00, 0xf5, 0x21, 0x00


	//----- nvinfo : EIATTR_KPARAM_INFO
	.align		4
.L_1145:
        /*0108*/ 	.byte	0x04, 0x17
        /*010a*/ 	.short	(.L_1147 - .L_1146)
.L_1146:
        /*010c*/ 	.word	0x00000000
        /*0110*/ 	.short	0x0000
        /*0112*/ 	.short	0x0000
        /*0114*/ 	.byte	0x00, 0xf0, 0x11, 0x00


	//----- nvinfo : EIATTR_SPARSE_MMA_MASK
	.align		4
.L_1147:
        /*0118*/ 	.byte	0x03, 0x50
        /*011a*/ 	.short	0x0000


	//----- nvinfo : EIATTR_MAXREG_COUNT
	.align		4
        /*011c*/ 	.byte	0x03, 0x1b
        /*011e*/ 	.short	0x00ff


	//----- nvinfo : EIATTR_MERCURY_ISA_VERSION
	.align		4
        /*0120*/ 	.byte	0x03, 0x5f
        /*0122*/ 	.short	0x0101


	//----- nvinfo : EIATTR_VRC_CTA_INIT_COUNT
	.align		4
        /*0124*/ 	.byte	0x02, 0x4a
	.zero		1
	.zero		1


	//----- nvinfo : EIATTR_EXIT_INSTR_OFFSETS
	.align		4
        /*0128*/ 	.byte	0x04, 0x1c
        /*012a*/ 	.short	(.L_1149 - .L_1148)


	//   ....[0]....
.L_1148:
        /*012c*/ 	.word	0x000000a0


	//   ....[1]....
        /*0130*/ 	.word	0x000013d0


	//   ....[2]....
        /*0134*/ 	.word	0x00002520


	//----- nvinfo : EIATTR_CRS_STACK_SIZE
	.align		4
.L_1149:
        /*0138*/ 	.byte	0x04, 0x1e
        /*013a*/ 	.short	(.L_1151 - .L_1150)
.L_1150:
        /*013c*/ 	.word	0x00000000


	//----- nvinfo : EIATTR_CBANK_PARAM_SIZE
	.align		4
.L_1151:
        /*0140*/ 	.byte	0x03, 0x19
        /*0142*/ 	.short	0x005e


	//----- nvinfo : EIATTR_PARAM_CBANK
	.align		4
        /*0144*/ 	.byte	0x04, 0x0a
        /*0146*/ 	.short	(.L_1153 - .L_1152)
	.align		4
.L_1152:
        /*0148*/ 	.word	index@(.nv.constant0._ZN2at6native49_GLOBAL__N__3489678a_16_AveragePool2d_cu_fb80407625avg_pool2d_out_cuda_frameIffEEviPKT_lllliiiiiiiPS3_ibb)
        /*014c*/ 	.short	0x0380
        /*014e*/ 	.short	0x005e


	//----- nvinfo : EIATTR_SW_WAR
	.align		4
.L_1153:
        /*0150*/ 	.byte	0x04, 0x36
        /*0152*/ 	.short	(.L_1155 - .L_1154)
.L_1154:
        /*0154*/ 	.word	0x00000008
.L_1155:


//--------------------- .nv.info._ZN2at6native49_GLOBAL__N__3489678a_16_AveragePool2d_cu_fb80407630avg_pool2d_out_cuda_frame_nhwcIffEEviPKT_llliiiiiiiiPS3_ibb --------------------------
	.section	.nv.info._ZN2at6native49_GLOBAL__N__3489678a_16_AveragePool2d_cu_fb80407630avg_pool2d_out_cuda_frame_nhwcIffEEviPKT_llliiiiiiiiPS3_ibb,"",@"SHT_CUDA_INFO"
	.sectionflags	@""
	.align	4


	//----- nvinfo : EIATTR_CUDA_API_VERSION
	.align		4
        /*0000*/ 	.byte	0x04, 0x37
        /*0002*/ 	.short	(.L_1157 - .L_1156)
.L_1156:
        /*0004*/ 	.word	0x00000082


	//----- nvinfo : EIATTR_KPARAM_INFO
	.align		4
.L_1157:
        /*0008*/ 	.byte	0x04, 0x17
        /*000a*/ 	.short	(.L_1159 - .L_1158)
.L_1158:
        /*000c*/ 	.word	0x00000000
        /*0010*/ 	.short	0x0010
        /*0012*/ 	.short	0x0055
        /*0014*/ 	.byte	0x00, 0xf0, 0x05, 0x00


	//----- nvinfo : EIATTR_KPARAM_INFO
	.align		4
.L_1159:
        /*0018*/ 	.byte	0x04, 0x17
        /*001a*/ 	.short	(.L_1161 - .L_1160)
.L_1160:
        /*001c*/ 	.word	0x00000000
        /*0020*/ 	.short	0x000f
        /*0022*/ 	.short	0x0054
        /*0024*/ 	.byte	0x00, 0xf0, 0x05, 0x00


	//----- nvinfo : EIATTR_KPARAM_INFO
	.align		4
.L_1161:
        /*0028*/ 	.byte	0x04, 0x17
        /*002a*/ 	.short	(.L_1163 - .L_1162)
.L_1162:
        /*002c*/ 	.word	0x00000000
        /*0030*/ 	.short	0x000e
        /*0032*/ 	.short	0x0050
        /*0034*/ 	.byte	0x00, 0xf0, 0x11, 0x00


	//----- nvinfo : EIATTR_KPARAM_INFO
	.align		4
.L_1163:
        /*0038*/ 	.byte	0x04, 0x17
        /*003a*/ 	.short	(.L_1165 - .L_1164)
.L_1164:
        /*003c*/ 	.word	0x00000000
        /*0040*/ 	.short	0x000d
        /*0042*/ 	.short	0x0048
        /*0044*/ 	.byte	0x00, 0xf5, 0x21, 0x00


	//----- nvinfo : EIATTR_KPARAM_INFO
	.align		4
.L_1165:
        /*0048*/ 	.byte	0x04, 0x17
        /*004a*/ 	.short	(.L_1167 - .L_1166)
.L_1166:
        /*004c*/ 	.word	0x00000000
        /*0050*/ 	.short	0x000c
        /*0052*/ 	.short	0x0044
        /*0054*/ 	.byte	0x00, 0xf0, 0x11, 0x00


	//----- nvinfo : EIATTR_KPARAM_INFO
	.align		4
.L_1167:
        /*0058*/ 	.byte	0x04, 0x17
        /*005a*/ 	.short	(.L_1169 - .L_1168)
.L_1168:
        /*005c*/ 	.word	0x00000000
        /*0060*/ 	.short	0x000b
        /*0062*/ 	.short	0x0040
        /*0064*/ 	.byte	0x00, 0xf0, 0x11, 0x00


	//----- nvinfo : EIATTR_KPARAM_INFO
	.align		4
.L_1169:
        /*0068*/ 	.byte	0x04, 0x17
        /*006a*/ 	.short	(.L_1171 - .L_1170)
.L_1170:
        /*006c*/ 	.word	0x00000000
        /*0070*/ 	.short	0x000a
        /*0072*/ 	.short	0x003c
        /*0074*/ 	.byte	0x00, 0xf0, 0x11, 0x00


	//----- nvinfo : EIATTR_KPARAM_INFO
	.align		4
.L_1171:
        /*0078*/ 	.byte	0x04, 0x17
        /*007a*/ 	.short	(.L_1173 - .L_1172)
.L_1172:
        /*007c*/ 	.word	0x00000000
        /*0080*/ 	.short	0x0009
        /*0082*/ 	.short	0x0038
        /*0084*/ 	.byte	0x00, 0xf0, 0x11, 0x00


	//----- nvinfo : EIATTR_KPARAM_INFO
	.align		4
.L_1173:
        /*0088*/ 	.byte	0x04, 0x17
        /*008a*/ 	.short	(.L_1175 - .L_1174)
.L_1174:
        /*008c*/ 	.word	0x00000000
        /*0090*/ 	.short	0x0008
        /*0092*/ 	.short	0x0034
        /*0094*/ 	.byte	0x00, 0xf0, 0x11, 0x00


	//----- nvinfo : EIATTR_KPARAM_INFO
	.align		4
.L_1175:
        /*0098*/ 	.byte	0x04, 0x17
        /*009a*/ 	.short	(.L_1177 - .L_1176)
.L_1176:
        /*009c*/ 	.word	0x00000000
        /*00a0*/ 	.short	0x0007
        /*00a2*/ 	.short	0x0030
        /*00a4*/ 	.byte	0x00, 0xf0, 0x11, 0x00


	//----- nvinfo : EIATTR_KPARAM_INFO
	.align		4
.L_1177:
        /*00a8*/ 	.byte	0x04, 0x17
        /*00aa*/ 	.short	(.L_1179 - .L_1178)
.L_1178:
        /*00ac*/ 	.word	0x00000000
        /*00b0*/ 	.short	0x0006
        /*00b2*/ 	.short	0x002c
        /*00b4*/ 	.byte	0x00, 0xf0, 0x11, 0x00


	//----- nvinfo : EIATTR_KPARAM_INFO
	.align		4
.L_1179:
        /*00b8*/ 	.byte	0x04, 0x17
        /*00ba*/ 	.short	(.L_1181 - .L_1180)
.L_1180:
        /*00bc*/ 	.word	0x00000000
        /*00c0*/ 	.short	0x0005
        /*00c2*/ 	.short	0x0028
        /*00c4*/ 	.byte	0x00, 0xf0, 0x11, 0x00


	//----- nvinfo : EIATTR_KPARAM_INFO
	.align		4
.L_1181:
        /*00c8*/ 	.byte	0x04, 0x17
        /*00ca*/ 	.short	(.L_1183 - .L_1182)
.L_1182:
        /*00cc*/ 	.word	0x00000000
        /*00d0*/ 	.short	0x0004
        /*00d2*/ 	.short	0x0020
        /*00d4*/ 	.byte	0x00, 0xf0, 0x21, 0x00


	//----- nvinfo : EIATTR_KPARAM_INFO
	.align		4
.L_1183:
        /*00d8*/ 	.byte	0x04, 0x17
        /*00da*/ 	.short	(.L_1185 - .L_1184)
.L_1184:
        /*00dc*/ 	.word	0x00000000
        /*00e0*/ 	.short	0x0003
        /*00e2*/ 	.short	0x0018
        /*00e4*/ 	.byte	0x00, 0xf0, 0x21, 0x00


	//----- nvinfo : EIATTR_KPARAM_INFO
	.align		4
.L_1185:
        /*00e8*/ 	.byte	0x04, 0x17
        /*00ea*/ 	.short	(.L_1187 - .L_1186)
.L_1186:
        /*00ec*/ 	.word	0x00000000
        /*00f0*/ 	.short	0x0002
        /*00f2*/ 	.short	0x0010
        /*00f4*/ 	.byte	0x00, 0xf0, 0x21, 0x00


	//----- nvinfo : EIATTR_KPARAM_INFO
	.align		4
.L_1187:
        /*00f8*/ 	.byte	0x04, 0x17
        /*00fa*/ 	.short	(.L_1189 - .L_1188)
.L_1188:
        /*00fc*/ 	.word	0x00000000
        /*0100*/ 	.short	0x0001
        /*0102*/ 	.short	0x0008
        /*0104*/ 	.byte	0x00, 0xf5, 0x21, 0x00


	//----- nvinfo : EIATTR_KPARAM_INFO
	.align		4
.L_1189:
        /*0108*/ 	.byte	0x04, 0x17
        /*010a*/ 	.short	(.L_1191 - .L_1190)
.L_1190:
        /*010c*/ 	.word	0x00000000
        /*0110*/ 	.short	0x0000
        /*0112*/ 	.short	0x0000
        /*0114*/ 	.byte	0x00, 0xf0, 0x11, 0x00


	//----- nvinfo : EIATTR_SPARSE_MMA_MASK
	.align		4
.L_1191:
        /*0118*/ 	.byte	0x03, 0x50
        /*011a*/ 	.short	0x0000


	//----- nvinfo : EIATTR_MAXREG_COUNT
	.align		4
        /*011c*/ 	.byte	0x03, 0x1b
        /*011e*/ 	.short	0x00ff


	//----- nvinfo : EIATTR_MERCURY_ISA_VERSION
	.align		4
        /*0120*/ 	.byte	0x03, 0x5f
        /*0122*/ 	.short	0x0101


	//----- nvinfo : EIATTR_VRC_CTA_INIT_COUNT
	.align		4
        /*0124*/ 	.byte	0x02, 0x4a
	.zero		1
	.zero		1


	//----- nvinfo : EIATTR_EXIT_INSTR_OFFSETS
	.align		4
        /*0128*/ 	.byte	0x04, 0x1c
        /*012a*/ 	.short	(.L_1193 - .L_1192)


	//   ....[0]....
.L_1192:
        /*012c*/ 	.word	0x000000a0


	//   ....[1]....
        /*0130*/ 	.word	0x000020a0


	//   ....[2]....
        /*0134*/ 	.word	0x00003f40


	//----- nvinfo : EIATTR_CRS_STACK_SIZE
	.align		4
.L_1193:
        /*0138*/ 	.byte	0x04, 0x1e
        /*013a*/ 	.short	(.L_1195 - .L_1194)
.L_1194:
        /*013c*/ 	.word	0x00000000


	//----- nvinfo : EIATTR_CBANK_PARAM_SIZE
	.align		4
.L_1195:
        /*0140*/ 	.byte	0x03, 0x19
        /*0142*/ 	.short	0x0056


	//----- nvinfo : EIATTR_PARAM_CBANK
	.align		4
        /*0144*/ 	.byte	0x04, 0x0a
        /*0146*/ 	.short	(.L_1197 - .L_1196)
	.align		4
.L_1196:
        /*0148*/ 	.word	index@(.nv.constant0._ZN2at6native49_GLOBAL__N__3489678a_16_AveragePool2d_cu_fb80407630avg_pool2d_out_cuda_frame_nhwcIffEEviPKT_llliiiiiiiiPS3_ibb)
        /*014c*/ 	.short	0x0380
        /*014e*/ 	.short	0x0056


	//----- nvinfo : EIATTR_SW_WAR
	.align		4
.L_1197:
        /*0150*/ 	.byte	0x04, 0x36
        /*0152*/ 	.short	(.L_1199 - .L_1198)
.L_1198:
        /*0154*/ 	.word	0x00000008
.L_1199:


//--------------------- .nv.info._ZN2at6native49_GLOBAL__N__3489678a_16_AveragePool2d_cu_fb80407625avg_pool2d_out_cuda_frameIddEEviPKT_lllliiiiiiiPS3_ibb --------------------------
	.section	.nv.info._ZN2at6native49_GLOBAL__N__3489678a_16_AveragePool2d_cu_fb80407625avg_pool2d_out_cuda_frameIddEEviPKT_lllliiiiiiiPS3_ibb,"",@"SHT_CUDA_INFO"
	.sectionflags	@""
	.align	4


	//----- nvinfo : EIATTR_CUDA_API_VERSION
	.align		4
        /*0000*/ 	.byte	0x04, 0x37
        /*0002*/ 	.short	(.L_1201 - .L_1200)
.L_1200:
        /*0004*/ 	.word	0x00000082


	//----- nvinfo : EIATTR_KPARAM_INFO
	.align		4
.L_1201:
        /*0008*/ 	.byte	0x04, 0x17
        /*000a*/ 	.short	(.L_1203 - .L_1202)
.L_1202:
        /*000c*/ 	.word	0x00000000
        /*0010*/ 	.short	0x0010
        /*0012*/ 	.short	0x005d
        /*0014*/ 	.byte	0x00, 0xf0, 0x05, 0x00


	//----- nvinfo : EIATTR_KPARAM_INFO
	.align		4
.L_1203:
        /*0018*/ 	.byte	0x04, 0x17
        /*001a*/ 	.short	(.L_1205 - .L_1204)
.L_1204:
        /*001c*/ 	.word	0x00000000
        /*0020*/ 	.short	0x000f
        /*0022*/ 	.short	0x005c
        /*0024*/ 	.byte	0x00, 0xf0, 0x05, 0x00


	//----- nvinfo : EIATTR_KPARAM_INFO
	.align		4
.L_1205:
        /*0028*/ 	.byte	0x04, 0x17
        /*002a*/ 	.short	(.L_1207 - .L_1206)
.L_1206:
        /*002c*/ 	.word	0x00000000
        /*0030*/ 	.short	0x000e
        /*0032*/ 	.short	0x0058
        /*0034*/ 	.byte	0x00, 0xf0, 0x11, 0x00


	//----- nvinfo : EIATTR_KPARAM_INFO
	.align		4
.L_1207:
        /*0038*/ 	.byte	0x04, 0x17
        /*003a*/ 	.short	(.L_1209 - .L_1208)
.L_1208:
        /*003c*/ 	.word	0x00000000
        /*0040*/ 	.short	0x000d
        /*0042*/ 	.short	0x0050
        /*0044*/ 	.byte	0x00, 0xf5, 0x21, 0x00


	//----- nvinfo : EIATTR_KPARAM_INFO
	.align		4
.L_1209:
        /*0048*/ 	.byte	0x04, 0x17
        /*004a*/ 	.short	(.L_1211 - .L_1210)
.L_1210:
        /*004c*/ 	.word	0x00000000
        /*0050*/ 	.short	0x000c
        /*0052*/ 	.short	0x0048
        /*0054*/ 	.byte	0x00, 0xf0, 0x11, 0x00


	//----- nvinfo : EIATTR_KPARAM_INFO
	.align		4
.L_1211:
        /*0058*/ 	.byte	0x04, 0x17
        /*005a*/ 	.short	(.L_1213 - .L_1212)
.L_1212:
        /*005c*/ 	.word	0x00000000
        /*0060*/ 	.short	0x000b
        /*0062*/ 	.short	0x0044
        /*0064*/ 	.byte	0x00, 0xf0, 0x11, 0x00


	//----- nvinfo : EIATTR_KPARAM_INFO
	.align		4
.L_1213:
        /*0068*/ 	.byte	0x04, 0x17
        /*006a*/ 	.short	(.L_1215 - .L_1214)
.L_1214:
        /*006c*/ 	.word	0x00000000
        /*0070*/ 	.short	0x000a
        /*0072*/ 	.short	0x0040
        /*0074*/ 	.byte	0x00, 0xf0, 0x11, 0x00


	//----- nvinfo : EIATTR_KPARAM_INFO
	.align		4
.L_1215:
        /*0078*/ 	.byte	0x04, 0x17
        /*007a*/ 	.short	(.L_1217 - .L_1216)
.L_1216:
        /*007c*/ 	.word	0x00000000
        /*0080*/ 	.short	0x0009
        /*0082*/ 	.short	0x003c
        /*0084*/ 	.byte	0x00, 0xf0, 0x11, 0x00


	//----- nvinfo : EIATTR_KPARAM_INFO
	.align		4
.L_1217:
        /*0088*/ 	.byte	0x04, 0x17
        /*008a*/ 	.short	(.L_1219 - .L_1218)
.L_1218:
        /*008c*/ 	.word	0x00000000
        /*0090*/ 	.short	0x0008
        /*0092*/ 	.short	0x0038
        /*0094*/ 	.byte	0x00, 0xf0, 0x11, 0x00


	//----- nvinfo : EIATTR_KPARAM_INFO
	.align		4
.L_1219:
        /*0098*/ 	.byte	0x04, 0x17
        /*009a*/ 	.short	(.L_1221 - .L_1220)
.L_1220:
        /*009c*/ 	.word	0x00000000
        /*00a0*/ 	.short	0x0007
        /*00a2*/ 	.short	0x0034
        /*00a4*/ 	.byte	0x00, 0xf0, 0x11, 0x00


	//----- nvinfo : EIATTR_KPARAM_INFO
	.align		4
.L_1221:
        /*00a8*/ 	.byte	0x04, 0x17
        /*00aa*/ 	.short	(.L_1223 - .L_1222)
.L_1222:
        /*00ac*/ 	.word	0x00000000
        /*00b0*/ 	.short	0x0006
        /*00b2*/ 	.short	0x0030
        /*00b4*/ 	.byte	0x00, 0xf0, 0x11, 0x00


	//----- nvinfo : EIATTR_KPARAM_INFO
	.align		4
.L_1223:
        /*00b8*/ 	.byte	0x04, 0x17
        /*00ba*/ 	.short	(.L_1225 - .L_1224)
.L_1224:
        /*00bc*/ 	.word	0x00000000
        /*00c0*/ 	.short	0x0005
        /*00c2*/ 	.short	0x0028
        /*00c4*/ 	.byte	0x00, 0xf0, 0x21, 0x00


	//----- nvinfo : EIATTR_KPARAM_INFO
	.align		4
.L_1225:
        /*00c8*/ 	.byte	0x04, 0x17
        /*00ca*/ 	.short	(.L_1227 - .L_1226)
.L_1226:
        /*00cc*/ 	.word	0x00000000
        /*00d0*/ 	.short	0x0004
        /*00d2*/ 	.short	0x0020
        /*00d4*/ 	.byte	0x00, 0xf0, 0x21, 0x00


	//----- nvinfo : EIATTR_KPARAM_INFO
	.align		4
.L_1227:
        /*00d8*/ 	.byte	0x04, 0x17
        /*00da*/ 	.short	(.L_1229 - .L_1228)
.L_1228:
        /*00dc*/ 	.word	0x00000000
        /*00e0*/ 	.short	0x0003
        /*00e2*/ 	.short	0x0018
        /*00e4*/ 	.byte	0x00, 0xf0, 0x21, 0x00


	//----- nvinfo : EIATTR_KPARAM_INFO
	.align		4
.L_1229:
        /*00e8*/ 	.byte	0x04, 0x17
        /*00ea*/ 	.short	(.L_1231 - .L_1230)
.L_1230:
        /*00ec*/ 	.word	0x00000000
        /*00f0*/ 	.short	0x0002
        /*00f2*/ 	.short	0x0010
        /*00f4*/ 	.byte	0x00, 0xf0, 0x21, 0x00


	//----- nvinfo : EIATTR_KPARAM_INFO
	.align		4
.L_1231:
        /*00f8*/ 	.byte	0x04, 0x17
        /*00fa*/ 	.short	(.L_1233 - .L_1232)
.L_1232:
        /*00fc*/ 	.word	0x00000000
        /*0100*/ 	.short	0x0001
        /*0102*/ 	.short	0x0008
        /*0104*/ 	.byte	0x00, 0xf5, 0x21, 0x00


	//----- nvinfo : EIATTR_KPARAM_INFO
	.align		4
.L_1233:
        /*0108*/ 	.byte	0x04, 0x17
        /*010a*/ 	.short	(.L_1235 - .L_1234)
.L_1234:
        /*010c*/ 	.word	0x00000000
        /*0110*/ 	.short	0x0000
        /*0112*/ 	.short	0x0000
        /*0114*/ 	.byte	0x00, 0xf0, 0x11, 0x00


	//----- nvinfo : EIATTR_SPARSE_MMA_MASK
	.align		4
.L_1235:
        /*0118*/ 	.byte	0x03, 0x50
        /*011a*/ 	.short	0x0000


	//----- nvinfo : EIATTR_MAXREG_COUNT
	.align		4
        /*011c*/ 	.byte	0x03, 0x1b
        /*011e*/ 	.short	0x00ff


	//----- nvinfo : EIATTR_MERCURY_ISA_VERSION
	.align		4
        /*0120*/ 	.byte	0x03, 0x5f
        /*0122*/ 	.short	0x0101


	//----- nvinfo : EIATTR_VRC_CTA_INIT_COUNT
	.align		4
        /*0124*/ 	.byte	0x02, 0x4a
	.zero		1
	.zero		1


	//----- nvinfo : EIATTR_EXIT_INSTR_OFFSETS
	.align		4
        /*0128*/ 	.byte	0x04, 0x1c
        /*012a*/ 	.short	(.L_1237 - .L_1236)


	//   ....[0]....
.L_1236:
        /*012c*/ 	.word	0x000000a0


	//   ....[1]....
        /*0130*/ 	.word	0x00001d40


	//   ....[2]....
        /*0134*/ 	.word	0x000038d0


	//----- nvinfo : EIATTR_CRS_STACK_SIZE
	.align		4
.L_1237:
        /*0138*/ 	.byte	0x04, 0x1e
        /*013a*/ 	.short	(.L_1239 - .L_1238)
.L_1238:
        /*013c*/ 	.word	0x00000000


	//----- nvinfo : EIATTR_CBANK_PARAM_SIZE
	.align		4
.L_1239:
        /*0140*/ 	.byte	0x03, 0x19
        /*0142*/ 	.short	0x005e


	//----- nvinfo : EIATTR_PARAM_CBANK
	.align		4
        /*0144*/ 	.byte	0x04, 0x0a
        /*0146*/ 	.short	(.L_1241 - .L_1240)
	.align		4
.L_1240:
        /*0148*/ 	.word	index@(.nv.constant0._ZN2at6native49_GLOBAL__N__3489678a_16_AveragePool2d_cu_fb80407625avg_pool2d_out_cuda_frameIddEEviPKT_lllliiiiiiiPS3_ibb)
        /*014c*/ 	.short	0x0380
        /*014e*/ 	.short	0x005e


	//----- nvinfo : EIATTR_SW_WAR
	.align		4
.L_1241:
        /*0150*/ 	.byte	0x04, 0x36
        /*0152*/ 	.short	(.L_1243 - .L_1242)
.L_1242:
        /*0154*/ 	.word	0x00000008
.L_1243:


//--------------------- .nv.info._ZN2at6native49_GLOBAL__N__3489678a_16_AveragePool2d_cu_fb80407630avg_pool2d_out_cuda_frame_nhwcIddEEviPKT_llliiiiiiiiPS3_ibb --------------------------
	.section	.nv.info._ZN2at6native49_GLOBAL__N__3489678a_16_AveragePool2d_cu_fb80407630avg_pool2d_out_cuda_frame_nhwcIddEEviPKT_llliiiiiiiiPS3_ibb,"",@"SHT_CUDA_INFO"
	.sectionflags	@""
	.align	4


	//----- nvinfo : EIATTR_CUDA_API_VERSION
	.align		4
        /*0000*/ 	.byte	0x04, 0x37
        /*0002*/ 	.short	(.L_1245 - .L_1244)
.L_1244:
        /*0004*/ 	.word	0x00000082


	//----- nvinfo : EIATTR_KPARAM_INFO
	.align		4
.L_1245:
        /*0008*/ 	.byte	0x04, 0x17
        /*000a*/ 	.short	(.L_1247 - .L_1246)
.L_1246:
        /*000c*/ 	.word	0x00000000
        /*0010*/ 	.short	0x0010
        /*0012*/ 	.short	0x0055
        /*0014*/ 	.byte	0x00, 0xf0, 0x05, 0x00


	//----- nvinfo : EIATTR_KPARAM_INFO
	.align		4
.L_1247:
        /*0018*/ 	.byte	0x04, 0x17
        /*001a*/ 	.short	(.L_1249 - .L_1248)
.L_1248:
        /*001c*/ 	.word	0x00000000
        /*0020*/ 	.short	0x000f
        /*0022*/ 	.short	0x0054
        /*0024*/ 	.byte	0x00, 0xf0, 0x05, 0x00


	//----- nvinfo : EIATTR_KPARAM_INFO
	.align		4
.L_1249:
        /*0028*/ 	.byte	0x04, 0x17
        /*002a*/ 	.short	(.L_1251 - .L_1250)
.L_1250:
        /*002c*/ 	.word	0x00000000
        /*0030*/ 	.short	0x000e
        /*0032*/ 	.short	0x0050
        /*0034*/ 	.byte	0x00, 0xf0, 0x11, 0x00


	//----- nvinfo : EIATTR_KPARAM_INFO
	.align		4
.L_1251:
        /*0038*/ 	.byte	0x04, 0x17
        /*003a*/ 	.short	(.L_1253 - .L_1252)
.L_1252:
        /*003c*/ 	.word	0x00000000
        /*0040*/ 	.short	0x000d
        /*0042*/ 	.short	0x0048
        /*0044*/ 	.byte	0x00, 0xf5, 0x21, 0x00


	//----- nvinfo : EIATTR_KPARAM_INFO
	.align		4
.L_1253:
        /*0048*/ 	.byte	0x04, 0x17
        /*004a*/ 	.short	(.L_1255 - .L_1254)
.L_1254:
        /*004c*/ 	.word	0x00000000
        /*0050*/ 	.short	0x000c
        /*0052*/ 	.short	0x0044
        /*0054*/ 	.byte	0x00, 0xf0, 0x11, 0x00


	//----- nvinfo : EIATTR_KPARAM_INFO
	.align		4
.L_1255:
        /*0058*/ 	.byte	0x04, 0x17
        /*005a*/ 	.short	(.L_1257 - .L_1256)
.L_1256:
        /*005c*/ 	.word	0x00000000
        /*0060*/ 	.short	0x000b
        /*0062*/ 	.short	0x0040
        /*0064*/ 	.byte	0x00, 0xf0, 0x11, 0x00


	//----- nvinfo : EIATTR_KPARAM_INFO
	.align		4
.L_1257:
        /*0068*/ 	.byte	0x04, 0x17
        /*006a*/ 	.short	(.L_1259 - .L_1258)
.L_1258:
        /*006c*/ 	.word	0x00000000
        /*0070*/ 	.short	0x000a
        /*0072*/ 	.short	0x003c
        /*0074*/ 	.byte	0x00, 0xf0, 0x11, 0x00


	//----- nvinfo : EIATTR_KPARAM_INFO
	.align		4
.L_1259:
        /*0078*/ 	.byte	0x04, 0x17
        /*007a*/ 	.short	(.L_1261 - .L_1260)
.L_1260:
        /*007c*/ 	.word	0x00000000
        /*0080*/ 	.short	0x0009
        /*0082*/ 	.short	0x0038
        /*0084*/ 	.byte	0x00, 0xf0, 0x11, 0x00


	//----- nvinfo : EIATTR_KPARAM_INFO
	.align		4
.L_1261:
        /*0088*/ 	.byte	0x04, 0x17
        /*008a*/ 	.short	(.L_1263 - .L_1262)
.L_1262:
        /*008c*/ 	.word	0x00000000
        /*0090*/ 	.short	0x0008
        /*0092*/ 	.short	0x0034
        /*0094*/ 	.byte	0x00, 0xf0, 0x11, 0x00


	//----- nvinfo : EIATTR_KPARAM_INFO
	.align		4
.L_1263:
        /*0098*/ 	.byte	0x04, 0x17
        /*009a*/ 	.short	(.L_1265 - .L_1264)
.L_1264:
        /*009c*/ 	.word	0x00000000
        /*00a0*/ 	.short	0x0007
        /*00a2*/ 	.short	0x0030
        /*00a4*/ 	.byte	0x00, 0xf0, 0x11, 0x00


	//----- nvinfo : EIATTR_KPARAM_INFO
	.align		4
.L_1265:
        /*00a8*/ 	.byte	0x04, 0x17
        /*00aa*/ 	.short	(.L_1267 - .L_1266)
.L_1266:
        /*00ac*/ 	.word	0x00000000
        /*00b0*/ 	.short	0x0006
        /*00b2*/ 	.short	0x002c
        /*00b4*/ 	.byte	0x00, 0xf0, 0x11, 0x00


	//----- nvinfo : EIATTR_KPARAM_INFO
	.align		4
.L_1267:
        /*00b8*/ 	.byte	0x04, 0x17
        /*00ba*/ 	.short	(.L_1269 - .L_1268)
.L_1268:
        /*00bc*/ 	.word	0x00000000
        /*00c0*/ 	.short	0x0005
        /*00c2*/ 	.short	0x0028
        /*00c4*/ 	.byte	0x00, 0xf0, 0x11, 0x00


	//----- nvinfo : EIATTR_KPARAM_INFO
	.align		4
.L_1269:
        /*00c8*/ 	.byte	0x04, 0x17
        /*00ca*/ 	.short	(.L_1271 - .L_1270)
.L_1270:
        /*00cc*/ 	.word	0x00000000
        /*00d0*/ 	.short	0x0004
        /*00d2*/ 	.short	0x0020
        /*00d4*/ 	.byte	0x00, 0xf0, 0x21, 0x00


	//----- nvinfo : EIATTR_KPARAM_INFO
	.align		4
.L_1271:
        /*00d8*/ 	.byte	0x04, 0x17
        /*00da*/ 	.short	(.L_1273 - .L_1272)
.L_1272:
        /*00dc*/ 	.word	0x00000000
        /*00e0*/ 	.short	0x0003
        /*00e2*/ 	.short	0x0018
        /*00e4*/ 	.byte	0x00, 0xf0, 0x21, 0x00


	//----- nvinfo : EIATTR_KPARAM_INFO
	.align		4
.L_1273:
        /*00e8*/ 	.byte	0x04, 0x17
        /*00ea*/ 	.short	(.L_1275 - .L_1274)
.L_1274:
        /*00ec*/ 	.word	0x00000000
        /*00f0*/ 	.short	0x0002
        /*00f2*/ 	.short	0x0010
        /*00f4*/ 	.byte	0x00, 0xf0, 0x21, 0x00


	//----- nvinfo : EIATTR_KPARAM_INFO
	.align		4
.L_1275:
        /*00f8*/ 	.byte	0x04, 0x17
        /*00fa*/ 	.short	(.L_1277 - .L_1276)
.L_1276:
        /*00fc*/ 	.word	0x00000000
        /*0100*/ 	.short	0x0001
        /*0102*/ 	.short	0x0008
        /*0104*/ 	.byte	0x00, 0xf5, 0x21, 0x00


	//----- nvinfo : EIATTR_KPARAM_INFO
	.align		4
.L_1277:
        /*0108*/ 	.byte	0x04, 0x17
        /*010a*/ 	.short	(.L_1279 - .L_1278)
.L_1278:
        /*010c*/ 	.word	0x00000000
        /*0110*/ 	.short	0x0000
        /*0112*/ 	.short	0x0000
        /*0114*/ 	.byte	0x00, 0xf0, 0x11, 0x00


	//----- nvinfo : EIATTR_SPARSE_MMA_MASK
	.align		4
.L_1279:
        /*0118*/ 	.byte	0x03, 0x50
        /*011a*/ 	.short	0x0000


	//----- nvinfo : EIATTR_MAXREG_COUNT
	.align		4
        /*011c*/ 	.byte	0x03, 0x1b
        /*011e*/ 	.short	0x00ff


	//----- nvinfo : EIATTR_MERCURY_ISA_VERSION
	.align		4
        /*0120*/ 	.byte	0x03, 0x5f
        /*0122*/ 	.short	0x0101


	//----- nvinfo : EIATTR_VRC_CTA_INIT_COUNT
	.align		4
        /*0124*/ 	.byte	0x02, 0x4a
	.zero		1
	.zero		1


	//----- nvinfo : EIATTR_EXIT_INSTR_OFFSETS
	.align		4
        /*0128*/ 	.byte	0x04, 0x1c
        /*012a*/ 	.short	(.L_1281 - .L_1280)


	//   ....[0]....
.L_1280:
        /*012c*/ 	.word	0x000000a0


	//   ....[1]....
        /*0130*/ 	.word	0x00002950


	//   ....[2]....
        /*0134*/ 	.word	0x000050c0


	//----- nvinfo : EIATTR_CRS_STACK_SIZE
	.align		4
.L_1281:
        /*0138*/ 	.byte	0x04, 0x1e
        /*013a*/ 	.short	(.L_1283 - .L_1282)
.L_1282:
        /*013c*/ 	.word	0x00000000


	//----- nvinfo : EIATTR_CBANK_PARAM_SIZE
	.align		4
.L_1283:
        /*0140*/ 	.byte	0x03, 0x19
        /*0142*/ 	.short	0x0056


	//----- nvinfo : EIATTR_PARAM_CBANK
	.align		4
        /*0144*/ 	.byte	0x04, 0x0a
        /*0146*/ 	.short	(.L_1285 - .L_1284)
	.align		4
.L_1284:
        /*0148*/ 	.word	index@(.nv.constant0._ZN2at6native49_GLOBAL__N__3489678a_16_AveragePool2d_cu_fb80407630avg_pool2d_out_cuda_frame_nhwcIddEEviPKT_llliiiiiiiiPS3_ibb)
        /*014c*/ 	.short	0x0380
        /*014e*/ 	.short	0x0056


	//----- nvinfo : EIATTR_SW_WAR
	.align		4
.L_1285:
        /*0150*/ 	.byte	0x04, 0x36
        /*0152*/ 	.short	(.L_1287 - .L_1286)
.L_1286:
        /*0154*/ 	.word	0x00000008
.L_1287:


//--------------------- .nv.callgraph             --------------------------
	.section	.nv.callgraph,"",@"SHT_CUDA_CALLGRAPH"
	.align	4
	.sectionentsize	8
	.align		4
        /*0000*/ 	.word	0x00000000
	.align		4
        /*0004*/ 	.word	0xffffffff
	.align		4
        /*0008*/ 	.word	0x00000000
	.align		4
        /*000c*/ 	.word	0xfffffffe
	.align		4
        /*0010*/ 	.word	0x00000000
	.align		4
        /*0014*/ 	.word	0xfffffffd
	.align		4
        /*0018*/ 	.word	0x00000000
	.align		4
        /*001c*/ 	.word	0xfffffffc


//--------------------- .nv.constant4             --------------------------
	.section	.nv.constant4,"a",@progbits
	.align	8
	.align		8
.nv.constant4:
        /*0000*/ 	.dword	_ZN47_INTERNAL_3489678a_16_AveragePool2d_cu_fb8040764cuda3std3__45__cpo5beginE
	.align		8
        /*0008*/ 	.dword	_ZN47_INTERNAL_3489678a_16_AveragePool2d_cu_fb8040764cuda3std3__45__cpo3endE
	.align		8
        /*0010*/ 	.dword	_ZN47_INTERNAL_3489678a_16_AveragePool2d_cu_fb8040764cuda3std3__45__cpo6cbeginE
	.align		8
        /*0018*/ 	.dword	_ZN47_INTERNAL_3489678a_16_AveragePool2d_cu_fb8040764cuda3std3__45__cpo4cendE
	.align		8
        /*0020*/ 	.dword	_ZN47_INTERNAL_3489678a_16_AveragePool2d_cu_fb8040764cuda3std3__45__cpo6rbeginE
	.align		8
        /*0028*/ 	.dword	_ZN47_INTERNAL_3489678a_16_AveragePool2d_cu_fb8040764cuda3std3__45__cpo4rendE
	.align		8
        /*0030*/ 	.dword	_ZN47_INTERNAL_3489678a_16_AveragePool2d_cu_fb8040764cuda3std3__45__cpo7crbeginE
	.align		8
        /*0038*/ 	.dword	_ZN47_INTERNAL_3489678a_16_AveragePool2d_cu_fb8040764cuda3std3__45__cpo5crendE
	.align		8
        /*0040*/ 	.dword	_ZN47_INTERNAL_3489678a_16_AveragePool2d_cu_fb8040764cuda3std3__449_GLOBAL__N__3489678a_16_AveragePool2d_cu_fb8040766ignoreE
	.align		8
        /*0048*/ 	.dword	_ZN47_INTERNAL_3489678a_16_AveragePool2d_cu_fb8040764cuda3std3__419piecewise_constructE
	.align		8
        /*0050*/ 	.dword	_ZN47_INTERNAL_3489678a_16_AveragePool2d_cu_fb8040764cuda3std3__48in_placeE
	.align		8
        /*0058*/ 	.dword	_ZN47_INTERNAL_3489678a_16_AveragePool2d_cu_fb8040764cuda3std3__420unreachable_sentinelE
	.align		8
        /*0060*/ 	.dword	_ZN47_INTERNAL_3489678a_16_AveragePool2d_cu_fb8040764cuda3std6ranges3__45__cpo4swapE
	.align		8
        /*0068*/ 	.dword	_ZN47_INTERNAL_3489678a_16_AveragePool2d_cu_fb8040764cuda3std6ranges3__45__cpo9iter_moveE
	.align		8
        /*0070*/ 	.dword	_ZN47_INTERNAL_3489678a_16_AveragePool2d_cu_fb8040764cuda3std6ranges3__45__cpo5beginE
	.align		8
        /*0078*/ 	.dword	_ZN47_INTERNAL_3489678a_16_AveragePool2d_cu_fb8040764cuda3std6ranges3__45__cpo3endE
	.align		8
        /*0080*/ 	.dword	_ZN47_INTERNAL_3489678a_16_AveragePool2d_cu_fb8040764cuda3std6ranges3__45__cpo6cbeginE
	.align		8
        /*0088*/ 	.dword	_ZN47_INTERNAL_3489678a_16_AveragePool2d_cu_fb8040764cuda3std6ranges3__45__cpo4cendE
	.align		8
        /*0090*/ 	.dword	_ZN47_INTERNAL_3489678a_16_AveragePool2d_cu_fb8040764cuda3std6ranges3__45__cpo7advanceE
	.align		8
        /*0098*/ 	.dword	_ZN47_INTERNAL_3489678a_16_AveragePool2d_cu_fb8040764cuda3std6ranges3__45__cpo9iter_swapE
	.align		8
        /*00a0*/ 	.dword	_ZN47_INTERNAL_3489678a_16_AveragePool2d_cu_fb8040764cuda3std6ranges3__45__cpo4nextE
	.align		8
        /*00a8*/ 	.dword	_ZN47_INTERNAL_3489678a_16_AveragePool2d_cu_fb8040764cuda3std6ranges3__45__cpo4prevE
	.align		8
        /*00b0*/ 	.dword	_ZN47_INTERNAL_3489678a_16_AveragePool2d_cu_fb8040764cuda3std6ranges3__45__cpo4dataE
	.align		8
        /*00b8*/ 	.dword	_ZN47_INTERNAL_3489678a_16_AveragePool2d_cu_fb8040764cuda3std6ranges3__45__cpo5cdataE
	.align		8
        /*00c0*/ 	.dword	_ZN47_INTERNAL_3489678a_16_AveragePool2d_cu_fb8040764cuda3std6ranges3__45__cpo4sizeE
	.align		8
        /*00c8*/ 	.dword	_ZN47_INTERNAL_3489678a_16_AveragePool2d_cu_fb8040764cuda3std6ranges3__45__cpo5ssizeE
	.align		8
        /*00d0*/ 	.dword	_ZN47_INTERNAL_3489678a_16_AveragePool2d_cu_fb8040764cuda3std6ranges3__45__cpo8distanceE
	.align		8
        /*00d8*/ 	.dword	_ZN47_INTERNAL_3489678a_16_AveragePool2d_cu_fb8040766thrust24THRUST_300001_SM_1030_NS6system6detail10sequential3seqE


//--------------------- .text._ZN2at6native49_GLOBAL__N__3489678a_16_AveragePool2d_cu_fb80407634avg_pool2d_backward_out_cuda_frameIN3c108BFloat16EflEEvT1_PKT_llllliiiiiiPS6_ibb --------------------------
	.section	.text._ZN2at6native49_GLOBAL__N__3489678a_16_AveragePool2d_cu_fb80407634avg_pool2d_backward_out_cuda_frameIN3c108BFloat16EflEEvT1_PKT_llllliiiiiiPS6_ibb,"ax",@progbits
	.align	128
.text._ZN2at6native49_GLOBAL__N__3489678a_16_AveragePool2d_cu_fb80407634avg_pool2d_backward_out_cuda_frameIN3c108BFloat16EflEEvT1_PKT_llllliiiiiiPS6_ibb:
        .type           _ZN2at6native49_GLOBAL__N__3489678a_16_AveragePool2d_cu_fb80407634avg_pool2d_backward_out_cuda_frameIN3c108BFloat16EflEEvT1_PKT_llllliiiiiiPS6_ibb,@function
        .size           _ZN2at6native49_GLOBAL__N__3489678a_16_AveragePool2d_cu_fb80407634avg_pool2d_backward_out_cuda_frameIN3c108BFloat16EflEEvT1_PKT_llllliiiiiiPS6_ibb,(.L_x_1470 - _ZN2at6native49_GLOBAL__N__3489678a_16_AveragePool2d_cu_fb80407634avg_pool2d_backward_out_cuda_frameIN3c108BFloat16EflEEvT1_PKT_llllliiiiiiPS6_ibb)
        .other          _ZN2at6native49_GLOBAL__N__3489678a_16_AveragePool2d_cu_fb80407634avg_pool2d_backward_out_cuda_frameIN3c108BFloat16EflEEvT1_PKT_llllliiiiiiPS6_ibb,@"STO_CUDA_ENTRY STV_DEFAULT"
_ZN2at6native49_GLOBAL__N__3489678a_16_AveragePool2d_cu_fb80407634avg_pool2d_backward_out_cuda_frameIN3c108BFloat16EflEEvT1_PKT_llllliiiiiiPS6_ibb:
[----:B------:R-:W-:Y:S01]  /*0000*/  LDC R1, c[0x0][0x37c] ;  /* 0x0000df00ff017b82 */ /* 0x000fe20000000800 */
[----:B------:R-:W0:Y:S07]  /*0010*/  S2R R2, SR_TID.X ;  /* 0x0000000000027919 */ /* 0x000e2e0000002100 */
[----:B------:R-:W0:Y:S01]  /*0020*/  S2UR UR4, SR_CTAID.X ;  /* 0x00000000000479c3 */ /* 0x000e220000002500 */
[----:B------:R-:W1:Y:S01]  /*0030*/  LDCU.64 UR6, c[0x0][0x380] ;  /* 0x00007000ff0677ac */ /* 0x000e620008000a00 */
[----:B------:R-:W-:-:S06]  /*0040*/  IMAD.MOV.U32 R3, RZ, RZ, RZ ;  /* 0x000000ffff037224 */ /* 0x000fcc00078e00ff */
[----:B------:R-:W0:Y:S02]  /*0050*/  LDC R5, c[0x0][0x360] ;  /* 0x0000d800ff057b82 */ /* 0x000e240000000800 */
[----:B0-----:R-:W-:-:S03]  /*0060*/  IMAD.WIDE.U32 R10, R5, UR4, R2 ;  /* 0x00000004050a7c25 */ /* 0x001fc6000f8e0002 */
[----:B-1----:R-:W-:-:S04]  /*0070*/  ISETP.GE.U32.AND P0, PT, R10, UR6, PT ;  /* 0x000000060a007c0c */ /* 0x002fc8000bf06070 */
[----:B------:R-:W-:-:S13]  /*0080*/  ISETP.GE.AND.EX P0, PT, R11, UR7, PT, P0 ;  /* 0x000000070b007c0c */ /* 0x000fda000bf06300 */
[----:B------:R-:W-:Y:S05]  /*0090*/  @P0 EXIT ;  /* 0x000000000000094d */ /* 0x000fea0003800000 */
[----:B------:R-:W0:Y:S01]  /*00a0*/  LDCU UR4, c[0x0][0x398] ;  /* 0x00007300ff0477ac */ /* 0x000e220008000800 */
[----:B------:R-:W0:Y:S01]  /*00b0*/  LDCU.64 UR6, c[0x0][0x3c8] ;  /* 0x00007900ff0677ac */ /* 0x000e220008000a00 */
[----:B------:R-:W1:Y:S01]  /*00c0*/  LDCU.S8 UR8, c[0x0][0x3dd] ;  /* 0x00007ba0ff0877ac */ /* 0x000e620008000200 */
[----:B------:R-:W2:Y:S01]  /*00d0*/  LDCU UR9, c[0x0][0x370] ;  /* 0x00006e00ff0977ac */ /* 0x000ea20008000800 */
[----:B------:R-:W3:Y:S01]  /*00e0*/  LDCU UR5, c[0x0][0x3a0] ;  /* 0x00007400ff0577ac */ /* 0x000ee20008000800 */
[----:B------:R-:W4:Y:S01]  /*00f0*/  LDCU.64 UR10, c[0x0][0x358] ;  /* 0x00006b00ff0a77ac */ /* 0x000f220008000a00 */
[----:B0-----:R-:W-:-:S03]  /*0100*/  UIADD3 UR4, UPT, UPT, UR4, UR6, URZ ;  /* 0x0000000604047290 */ /* 0x001fc6000fffe0ff */
[----:B-1----:R-:W-:Y:S02]  /*0110*/  UMOV UR6, UR8 ;  /* 0x0000000800067c82 */ /* 0x002fe40008000000 */
[----:B------:R-:W-:Y:S01]  /*0120*/  UISETP.NE.AND UP0, UPT, UR6, URZ, UPT ;  /* 0x000000ff0600728c */ /* 0x000fe2000bf05270 */
[----:B--2---:R-:W-:Y:S01]  /*0130*/  IMAD R0, R5, UR9, RZ ;  /* 0x0000000905007c24 */ /* 0x004fe2000f8e02ff */
[----:B---3--:R-:W-:-:S07]  /*0140*/  UIADD3 UR5, UPT, UPT, UR5, UR7, URZ ;  /* 0x0000000705057290 */ /* 0x008fce000fffe0ff */
[----:B----4-:R-:W-:Y:S05]  /*0150*/  BRA.U UP0, `(.L_x_0) ;  /* 0x0000002100647547 */ /* 0x010fea000b800000 */
[----:B------:R-:W0:Y:S02]  /*0160*/  LDCU UR6, c[0x0][0x3bc] ;  /* 0x00007780ff0677ac */ /* 0x000e240008000800 */
[----:B0-----:R-:W-:-:S12]  /*0170*/  UIADD3 UR6, UPT, UPT, -UR7, UR6, URZ ;  /* 0x0000000607067290 */ /* 0x001fd8000fffe1ff */
.L_x_26:
[----:B------:R-:W0:Y:S01]  /*0180*/  LDCU UR7, c[0x0][0x3a4] ;  /* 0x00007480ff0777ac */ /* 0x000e220008000800 */
[----:B------:R-:W-:Y:S01]  /*0190*/  BSSY.RECONVERGENT B0, `(.L_x_1) ;  /* 0x0000027000007945 */ /* 0x000fe20003800200 */
[----:B0-----:R-:W-:-:S04]  /*01a0*/  LOP3.LUT R2, R11, UR7, RZ, 0xfc, !PT ;  /* 0x000000070b027c12 */ /* 0x001fc8000f8efcff */
[----:B------:R-:W-:-:S13]  /*01b0*/  ISETP.NE.U32.AND P0, PT, R2, RZ, PT ;  /* 0x000000ff0200720c */ /* 0x000fda0003f05070 */
[----:B------:R-:W-:Y:S05]  /*01c0*/  @P0 BRA `(.L_x_2) ;  /* 0x00000000005c0947 */ /* 0x000fea0003800000 */
[----:B------:R-:W0:Y:S01]  /*01d0*/  LDCU UR7, c[0x0][0x3a0] ;  /* 0x00007400ff0777ac */ /* 0x000e220008000800 */
[----:B------:R-:W-:Y:S01]  /*01e0*/  IMAD.MOV.U32 R7, RZ, RZ, RZ ;  /* 0x000000ffff077224 */ /* 0x000fe200078e00ff */
[----:B0-----:R-:W0:Y:S01]  /*01f0*/  I2F.U32.RP R4, UR7 ;  /* 0x0000000700047d06 */ /* 0x001e220008209000 */
[----:B------:R-:W-:-:S07]  /*0200*/  ISETP.NE.U32.AND P2, PT, RZ, UR7, PT ;  /* 0x00000007ff007c0c */ /* 0x000fce000bf45070 */
[----:B0-----:R-:W0:Y:S02]  /*0210*/  MUFU.RCP R4, R4 ;  /* 0x0000000400047308 */ /* 0x001e240000001000 */
[----:B0-----:R-:W-:-:S06]  /*0220*/  VIADD R2, R4, 0xffffffe ;  /* 0x0ffffffe04027836 */ /* 0x001fcc0000000000 */
[----:B------:R0:W1:Y:S02]  /*0230*/  F2I.FTZ.U32.TRUNC.NTZ R3, R2 ;  /* 0x0000000200037305 */ /* 0x000064000021f000 */
[----:B0-----:R-:W-:Y:S01]  /*0240*/  IMAD.MOV.U32 R2, RZ, RZ, RZ ;  /* 0x000000ffff027224 */ /* 0x001fe200078e00ff */
[----:B-1----:R-:W-:-:S05]  /*0250*/  IADD3 R5, PT, PT, RZ, -R3, RZ ;  /* 0x80000003ff057210 */ /* 0x002fca0007ffe0ff */
[----:B------:R-:W-:-:S04]  /*0260*/  IMAD R5, R5, UR7, RZ ;  /* 0x0000000705057c24 */ /* 0x000fc8000f8e02ff */
[----:B------:R-:W-:-:S06]  /*0270*/  IMAD.HI.U32 R3, R3, R5, R2 ;  /* 0x0000000503037227 */ /* 0x000fcc00078e0002 */
[----:B------:R-:W-:-:S04]  /*0280*/  IMAD.HI.U32 R6, R3, R10, RZ ;  /* 0x0000000a03067227 */ /* 0x000fc800078e00ff */
[----:B------:R-:W-:-:S04]  /*0290*/  IMAD.MOV R3, RZ, RZ, -R6 ;  /* 0x000000ffff037224 */ /* 0x000fc800078e0a06 */
[----:B------:R-:W-:-:S05]  /*02a0*/  IMAD R3, R3, UR7, R10 ;  /* 0x0000000703037c24 */ /* 0x000fca000f8e020a */
[----:B------:R-:W-:-:S13]  /*02b0*/  ISETP.GE.U32.AND P0, PT, R3, UR7, PT ;  /* 0x0000000703007c0c */ /* 0x000fda000bf06070 */
[----:B------:R-:W-:Y:S01]  /*02c0*/  @P0 IADD3 R3, PT, PT, R3, -UR7, RZ ;  /* 0x8000000703030c10 */ /* 0x000fe2000fffe0ff */
[----:B------:R-:W-:-:S03]  /*02d0*/  @P0 VIADD R6, R6, 0x1 ;  /* 0x0000000106060836 */ /* 0x000fc60000000000 */
[----:B------:R-:W-:-:S13]  /*02e0*/  ISETP.GE.U32.AND P1, PT, R3, UR7, PT ;  /* 0x0000000703007c0c */ /* 0x000fda000bf26070 */
[----:B------:R-:W-:Y:S01]  /*02f0*/  @P1 VIADD R6, R6, 0x1 ;  /* 0x0000000106061836 */ /* 0x000fe20000000000 */
[----:B------:R-:W-:-:S04]  /*0300*/  @!P2 LOP3.LUT R6, RZ, UR7, RZ, 0x33, !PT ;  /* 0x00000007ff06ac12 */ /* 0x000fc8000f8e33ff */
[----:B------:R-:W-:-:S05]  /*0310*/  IADD3 R3, PT, PT, -R6, RZ, RZ ;  /* 0x000000ff06037210 */ /* 0x000fca0007ffe1ff */
[----:B------:R-:W-:Y:S01]  /*0320*/  IMAD R4, R3, UR7, R10 ;  /* 0x0000000703047c24 */ /* 0x000fe2000f8e020a */
[----:B------:R-:W-:Y:S06]  /*0330*/  BRA `(.L_x_3) ;  /* 0x0000000000307947 */ /* 0x000fec0003800000 */
.L_x_2:
[----:B------:R-:W0:Y:S01]  /*0340*/  LDCU.64 UR8, c[0x0][0x3a0] ;  /* 0x00007400ff0877ac */ /* 0x000e220008000a00 */
[----:B------:R-:W-:Y:S01]  /*0350*/  IMAD.MOV.U32 R15, RZ, RZ, R10 ;  /* 0x000000ffff0f7224 */ /* 0x000fe200078e000a */
[----:B------:R-:W-:Y:S01]  /*0360*/  MOV R8, 0x3b0 ;  /* 0x000003b000087802 */ /* 0x000fe20000000f00 */
[----:B------:R-:W-:Y:S01]  /*0370*/  IMAD.MOV.U32 R14, RZ, RZ, R11 ;  /* 0x000000ffff0e7224 */ /* 0x000fe200078e000b */
[----:B0-----:R-:W-:Y:S01]  /*0380*/  MOV R13, UR8 ;  /* 0x00000008000d7c02 */ /* 0x001fe20008000f00 */
[----:B------:R-:W-:-:S07]  /*0390*/  IMAD.U32 R9, RZ, RZ, UR9 ;  /* 0x00000009ff097e24 */ /* 0x000fce000f8e00ff */
[----:B------:R-:W-:Y:S05]  /*03a0*/  CALL.REL.NOINC `($__internal_0_$__cuda_sm20_div_s64) ;  /* 0x0000003800e87944 */ /* 0x000fea0003c00000 */
[----:B------:R-:W0:Y:S01]  /*03b0*/  LDCU UR7, c[0x0][0x3a0] ;  /* 0x00007400ff0777ac */ /* 0x000e220008000800 */
[----:B------:R-:W-:Y:S01]  /*03c0*/  IADD3 R5, PT, PT, -R2, RZ, RZ ;  /* 0x000000ff02057210 */ /* 0x000fe20007ffe1ff */
[----:B------:R-:W-:Y:S02]  /*03d0*/  IMAD.MOV.U32 R6, RZ, RZ, R2 ;  /* 0x000000ffff067224 */ /* 0x000fe400078e0002 */
[----:B------:R-:W-:Y:S02]  /*03e0*/  IMAD.MOV.U32 R7, RZ, RZ, R3 ;  /* 0x000000ffff077224 */ /* 0x000fe400078e0003 */
[----:B0-----:R-:W-:-:S07]  /*03f0*/  IMAD R4, R5, UR7, R10 ;  /* 0x0000000705047c24 */ /* 0x001fce000f8e020a */
.L_x_3:
[----:B------:R-:W-:Y:S05]  /*0400*/  BSYNC.RECONVERGENT B0 ;  /* 0x0000000000007941 */ /* 0x000fea0003800200 */
.L_x_1:
[----:B------:R-:W0:Y:S01]  /*0410*/  LDCU UR7, c[0x0][0x39c] ;  /* 0x00007380ff0777ac */ /* 0x000e220008000800 */
[----:B------:R-:W-:Y:S01]  /*0420*/  BSSY.RECONVERGENT B0, `(.L_x_4) ;  /* 0x000002a000007945 */ /* 0x000fe20003800200 */
[----:B------:R-:W1:Y:S01]  /*0430*/  LDCU UR8, c[0x0][0x3cc] ;  /* 0x00007980ff0877ac */ /* 0x000e620008000800 */
[----:B0-----:R-:W-:-:S04]  /*0440*/  LOP3.LUT R2, R7, UR7, RZ, 0xfc, !PT ;  /* 0x0000000707027c12 */ /* 0x001fc8000f8efcff */
[----:B------:R-:W-:Y:S02]  /*0450*/  ISETP.NE.U32.AND P0, PT, R2, RZ, PT ;  /* 0x000000ff0200720c */ /* 0x000fe40003f05070 */
[----:B-1----:R-:W-:-:S11]  /*0460*/  IADD3 R4, PT, PT, R4, UR8, RZ ;  /* 0x0000000804047c10 */ /* 0x002fd6000fffe0ff */
[----:B------:R-:W-:Y:S05]  /*0470*/  @P0 BRA `(.L_x_5) ;  /* 0x0000000000600947 */ /* 0x000fea0003800000 */
[----:B------:R-:W0:Y:S02]  /*0480*/  LDCU UR7, c[0x0][0x398] ;  /* 0x00007300ff0777ac */ /* 0x000e240008000800 */
[----:B0-----:R-:W0:Y:S01]  /*0490*/  I2F.U32.RP R5, UR7 ;  /* 0x0000000700057d06 */ /* 0x001e220008209000 */
[----:B------:R-:W-:-:S07]  /*04a0*/  ISETP.NE.U32.AND P2, PT, RZ, UR7, PT ;  /* 0x00000007ff007c0c */ /* 0x000fce000bf45070 */
[----:B0-----:R-:W0:Y:S02]  /*04b0*/  MUFU.RCP R5, R5 ;  /* 0x0000000500057308 */ /* 0x001e240000001000 */
[----:B0-----:R-:W-:-:S06]  /*04c0*/  VIADD R2, R5, 0xffffffe ;  /* 0x0ffffffe05027836 */ /* 0x001fcc0000000000 */
[----:B------:R0:W1:Y:S02]  /*04d0*/  F2I.FTZ.U32.TRUNC.NTZ R3, R2 ;  /* 0x0000000200037305 */ /* 0x000064000021f000 */
[----:B0-----:R-:W-:Y:S02]  /*04e0*/  HFMA2 R2, -RZ, RZ, 0, 0 ;  /* 0x00000000ff027431 */ /* 0x001fe400000001ff */
[----:B-1----:R-:W-:-:S04]  /*04f0*/  IMAD.MOV R7, RZ, RZ, -R3 ;  /* 0x000000ffff077224 */ /* 0x002fc800078e0a03 */
[----:B------:R-:W-:-:S04]  /*0500*/  IMAD R7, R7, UR7, RZ ;  /* 0x0000000707077c24 */ /* 0x000fc8000f8e02ff */
[----:B------:R-:W-:-:S06]  /*0510*/  IMAD.HI.U32 R3, R3, R7, R2 ;  /* 0x0000000703037227 */ /* 0x000fcc00078e0002 */
[----:B------:R-:W-:-:S04]  /*0520*/  IMAD.HI.U32 R3, R3, R6, RZ ;  /* 0x0000000603037227 */ /* 0x000fc800078e00ff */
[----:B------:R-:W-:-:S04]  /*0530*/  IMAD.MOV R7, RZ, RZ, -R3 ;  /* 0x000000ffff077224 */ /* 0x000fc800078e0a03 */
[----:B------:R-:W-:-:S05]  /*0540*/  IMAD R7, R7, UR7, R6 ;  /* 0x0000000707077c24 */ /* 0x000fca000f8e0206 */
[----:B------:R-:W-:-:S13]  /*0550*/  ISETP.GE.U32.AND P0, PT, R7, UR7, PT ;  /* 0x0000000707007c0c */ /* 0x000fda000bf06070 */
[----:B------:R-:W-:Y:S01]  /*0560*/  @P0 VIADD R7, R7, -UR7 ;  /* 0x8000000707070c36 */ /* 0x000fe20008000000 */
[----:B------:R-:W-:-:S04]  /*0570*/  @P0 IADD3 R3, PT, PT, R3, 0x1, RZ ;  /* 0x0000000103030810 */ /* 0x000fc80007ffe0ff */
[----:B------:R-:W-:Y:S01]  /*0580*/  ISETP.GE.U32.AND P1, PT, R7, UR7, PT ;  /* 0x0000000707007c0c */ /* 0x000fe2000bf26070 */
[----:B------:R-:W-:-:S12]  /*0590*/  IMAD.MOV.U32 R7, RZ, RZ, RZ ;  /* 0x000000ffff077224 */ /* 0x000fd800078e00ff */
[----:B------:R-:W-:Y:S01]  /*05a0*/  @P1 VIADD R3, R3, 0x1 ;  /* 0x0000000103031836 */ /* 0x000fe20000000000 */
[----:B------:R-:W-:-:S05]  /*05b0*/  @!P2 LOP3.LUT R3, RZ, UR7, RZ, 0x33, !PT ;  /* 0x00000007ff03ac12 */ /* 0x000fca000f8e33ff */
[----:B------:R-:W-:-:S04]  /*05c0*/  IMAD.MOV R5, RZ, RZ, -R3 ;  /* 0x000000ffff057224 */ /* 0x000fc800078e0a03 */
[----:B------:R-:W-:Y:S01]  /*05d0*/  IMAD R5, R5, UR7, R6 ;  /* 0x0000000705057c24 */ /* 0x000fe2000f8e0206 */
[----:B------:R-:W-:Y:S01]  /*05e0*/  MOV R6, R3 ;  /* 0x0000000300067202 */ /* 0x000fe20000000f00 */
[----:B------:R-:W-:Y:S06]  /*05f0*/  BRA `(.L_x_6) ;  /* 0x0000000000307947 */ /* 0x000fec0003800000 */
.L_x_5:
        /* <DEDUP_REMOVED lines=9> */
[----:B------:R-:W-:-:S04]  /*0690*/  IMAD.MOV.U32 R7, RZ, RZ, R3 ;  /* 0x000000ffff077224 */ /* 0x000fc800078e0003 */
[----:B0-----:R-:W-:Y:S02]  /*06a0*/  IMAD R5, R5, UR7, R6 ;  /* 0x0000000705057c24 */ /* 0x001fe4000f8e0206 */
[----:B------:R-:W-:-:S07]  /*06b0*/  IMAD.MOV.U32 R6, RZ, RZ, R2 ;  /* 0x000000ffff067224 */ /* 0x000fce00078e0002 */
.L_x_6:
[----:B------:R-:W-:Y:S05]  /*06c0*/  BSYNC.RECONVERGENT B0 ;  /* 0x0000000000007941 */ /* 0x000fea0003800200 */
.L_x_4:
        /* <DEDUP_REMOVED lines=8> */
[----:B0-----:R-:W-:-:S04]  /*0750*/  IMAD.U32 R3, RZ, RZ, UR7 ;  /* 0x00000007ff037e24 */ /* 0x001fc8000f8e00ff */
[----:B------:R-:W0:Y:S01]  /*0760*/  I2F.U32.RP R2, R3 ;  /* 0x0000000300027306 */ /* 0x000e220000209000 */
[----:B------:R-:W-:-:S07]  /*0770*/  ISETP.NE.U32.AND P2, PT, R3, RZ, PT ;  /* 0x000000ff0300720c */ /* 0x000fce0003f45070 */
[----:B0-----:R-:W0:Y:S02]  /*0780*/  MUFU.RCP R2, R2 ;  /* 0x0000000200027308 */ /* 0x001e240000001000 */
[----:B0-----:R-:W-:-:S06]  /*0790*/  VIADD R8, R2, 0xffffffe ;  /* 0x0ffffffe02087836 */ /* 0x001fcc0000000000 */
[----:B------:R0:W1:Y:S02]  /*07a0*/  F2I.FTZ.U32.TRUNC.NTZ R9, R8 ;  /* 0x0000000800097305 */ /* 0x000064000021f000 */
[----:B0-----:R-:W-:Y:S02]  /*07b0*/  IMAD.MOV.U32 R8, RZ, RZ, RZ ;  /* 0x000000ffff087224 */ /* 0x001fe400078e00ff */
[----:B-1----:R-:W-:-:S05]  /*07c0*/  IMAD R7, R9, R3, RZ ;  /* 0x0000000309077224 */ /* 0x002fca00078e02ff */
[----:B------:R-:W-:-:S05]  /*07d0*/  IADD3 R7, PT, PT, -R7, RZ, RZ ;  /* 0x000000ff07077210 */ /* 0x000fca0007ffe1ff */
[----:B------:R-:W-:-:S06]  /*07e0*/  IMAD.HI.U32 R9, R9, R7, R8 ;  /* 0x0000000709097227 */ /* 0x000fcc00078e0008 */
[----:B------:R-:W-:-:S04]  /*07f0*/  IMAD.HI.U32 R2, R9, R6, RZ ;  /* 0x0000000609027227 */ /* 0x000fc800078e00ff */
[----:B------:R-:W-:-:S04]  /*0800*/  IMAD.MOV R12, RZ, RZ, -R2 ;  /* 0x000000ffff0c7224 */ /* 0x000fc800078e0a02 */
[----:B------:R-:W-:-:S05]  /*0810*/  IMAD R12, R3, R12, R6 ;  /* 0x0000000c030c7224 */ /* 0x000fca00078e0206 */
[----:B------:R-:W-:-:S13]  /*0820*/  ISETP.GE.U32.AND P0, PT, R12, R3, PT ;  /* 0x000000030c00720c */ /* 0x000fda0003f06070 */
[----:B------:R-:W-:Y:S01]  /*0830*/  @P0 IADD3 R12, PT, PT, R12, -R3, RZ ;  /* 0x800000030c0c0210 */ /* 0x000fe20007ffe0ff */
[----:B------:R-:W-:-:S03]  /*0840*/  @P0 VIADD R2, R2, 0x1 ;  /* 0x0000000102020836 */ /* 0x000fc60000000000 */
[----:B------:R-:W-:-:S13]  /*0850*/  ISETP.GE.U32.AND P1, PT, R12, R3, PT ;  /* 0x000000030c00720c */ /* 0x000fda0003f26070 */
[----:B------:R-:W-:Y:S01]  /*0860*/  @P1 VIADD R2, R2, 0x1 ;  /* 0x0000000102021836 */ /* 0x000fe20000000000 */
[----:B------:R-:W-:-:S04]  /*0870*/  @!P2 LOP3.LUT R2, RZ, R3, RZ, 0x33, !PT ;  /* 0x00000003ff02a212 */ /* 0x000fc800078e33ff */
[----:B------:R-:W-:-:S05]  /*0880*/  IADD3 R7, PT, PT, -R2, RZ, RZ ;  /* 0x000000ff02077210 */ /* 0x000fca0007ffe1ff */
[----:B------:R-:W-:Y:S01]  /*0890*/  IMAD R6, R3, R7, R6 ;  /* 0x0000000703067224 */ /* 0x000fe200078e0206 */
[----:B------:R-:W-:Y:S06]  /*08a0*/  BRA `(.L_x_9) ;  /* 0x00000000002c7947 */ /* 0x000fec0003800000 */
.L_x_8:
[----:B------:R-:W0:Y:S01]  /*08b0*/  LDCU.64 UR8, c[0x0][0x390] ;  /* 0x00007200ff0877ac */ /* 0x000e220008000a00 */
[----:B------:R-:W-:Y:S01]  /*08c0*/  IMAD.MOV.U32 R15, RZ, RZ, R6 ;  /* 0x000000ffff0f7224 */ /* 0x000fe200078e0006 */
[----:B------:R-:W-:Y:S01]  /*08d0*/  MOV R8, 0x920 ;  /* 0x0000092000087802 */ /* 0x000fe20000000f00 */
[----:B------:R-:W-:Y:S02]  /*08e0*/  IMAD.MOV.U32 R14, RZ, RZ, R7 ;  /* 0x000000ffff0e7224 */ /* 0x000fe400078e0007 */
[----:B0-----:R-:W-:Y:S01]  /*08f0*/  IMAD.U32 R13, RZ, RZ, UR8 ;  /* 0x00000008ff0d7e24 */ /* 0x001fe2000f8e00ff */
[----:B------:R-:W-:-:S07]  /*0900*/  MOV R9, UR9 ;  /* 0x0000000900097c02 */ /* 0x000fce0008000f00 */
[----:B------:R-:W-:Y:S05]  /*0910*/  CALL.REL.NOINC `($__internal_0_$__cuda_sm20_div_s64) ;  /* 0x00000034008c7944 */ /* 0x000fea0003c00000 */
[----:B------:R-:W0:Y:S01]  /*0920*/  LDCU UR7, c[0x0][0x390] ;  /* 0x00007200ff0777ac */ /* 0x000e220008000800 */
[----:B------:R-:W-:Y:S01]  /*0930*/  IMAD.MOV R7, RZ, RZ, -R2 ;  /* 0x000000ffff077224 */ /* 0x000fe200078e0a02 */
[----:B0-----:R-:W-:-:S05]  /*0940*/  MOV R3, UR7 ;  /* 0x0000000700037c02 */ /* 0x001fca0008000f00 */
[----:B------:R-:W-:-:S07]  /*0950*/  IMAD R6, R7, R3, R6 ;  /* 0x0000000307067224 */ /* 0x000fce00078e0206 */
.L_x_9:
[----:B------:R-:W-:Y:S05]  /*0960*/  BSYNC.RECONVERGENT B0 ;  /* 0x0000000000007941 */ /* 0x000fea0003800200 */
.L_x_7:
[----:B------:R-:W0:Y:S01]  /*0970*/  LDC R8, c[0x0][0x3c0] ;  /* 0x0000f000ff087b82 */ /* 0x000e220000000800 */
[----:B------:R-:W-:Y:S01]  /*0980*/  IABS R23, R5 ;  /* 0x0000000500177213 */ /* 0x000fe20000000000 */
[----:B------:R-:W-:Y:S06]  /*0990*/  BSSY.RECONVERGENT B0, `(.L_x_10) ;  /* 0x000003f000007945 */ /* 0x000fec0003800200 */
[----:B------:R-:W1:Y:S08]  /*09a0*/  LDC R7, c[0x0][0x3c4] ;  /* 0x0000f100ff077b82 */ /* 0x000e700000000800 */
[----:B------:R-:W2:Y:S01]  /*09b0*/  LDC R22, c[0x0][0x3b8] ;  /* 0x0000ee00ff167b82 */ /* 0x000ea20000000800 */
[----:B0-----:R-:W-:-:S04]  /*09c0*/  IABS R14, R8 ;  /* 0x00000008000e7213 */ /* 0x001fc80000000000 */
[----:B------:R-:W0:Y:S01]  /*09d0*/  I2F.RP R9, R14 ;  /* 0x0000000e00097306 */ /* 0x000e220000209400 */
[----:B-1----:R-:W-:-:S07]  /*09e0*/  IABS R13, R7 ;  /* 0x00000007000d7213 */ /* 0x002fce0000000000 */
[----:B------:R-:W1:Y:S01]  /*09f0*/  I2F.RP R12, R13 ;  /* 0x0000000d000c7306 */ /* 0x000e620000209400 */
[----:B--2---:R-:W-:-:S07]  /*0a00*/  ISETP.GE.AND P1, PT, R5, R22, PT ;  /* 0x000000160500720c */ /* 0x004fce0003f26270 */
[----:B0-----:R-:W0:Y:S08]  /*0a10*/  MUFU.RCP R9, R9 ;  /* 0x0000000900097308 */ /* 0x001e300000001000 */
[----:B-1----:R-:W1:Y:S01]  /*0a20*/  MUFU.RCP R12, R12 ;  /* 0x0000000c000c7308 */ /* 0x002e620000001000 */
[----:B0-----:R-:W-:-:S07]  /*0a30*/  VIADD R16, R9, 0xffffffe ;  /* 0x0ffffffe09107836 */ /* 0x001fce0000000000 */
[----:B------:R0:W2:Y:S01]  /*0a40*/  F2I.FTZ.U32.TRUNC.NTZ R17, R16 ;  /* 0x0000001000117305 */ /* 0x0000a2000021f000 */
[----:B-1----:R-:W-:-:S07]  /*0a50*/  VIADD R18, R12, 0xffffffe ;  /* 0x0ffffffe0c127836 */ /* 0x002fce0000000000 */
[----:B------:R1:W3:Y:S01]  /*0a60*/  F2I.FTZ.U32.TRUNC.NTZ R19, R18 ;  /* 0x0000001200137305 */ /* 0x0002e2000021f000 */
[----:B0-----:R-:W-:Y:S01]  /*0a70*/  IMAD.MOV.U32 R16, RZ, RZ, RZ ;  /* 0x000000ffff107224 */ /* 0x001fe200078e00ff */
[----:B--2---:R-:W-:Y:S01]  /*0a80*/  IADD3 R15, PT, PT, RZ, -R17, RZ ;  /* 0x80000011ff0f7210 */ /* 0x004fe20007ffe0ff */
[----:B-1----:R-:W-:-:S04]  /*0a90*/  HFMA2 R18, -RZ, RZ, 0, 0 ;  /* 0x00000000ff127431 */ /* 0x002fc800000001ff */
[----:B------:R-:W-:Y:S02]  /*0aa0*/  IMAD R15, R15, R14, RZ ;  /* 0x0000000e0f0f7224 */ /* 0x000fe400078e02ff */
[----:B---3--:R-:W-:Y:S02]  /*0ab0*/  IMAD.MOV R20, RZ, RZ, -R19 ;  /* 0x000000ffff147224 */ /* 0x008fe400078e0a13 */
[----:B------:R-:W-:Y:S01]  /*0ac0*/  IMAD.HI.U32 R12, R17, R15, R16 ;  /* 0x0000000f110c7227 */ /* 0x000fe200078e0010 */
[----:B------:R-:W-:Y:S01]  /*0ad0*/  IABS R16, R4 ;  /* 0x0000000400107213 */ /* 0x000fe20000000000 */
[----:B------:R-:W0:Y:S02]  /*0ae0*/  LDC R17, c[0x0][0x3a8] ;  /* 0x0000ea00ff117b82 */ /* 0x000e240000000800 */
[----:B------:R-:W-:Y:S02]  /*0af0*/  IMAD R9, R20, R13, RZ ;  /* 0x0000000d14097224 */ /* 0x000fe400078e02ff */
[----:B------:R-:W-:-:S04]  /*0b00*/  IMAD.HI.U32 R15, R12, R23, RZ ;  /* 0x000000170c0f7227 */ /* 0x000fc800078e00ff */
[----:B------:R-:W-:-:S04]  /*0b10*/  IMAD.HI.U32 R19, R19, R9, R18 ;  /* 0x0000000913137227 */ /* 0x000fc800078e0012 */
[----:B------:R-:W-:Y:S02]  /*0b20*/  IMAD.MOV R9, RZ, RZ, -R15 ;  /* 0x000000ffff097224 */ /* 0x000fe400078e0a0f */
[----:B------:R-:W-:Y:S02]  /*0b30*/  IMAD.MOV.U32 R18, RZ, RZ, R16 ;  /* 0x000000ffff127224 */ /* 0x000fe400078e0010 */
[C---:B------:R-:W-:Y:S02]  /*0b40*/  IMAD R23, R14.reuse, R9, R23 ;  /* 0x000000090e177224 */ /* 0x040fe400078e0217 */
[----:B------:R-:W1:Y:S01]  /*0b50*/  LDC R9, c[0x0][0x3bc] ;  /* 0x0000ef00ff097b82 */ /* 0x000e620000000800 */
[----:B------:R-:W-:Y:S02]  /*0b60*/  IMAD.HI.U32 R16, R19, R18, RZ ;  /* 0x0000001213107227 */ /* 0x000fe400078e00ff */
[----:B------:R-:W-:-:S03]  /*0b70*/  ISETP.GT.U32.AND P2, PT, R14, R23, PT ;  /* 0x000000170e00720c */ /* 0x000fc60003f44070 */
[----:B------:R-:W-:-:S05]  /*0b80*/  IADD3 R12, PT, PT, -R16, RZ, RZ ;  /* 0x000000ff100c7210 */ /* 0x000fca0007ffe1ff */
[----:B------:R-:W-:Y:S02]  /*0b90*/  IMAD R18, R13, R12, R18 ;  /* 0x0000000c0d127224 */ /* 0x000fe400078e0212 */
[----:B------:R-:W-:-:S03]  /*0ba0*/  IMAD.MOV.U32 R12, RZ, RZ, RZ ;  /* 0x000000ffff0c7224 */ /* 0x000fc600078e00ff */
[----:B------:R-:W-:Y:S01]  /*0bb0*/  ISETP.GT.U32.AND P0, PT, R13, R18, PT ;  /* 0x000000120d00720c */ /* 0x000fe20003f04070 */
[----:B------:R-:W-:Y:S01]  /*0bc0*/  @!P2 IMAD.IADD R23, R23, 0x1, -R14 ;  /* 0x000000011717a824 */ /* 0x000fe200078e0a0e */
[----:B------:R-:W-:Y:S11]  /*0bd0*/  @!P1 BRA `(.L_x_11) ;  /* 0x0000000000689947 */ /* 0x000ff60003800000 */
[----:B------:R-:W2:Y:S01]  /*0be0*/  LDC R25, c[0x0][0x3c0] ;  /* 0x0000f000ff197b82 */ /* 0x000ea20000000800 */
[----:B------:R-:W-:-:S05]  /*0bf0*/  IMAD.IADD R12, R5, 0x1, -R22 ;  /* 0x00000001050c7824 */ /* 0x000fca00078e0a16 */
[----:B------:R-:W-:Y:S02]  /*0c00*/  IABS R22, R12 ;  /* 0x0000000c00167213 */ /* 0x000fe40000000000 */
[-C--:B--2---:R-:W-:Y:S02]  /*0c10*/  IABS R24, R25.reuse ;  /* 0x0000001900187213 */ /* 0x084fe40000000000 */
[----:B------:R-:W-:Y:S02]  /*0c20*/  LOP3.LUT R12, R12, R25, RZ, 0x3c, !PT ;  /* 0x000000190c0c7212 */ /* 0x000fe400078e3cff */
[----:B------:R-:W2:Y:S02]  /*0c30*/  I2F.RP R19, R24 ;  /* 0x0000001800137306 */ /* 0x000ea40000209400 */
[----:B------:R-:W-:-:S06]  /*0c40*/  ISETP.GE.AND P4, PT, R12, RZ, PT ;  /* 0x000000ff0c00720c */ /* 0x000fcc0003f86270 */
[----:B--2---:R-:W2:Y:S02]  /*0c50*/  MUFU.RCP R19, R19 ;  /* 0x0000001300137308 */ /* 0x004ea40000001000 */
[----:B--2---:R-:W-:-:S06]  /*0c60*/  IADD3 R20, PT, PT, R19, 0xffffffe, RZ ;  /* 0x0ffffffe13147810 */ /* 0x004fcc0007ffe0ff */
[----:B------:R2:W3:Y:S02]  /*0c70*/  F2I.FTZ.U32.TRUNC.NTZ R21, R20 ;  /* 0x0000001400157305 */ /* 0x0004e4000021f000 */
[----:B--2---:R-:W-:Y:S01]  /*0c80*/  MOV R20, RZ ;  /* 0x000000ff00147202 */ /* 0x004fe20000000f00 */
[----:B---3--:R-:W-:-:S04]  /*0c90*/  IMAD.MOV R27, RZ, RZ, -R21 ;  /* 0x000000ffff1b7224 */ /* 0x008fc800078e0a15 */
[----:B------:R-:W-:-:S04]  /*0ca0*/  IMAD R27, R27, R24, RZ ;  /* 0x000000181b1b7224 */ /* 0x000fc800078e02ff */
[----:B------:R-:W-:-:S06]  /*0cb0*/  IMAD.HI.U32 R21, R21, R27, R20 ;  /* 0x0000001b15157227 */ /* 0x000fcc00078e0014 */
[----:B------:R-:W-:-:S04]  /*0cc0*/  IMAD.HI.U32 R21, R21, R22, RZ ;  /* 0x0000001615157227 */ /* 0x000fc800078e00ff */
[----:B------:R-:W-:-:S04]  /*0cd0*/  IMAD.MOV R19, RZ, RZ, -R21 ;  /* 0x000000ffff137224 */ /* 0x000fc800078e0a15 */
[----:B------:R-:W-:-:S05]  /*0ce0*/  IMAD R19, R24, R19, R22 ;  /* 0x0000001318137224 */ /* 0x000fca00078e0216 */
[----:B------:R-:W-:-:S13]  /*0cf0*/  ISETP.GT.U32.AND P3, PT, R24, R19, PT ;  /* 0x000000131800720c */ /* 0x000fda0003f64070 */
[----:B------:R-:W-:Y:S01]  /*0d00*/  @!P3 IMAD.IADD R19, R19, 0x1, -R24 ;  /* 0x000000011313b824 */ /* 0x000fe200078e0a18 */
[----:B------:R-:W-:Y:S02]  /*0d10*/  @!P3 IADD3 R21, PT, PT, R21, 0x1, RZ ;  /* 0x000000011515b810 */ /* 0x000fe40007ffe0ff */
[----:B------:R-:W-:Y:S02]  /*0d20*/  ISETP.NE.AND P3, PT, R25, RZ, PT ;  /* 0x000000ff1900720c */ /* 0x000fe40003f65270 */
[----:B------:R-:W-:-:S13]  /*0d30*/  ISETP.GE.U32.AND P1, PT, R19, R24, PT ;  /* 0x000000181300720c */ /* 0x000fda0003f26070 */
[----:B------:R-:W-:-:S04]  /*0d40*/  @P1 VIADD R21, R21, 0x1 ;  /* 0x0000000115151836 */ /* 0x000fc80000000000 */
[----:B------:R-:W-:Y:S01]  /*0d50*/  @!P4 IMAD.MOV R21, RZ, RZ, -R21 ;  /* 0x000000ffff15c224 */ /* 0x000fe200078e0a15 */
[----:B------:R-:W-:-:S04]  /*0d60*/  @!P3 LOP3.LUT R21, RZ, R25, RZ, 0x33, !PT ;  /* 0x00000019ff15b212 */ /* 0x000fc800078e33ff */
[----:B------:R-:W-:-:S07]  /*0d70*/  IADD3 R12, PT, PT, R21, 0x1, RZ ;  /* 0x00000001150c7810 */ /* 0x000fce0007ffe0ff */
.L_x_11:
[----:B------:R-:W-:Y:S05]  /*0d80*/  BSYNC.RECONVERGENT B0 ;  /* 0x0000000000007941 */ /* 0x000fea0003800200 */
.L_x_10:
[----:B-1----:R-:W-:Y:S01]  /*0d90*/  ISETP.GE.AND P3, PT, R4, R9, PT ;  /* 0x000000090400720c */ /* 0x002fe20003f66270 */
[----:B------:R-:W-:Y:S01]  /*0da0*/  BSSY.RECONVERGENT B0, `(.L_x_12) ;  /* 0x0000020000007945 */ /* 0x000fe20003800200 */
[----:B------:R-:W-:Y:S01]  /*0db0*/  ISETP.GE.U32.AND P1, PT, R23, R14, PT ;  /* 0x0000000e1700720c */ /* 0x000fe20003f26070 */
[----:B------:R-:W-:Y:S01]  /*0dc0*/  @!P0 IMAD.IADD R18, R18, 0x1, -R13 ;  /* 0x0000000112128824 */ /* 0x000fe200078e0a0d */
[----:B------:R-:W-:Y:S01]  /*0dd0*/  LOP3.LUT R5, R5, R8, RZ, 0x3c, !PT ;  /* 0x0000000805057212 */ /* 0x000fe200078e3cff */
[----:B------:R-:W-:-:S08]  /*0de0*/  IMAD.MOV.U32 R14, RZ, RZ, RZ ;  /* 0x000000ffff0e7224 */ /* 0x000fd000078e00ff */
[----:B------:R-:W-:Y:S05]  /*0df0*/  @!P3 BRA `(.L_x_13) ;  /* 0x000000000068b947 */ /* 0x000fea0003800000 */
[----:B------:R-:W1:Y:S01]  /*0e00*/  LDC R23, c[0x0][0x3c4] ;  /* 0x0000f100ff177b82 */ /* 0x000e620000000800 */
[----:B------:R-:W-:-:S05]  /*0e10*/  IMAD.IADD R14, R4, 0x1, -R9 ;  /* 0x00000001040e7824 */ /* 0x000fca00078e0a09 */
[----:B------:R-:W-:Y:S02]  /*0e20*/  IABS R24, R14 ;  /* 0x0000000e00187213 */ /* 0x000fe40000000000 */
[-C--:B-1----:R-:W-:Y:S02]  /*0e30*/  IABS R22, R23.reuse ;  /* 0x0000001700167213 */ /* 0x082fe40000000000 */
[----:B------:R-:W-:Y:S02]  /*0e40*/  LOP3.LUT R14, R14, R23, RZ, 0x3c, !PT ;  /* 0x000000170e0e7212 */ /* 0x000fe400078e3cff */
[----:B------:R-:W1:Y:S02]  /*0e50*/  I2F.RP R19, R22 ;  /* 0x0000001600137306 */ /* 0x000e640000209400 */
[----:B------:R-:W-:-:S06]  /*0e60*/  ISETP.GE.AND P4, PT, R14, RZ, PT ;  /* 0x000000ff0e00720c */ /* 0x000fcc0003f86270 */
[----:B-1----:R-:W1:Y:S02]  /*0e70*/  MUFU.RCP R19, R19 ;  /* 0x0000001300137308 */ /* 0x002e640000001000 */
[----:B-1----:R-:W-:-:S06]  /*0e80*/  IADD3 R20, PT, PT, R19, 0xffffffe, RZ ;  /* 0x0ffffffe13147810 */ /* 0x002fcc0007ffe0ff */
[----:B------:R1:W2:Y:S02]  /*0e90*/  F2I.FTZ.U32.TRUNC.NTZ R21, R20 ;  /* 0x0000001400157305 */ /* 0x0002a4000021f000 */
[----:B-1----:R-:W-:Y:S01]  /*0ea0*/  MOV R20, RZ ;  /* 0x000000ff00147202 */ /* 0x002fe20000000f00 */
[----:B--2---:R-:W-:-:S04]  /*0eb0*/  IMAD.MOV R25, RZ, RZ, -R21 ;  /* 0x000000ffff197224 */ /* 0x004fc800078e0a15 */
        /* <DEDUP_REMOVED lines=14> */
.L_x_13:
[----:B------:R-:W-:Y:S05]  /*0fa0*/  BSYNC.RECONVERGENT B0 ;  /* 0x0000000000007941 */ /* 0x000fea0003800200 */
.L_x_12:
[----:B------:R-:W-:Y:S01]  /*0fb0*/  ISETP.GE.AND P3, PT, R5, RZ, PT ;  /* 0x000000ff0500720c */ /* 0x000fe20003f66270 */
[----:B------:R-:W-:Y:S01]  /*0fc0*/  @!P2 VIADD R15, R15, 0x1 ;  /* 0x000000010f0fa836 */ /* 0x000fe20000000000 */
[----:B------:R-:W-:Y:S01]  /*0fd0*/  ISETP.NE.AND P2, PT, R8, RZ, PT ;  /* 0x000000ff0800720c */ /* 0x000fe20003f45270 */
[----:B------:R-:W1:Y:S01]  /*0fe0*/  LDC R19, c[0x0][0x3b0] ;  /* 0x0000ec00ff137b82 */ /* 0x000e620000000800 */
[----:B------:R-:W-:Y:S01]  /*0ff0*/  ISETP.GE.U32.AND P4, PT, R18, R13, PT ;  /* 0x0000000d1200720c */ /* 0x000fe20003f86070 */
[----:B------:R-:W-:Y:S01]  /*1000*/  @P1 VIADD R15, R15, 0x1 ;  /* 0x000000010f0f1836 */ /* 0x000fe20000000000 */
[----:B------:R-:W-:Y:S01]  /*1010*/  LOP3.LUT R4, R4, R7, RZ, 0x3c, !PT ;  /* 0x0000000704047212 */ /* 0x000fe200078e3cff */
[----:B------:R-:W2:Y:S01]  /*1020*/  LDCU UR7, c[0x0][0x394] ;  /* 0x00007280ff0777ac */ /* 0x000ea20008000800 */
[----:B------:R-:W-:Y:S01]  /*1030*/  @!P0 IADD3 R16, PT, PT, R16, 0x1, RZ ;  /* 0x0000000110108810 */ /* 0x000fe20007ffe0ff */
[----:B------:R-:W-:Y:S01]  /*1040*/  BSSY.RECONVERGENT B0, `(.L_x_14) ;  /* 0x000011e000007945 */ /* 0x000fe20003800200 */
[----:B------:R-:W-:-:S02]  /*1050*/  ISETP.GE.AND P1, PT, R4, RZ, PT ;  /* 0x000000ff0400720c */ /* 0x000fc40003f26270 */
[----:B------:R-:W-:Y:S01]  /*1060*/  SHF.R.S32.HI R4, RZ, 0x1f, R2 ;  /* 0x0000001fff047819 */ /* 0x000fe20000011402 */
[----:B------:R-:W-:Y:S01]  /*1070*/  @!P3 IMAD.MOV R15, RZ, RZ, -R15 ;  /* 0x000000ffff0fb224 */ /* 0x000fe200078e0a0f */
[----:B------:R-:W-:Y:S02]  /*1080*/  ISETP.NE.AND P3, PT, R7, RZ, PT ;  /* 0x000000ff0700720c */ /* 0x000fe40003f65270 */
[----:B------:R-:W-:Y:S01]  /*1090*/  @!P2 LOP3.LUT R15, RZ, R8, RZ, 0x33, !PT ;  /* 0x00000008ff0fa212 */ /* 0x000fe200078e33ff */
[----:B------:R-:W-:Y:S01]  /*10a0*/  @P4 VIADD R16, R16, 0x1 ;  /* 0x0000000110104836 */ /* 0x000fe20000000000 */
[--C-:B------:R-:W-:Y:S02]  /*10b0*/  SHF.R.S32.HI R5, RZ, 0x1f, R6.reuse ;  /* 0x0000001fff057819 */ /* 0x100fe40000011406 */
[----:B0-----:R-:W-:Y:S01]  /*10c0*/  VIADDMNMX R13, R15, 0x1, R17, PT ;  /* 0x000000010f0d7846 */ /* 0x001fe20003800111 */
[----:B------:R-:W-:Y:S02]  /*10d0*/  IMAD R15, R4, R3, RZ ;  /* 0x00000003040f7224 */ /* 0x000fe400078e02ff */
[----:B------:R-:W-:Y:S01]  /*10e0*/  @!P1 IADD3 R16, PT, PT, -R16, RZ, RZ ;  /* 0x000000ff10109210 */ /* 0x000fe20007ffe1ff */
[----:B------:R-:W-:Y:S01]  /*10f0*/  IMAD.MOV.U32 R4, RZ, RZ, R6 ;  /* 0x000000ffff047224 */ /* 0x000fe200078e0006 */
[----:B------:R-:W-:Y:S01]  /*1100*/  ISETP.GE.AND P0, PT, R12, R13, PT ;  /* 0x0000000d0c00720c */ /* 0x000fe20003f06270 */
[C---:B--2---:R-:W-:Y:S01]  /*1110*/  IMAD R17, R2.reuse, UR7, R15 ;  /* 0x0000000702117c24 */ /* 0x044fe2000f8e020f */
[----:B------:R-:W-:Y:S01]  /*1120*/  @!P3 LOP3.LUT R16, RZ, R7, RZ, 0x33, !PT ;  /* 0x00000007ff10b212 */ /* 0x000fe200078e33ff */
[----:B------:R-:W-:-:S03]  /*1130*/  IMAD.WIDE.U32 R4, R2, R3, R4 ;  /* 0x0000000302047225 */ /* 0x000fc600078e0004 */
[----:B-1----:R-:W-:Y:S01]  /*1140*/  VIADDMNMX R15, R16, 0x1, R19, PT ;  /* 0x00000001100f7846 */ /* 0x002fe20003800113 */
[----:B------:R-:W-:-:S06]  /*1150*/  IMAD.MOV.U32 R16, RZ, RZ, RZ ;  /* 0x000000ffff107224 */ /* 0x000fcc00078e00ff */
[----:B------:R-:W-:Y:S05]  /*1160*/  @P0 BRA `(.L_x_15) ;  /* 0x00000010002c0947 */ /* 0x000fea0003800000 */
[----:B------:R-:W0:Y:S01]  /*1170*/  LDCU UR7, c[0x0][0x3cc] ;  /* 0x00007980ff0777ac */ /* 0x000e220008000800 */
[----:B------:R-:W-:Y:S01]  /*1180*/  IMAD R6, R14, R7, R7 ;  /* 0x000000070e067224 */ /* 0x000fe200078e0207 */
[----:B------:R-:W-:Y:S01]  /*1190*/  IADD3 R17, PT, PT, R5, R17, RZ ;  /* 0x0000001105117210 */ /* 0x000fe20007ffe0ff */
[----:B------:R-:W-:Y:S01]  /*11a0*/  IMAD.IADD R18, R15, 0x1, -R14 ;  /* 0x000000010f127824 */ /* 0x000fe200078e0a0e */
[----:B------:R-:W1:Y:S01]  /*11b0*/  LDCU UR8, c[0x0][0x3a0] ;  /* 0x00007400ff0877ac */ /* 0x000e620008000800 */
[----:B------:R-:W-:-:S03]  /*11c0*/  IMAD.MOV.U32 R16, RZ, RZ, RZ ;  /* 0x000000ffff107224 */ /* 0x000fc600078e00ff */
[----:B------:R-:W-:Y:S01]  /*11d0*/  LOP3.LUT R18, R18, 0x3, RZ, 0xc0, !PT ;  /* 0x0000000312127812 */ /* 0x000fe200078ec0ff */
[----:B0-----:R-:W-:Y:S01]  /*11e0*/  IMAD R22, R14, R7, -UR7 ;  /* 0x800000070e167e24 */ /* 0x001fe2000f8e0207 */
[C---:B------:R-:W-:Y:S01]  /*11f0*/  IADD3 R26, PT, PT, R6.reuse, -UR7, R7 ;  /* 0x80000007061a7c10 */ /* 0x040fe2000fffe007 */
[----:B------:R-:W-:-:S03]  /*1200*/  VIADD R23, R6, -UR7 ;  /* 0x8000000706177c36 */ /* 0x000fc60008000000 */
[----:B------:R-:W-:Y:S02]  /*1210*/  IADD3 R2, PT, PT, R22, R9, RZ ;  /* 0x0000000916027210 */ /* 0x000fe40007ffe0ff */
[----:B------:R-:W-:Y:S02]  /*1220*/  VIMNMX R19, PT, PT, RZ, R22, !PT ;  /* 0x00000016ff137248 */ /* 0x000fe40007fe0100 */
[C---:B------:R-:W-:Y:S01]  /*1230*/  VIMNMX R3, PT, PT, R2.reuse, UR5, PT ;  /* 0x0000000502037c48 */ /* 0x040fe2000bfe0100 */
[----:B------:R-:W-:Y:S01]  /*1240*/  IMAD.IADD R6, R2, 0x1, R7 ;  /* 0x0000000102067824 */ /* 0x000fe200078e0207 */
[----:B------:R-:W-:Y:S02]  /*1250*/  VIMNMX R20, PT, PT, RZ, R23, !PT ;  /* 0x00000017ff147248 */ /* 0x000fe40007fe0100 */
[----:B------:R-:W-:Y:S02]  /*1260*/  VIMNMX R21, PT, PT, RZ, R26, !PT ;  /* 0x0000001aff157248 */ /* 0x000fe40007fe0100 */
[----:B------:R-:W-:-:S02]  /*1270*/  VIADDMNMX R7, R6, R7, UR5, PT ;  /* 0x0000000506077e46 */ /* 0x000fc4000b800107 */
[----:B------:R-:W-:Y:S02]  /*1280*/  VIMNMX R6, PT, PT, R6, UR5, PT ;  /* 0x0000000506067c48 */ /* 0x000fe4000bfe0100 */
[----:B------:R-:W-:Y:S01]  /*1290*/  IADD3 R22, PT, PT, -R22, R3, RZ ;  /* 0x0000000316167210 */ /* 0x000fe20007ffe1ff */
[----:B------:R-:W-:Y:S01]  /*12a0*/  IMAD.IADD R26, R7, 0x1, -R26 ;  /* 0x00000001071a7824 */ /* 0x000fe200078e0a1a */
[----:B-1----:R-:W-:Y:S01]  /*12b0*/  VIMNMX R24, PT, PT, R3, UR8, PT ;  /* 0x0000000803187c48 */ /* 0x002fe2000bfe0100 */
[C---:B------:R-:W-:Y:S01]  /*12c0*/  IMAD.IADD R23, R6.reuse, 0x1, -R23 ;  /* 0x0000000106177824 */ /* 0x040fe200078e0a17 */
[----:B------:R-:W-:Y:S02]  /*12d0*/  VIMNMX R25, PT, PT, R6, UR8, PT ;  /* 0x0000000806197c48 */ /* 0x000fe4000bfe0100 */
[----:B------:R-:W-:-:S07]  /*12e0*/  VIMNMX R28, PT, PT, R7, UR8, PT ;  /* 0x00000008071c7c48 */ /* 0x000fce000bfe0100 */
.L_x_25:
[----:B------:R-:W-:Y:S01]  /*12f0*/  ISETP.GE.AND P0, PT, R14, R15, PT ;  /* 0x0000000f0e00720c */ /* 0x000fe20003f06270 */
[----:B------:R-:W-:-:S12]  /*1300*/  BSSY.RECONVERGENT B1, `(.L_x_16) ;  /* 0x00000ee000017945 */ /* 0x000fd80003800200 */
[----:B------:R-:W-:Y:S05]  /*1310*/  @P0 BRA `(.L_x_17) ;  /* 0x0000000c00b00947 */ /* 0x000fea0003800000 */
[----:B------:R-:W0:Y:S01]  /*1320*/  LDC R27, c[0x0][0x3c8] ;  /* 0x0000f200ff1b7b82 */ /* 0x000e220000000800 */
[----:B------:R-:W0:Y:S01]  /*1330*/  LDCU UR7, c[0x0][0x3c0] ;  /* 0x00007800ff0777ac */ /* 0x000e220008000800 */
[----:B------:R-:W-:Y:S01]  /*1340*/  ISETP.NE.AND P0, PT, R18, RZ, PT ;  /* 0x000000ff1200720c */ /* 0x000fe20003f05270 */
[----:B------:R-:W-:Y:S01]  /*1350*/  BSSY.RECONVERGENT B2, `(.L_x_18) ;  /* 0x000005e000027945 */ /* 0x000fe20003800200 */
[----:B------:R-:W-:Y:S01]  /*1360*/  SHF.R.S32.HI R3, RZ, 0x1f, R12 ;  /* 0x0000001fff037819 */ /* 0x000fe2000001140c */
[----:B------:R-:W1:Y:S01]  /*1370*/  LDCU.64 UR12, c[0x0][0x3a8] ;  /* 0x00007500ff0c77ac */ /* 0x000e620008000a00 */
[----:B------:R-:W-:Y:S01]  /*1380*/  MOV R2, R12 ;  /* 0x0000000c00027202 */ /* 0x000fe20000000f00 */
[----:B------:R-:W-:Y:S01]  /*1390*/  IMAD.MOV.U32 R31, RZ, RZ, R14 ;  /* 0x000000ffff1f7224 */ /* 0x000fe200078e000e */
[----:B------:R-:W2:Y:S01]  /*13a0*/  LDC R6, c[0x0][0x3b8] ;  /* 0x0000ee00ff067b82 */ /* 0x000ea20000000800 */
[----:B------:R-:W3:Y:S01]  /*13b0*/  LDCU UR8, c[0x0][0x398] ;  /* 0x00007300ff0877ac */ /* 0x000ee20008000800 */
[----:B-1----:R-:W-:-:S02]  /*13c0*/  IMAD R7, R17, UR12, RZ ;  /* 0x0000000c11077c24 */ /* 0x002fc4000f8e02ff */
[----:B0-----:R-:W-:Y:S02]  /*13d0*/  IMAD R27, R12, UR7, -R27 ;  /* 0x000000070c1b7c24 */ /* 0x001fe4000f8e0a1b */
[----:B------:R-:W-:-:S03]  /*13e0*/  IMAD.WIDE.U32 R2, R4, UR12, R2 ;  /* 0x0000000c04027c25 */ /* 0x000fc6000f8e0002 */
[----:B------:R-:W-:Y:S01]  /*13f0*/  VIMNMX R32, PT, PT, RZ, R27, !PT ;  /* 0x0000001bff207248 */ /* 0x000fe20007fe0100 */
[----:B------:R-:W-:Y:S01]  /*1400*/  IMAD R7, R4, UR13, R7 ;  /* 0x0000000d04077c24 */ /* 0x000fe2000f8e0207 */
[----:B--2---:R-:W-:-:S04]  /*1410*/  VIADDMNMX R6, R27, R6, UR4, PT ;  /* 0x000000041b067e46 */ /* 0x004fc8000b800106 */
[C---:B---3--:R-:W-:Y:S01]  /*1420*/  VIMNMX R33, PT, PT, R6.reuse, UR8, PT ;  /* 0x0000000806217c48 */ /* 0x048fe2000bfe0100 */
[----:B------:R-:W-:Y:S01]  /*1430*/  IMAD.IADD R27, R6, 0x1, -R27 ;  /* 0x00000001061b7824 */ /* 0x000fe200078e0a1b */
[----:B------:R-:W-:-:S03]  /*1440*/  IADD3 R29, PT, PT, R3, R7, RZ ;  /* 0x00000007031d7210 */ /* 0x000fc60007ffe0ff */
[----:B------:R-:W-:Y:S01]  /*1450*/  IMAD.IADD R30, R33, 0x1, -R32 ;  /* 0x00000001211e7824 */ /* 0x000fe200078e0a20 */
[----:B------:R-:W-:Y:S06]  /*1460*/  @!P0 BRA `(.L_x_19) ;  /* 0x0000000400308947 */ /* 0x000fec0003800000 */
[----:B------:R-:W0:Y:S01]  /*1470*/  LDCU.64 UR12, c[0x0][0x3b0] ;  /* 0x00007600ff0c77ac */ /* 0x000e220008000a00 */
[----:B------:R-:W-:Y:S01]  /*1480*/  ISETP.GT.AND P0, PT, R33, R32, PT ;  /* 0x000000202100720c */ /* 0x000fe20003f04270 */
[--C-:B------:R-:W-:Y:S01]  /*1490*/  IMAD.MOV.U32 R6, RZ, RZ, R14.reuse ;  /* 0x000000ffff067224 */ /* 0x100fe200078e000e */
[----:B------:R-:W-:Y:S01]  /*14a0*/  SHF.R.S32.HI R7, RZ, 0x1f, R14 ;  /* 0x0000001fff077819 */ /* 0x000fe2000001140e */
[----:B------:R-:W1:Y:S01]  /*14b0*/  LDCU.64 UR8, c[0x0][0x388] ;  /* 0x00007100ff0877ac */ /* 0x000e620008000a00 */
[----:B------:R-:W-:Y:S01]  /*14c0*/  ISETP.LE.OR P1, PT, R24, R19, !P0 ;  /* 0x000000131800720c */ /* 0x000fe20004723670 */
[----:B------:R-:W-:Y:S01]  /*14d0*/  BSSY.RECONVERGENT B3, `(.L_x_20) ;  /* 0x0000019000037945 */ /* 0x000fe20003800200 */
[----:B------:R-:W-:Y:S01]  /*14e0*/  ISETP.NE.AND P2, PT, R18, 0x1, PT ;  /* 0x000000011200780c */ /* 0x000fe20003f45270 */
[----:B0-----:R-:W-:Y:S02]  /*14f0*/  IMAD R31, R29, UR12, RZ ;  /* 0x0000000c1d1f7c24 */ /* 0x001fe4000f8e02ff */
[----:B------:R-:W-:-:S04]  /*1500*/  IMAD.WIDE.U32 R8, R2, UR12, R6 ;  /* 0x0000000c02087c25 */ /* 0x000fc8000f8e0006 */
[----:B------:R-:W-:Y:S01]  /*1510*/  IMAD R7, R2, UR13, R31 ;  /* 0x0000000d02077c24 */ /* 0x000fe2000f8e021f */
[----:B-1----:R-:W-:-:S04]  /*1520*/  LEA R6, P3, R8, UR8, 0x1 ;  /* 0x0000000808067c11 */ /* 0x002fc8000f8608ff */
[----:B------:R-:W-:-:S04]  /*1530*/  IADD3 R7, PT, PT, R9, R7, RZ ;  /* 0x0000000709077210 */ /* 0x000fc80007ffe0ff */
[----:B------:R-:W-:Y:S01]  /*1540*/  LEA.HI.X R7, R8, UR9, R7, 0x1, P3 ;  /* 0x0000000908077c11 */ /* 0x000fe200098f0c07 */
[----:B------:R-:W-:Y:S06]  /*1550*/  @P1 BRA `(.L_x_21) ;  /* 0x0000000000401947 */ /* 0x000fec0003800000 */
[----:B------:R-:W2:Y:S01]  /*1560*/  LDG.E.U16 R8, desc[UR10][R6.64] ;  /* 0x0000000a06087981 */ /* 0x000ea2000c1e1500 */
[----:B------:R-:W0:Y:S01]  /*1570*/  LDCU.U8 UR7, c[0x0][0x3dc] ;  /* 0x00007b80ff0777ac */ /* 0x000e220008000000 */
[----:B------:R-:W-:-:S04]  /*1580*/  IMAD.IADD R9, R24, 0x1, -R19 ;  /* 0x0000000118097824 */ /* 0x000fc800078e0a13 */
[----:B------:R-:W-:Y:S01]  /*1590*/  IMAD R9, R30, R9, RZ ;  /* 0x000000091e097224 */ /* 0x000fe200078e02ff */
[----:B0-----:R-:W-:-:S06]  /*15a0*/  UPRMT UR7, UR7, 0x8880, URZ ;  /* 0x0000888007077896 */ /* 0x001fcc00080000ff */
[----:B------:R-:W-:-:S13]  /*15b0*/  ISETP.NE.AND P1, PT, RZ, UR7, PT ;  /* 0x00000007ff007c0c */ /* 0x000fda000bf25270 */
[----:B------:R-:W-:-:S05]  /*15c0*/  @P1 IMAD R9, R22, R27, RZ ;  /* 0x0000001b16091224 */ /* 0x000fca00078e02ff */
[----:B------:R-:W-:-:S06]  /*15d0*/  I2FP.F32.S32 R9, R9 ;  /* 0x0000000900097245 */ /* 0x000fcc0000201400 */
[----:B------:R-:W0:Y:S02]  /*15e0*/  F2F.BF16.F32 R9, R9 ;  /* 0x0000000900097304 */ /* 0x000e240000202000 */
[----:B0-----:R-:W-:-:S06]  /*15f0*/  IMAD.U32 R31, R9, 0x10000, RZ ;  /* 0x00010000091f7824 */ /* 0x001fcc00078e00ff */
[----:B------:R-:W0:Y:S01]  /*1600*/  MUFU.RCP R31, R31 ;  /* 0x0000001f001f7308 */ /* 0x000e220000001000 */
[----:B--2---:R-:W-:-:S05]  /*1610*/  SHF.L.U32 R8, R8, 0x10, RZ ;  /* 0x0000001008087819 */ /* 0x004fca00000006ff */
[----:B0-----:R-:W-:-:S06]  /*1620*/  FMUL.FTZ R8, R8, R31 ;  /* 0x0000001f08087220 */ /* 0x001fcc0000410000 */
[----:B------:R-:W0:Y:S02]  /*1630*/  F2F.BF16.F32 R8, R8 ;  /* 0x0000000800087304 */ /* 0x000e240000202000 */
[----:B0-----:R-:W-:-:S04]  /*1640*/  IMAD.U32 R35, R8, 0x10000, RZ ;  /* 0x0001000008237824 */ /* 0x001fc800078e00ff */
[----:B------:R-:W-:-:S07]  /*1650*/  FADD.FTZ R16, R16, R35 ;  /* 0x0000002310107221 */ /* 0x000fce0000010000 */
.L_x_21:
[----:B------:R-:W-:Y:S05]  /*1660*/  BSYNC.RECONVERGENT B3 ;  /* 0x0000000000037941 */ /* 0x000fea0003800200 */
.L_x_20:
[----:B------:R-:W-:Y:S01]  /*1670*/  VIADD R31, R14, 0x1 ;  /* 0x000000010e1f7836 */ /* 0x000fe20000000000 */
[----:B------:R-:W-:Y:S06]  /*1680*/  @!P2 BRA `(.L_x_19) ;  /* 0x0000000000a8a947 */ /* 0x000fec0003800000 */
[----:B------:R-:W-:Y:S01]  /*1690*/  ISETP.LE.OR P1, PT, R25, R20, !P0 ;  /* 0x000000141900720c */ /* 0x000fe20004723670 */
[----:B------:R-:W-:Y:S01]  /*16a0*/  BSSY.RECONVERGENT B3, `(.L_x_22) ;  /* 0x0000013000037945 */ /* 0x000fe20003800200 */
[----:B------:R-:W-:-:S11]  /*16b0*/  ISETP.NE.AND P2, PT, R18, 0x2, PT ;  /* 0x000000021200780c */ /* 0x000fd60003f45270 */
[----:B------:R-:W-:Y:S05]  /*16c0*/  @P1 BRA `(.L_x_23) ;  /* 0x0000000000401947 */ /* 0x000fea0003800000 */
[----:B------:R-:W2:Y:S01]  /*16d0*/  LDG.E.U16 R8, desc[UR10][R6.64+0x2] ;  /* 0x0000020a06087981 */ /* 0x000ea2000c1e1500 */
[----:B------:R-:W0:Y:S01]  /*16e0*/  LDCU.U8 UR7, c[0x0][0x3dc] ;  /* 0x00007b80ff0777ac */ /* 0x000e220008000000 */
[----:B------:R-:W-:-:S05]  /*16f0*/  IADD3 R9, PT, PT, -R20, R25, RZ ;  /* 0x0000001914097210 */ /* 0x000fca0007ffe1ff */
        /* <DEDUP_REMOVED lines=8> */
[----:B--2---:R-:W-:-:S04]  /*1780*/  IMAD.U32 R8, R8, 0x10000, RZ ;  /* 0x0001000008087824 */ /* 0x004fc800078e00ff */
[----:B0-----:R-:W-:-:S06]  /*1790*/  FMUL.FTZ R8, R8, R31 ;  /* 0x0000001f08087220 */ /* 0x001fcc0000410000 */
[----:B------:R-:W0:Y:S02]  /*17a0*/  F2F.BF16.F32 R8, R8 ;  /* 0x0000000800087304 */ /* 0x000e240000202000 */
[----:B0-----:R-:W-:-:S05]  /*17b0*/  SHF.L.U32 R35, R8, 0x10, RZ ;  /* 0x0000001008237819 */ /* 0x001fca00000006ff */
[----:B------:R-:W-:-:S07]  /*17c0*/  FADD.FTZ R16, R16, R35 ;  /* 0x0000002310107221 */ /* 0x000fce0000010000 */
.L_x_23:
[----:B------:R-:W-:Y:S05]  /*17d0*/  BSYNC.RECONVERGENT B3 ;  /* 0x0000000000037941 */ /* 0x000fea0003800200 */
.L_x_22:
[----:B------:R-:W-:Y:S01]  /*17e0*/  VIADD R31, R14, 0x2 ;  /* 0x000000020e1f7836 */ /* 0x000fe20000000000 */
[----:B------:R-:W-:Y:S06]  /*17f0*/  @!P2 BRA `(.L_x_19) ;  /* 0x00000000004ca947 */ /* 0x000fec0003800000 */
[----:B------:R-:W-:Y:S01]  /*1800*/  ISETP.LE.OR P0, PT, R28, R21, !P0 ;  /* 0x000000151c00720c */ /* 0x000fe20004703670 */
[----:B------:R-:W-:-:S12]  /*1810*/  VIADD R31, R14, 0x3 ;  /* 0x000000030e1f7836 */ /* 0x000fd80000000000 */
[----:B------:R-:W-:Y:S05]  /*1820*/  @P0 BRA `(.L_x_19) ;  /* 0x0000000000400947 */ /* 0x000fea0003800000 */
[----:B------:R0:W2:Y:S01]  /*1830*/  LDG.E.U16 R6, desc[UR10][R6.64+0x4] ;  /* 0x0000040a06067981 */ /* 0x0000a2000c1e1500 */
[----:B------:R-:W1:Y:S01]  /*1840*/  LDCU.U8 UR7, c[0x0][0x3dc] ;  /* 0x00007b80ff0777ac */ /* 0x000e620008000000 */
[----:B------:R-:W-:-:S05]  /*1850*/  IADD3 R9, PT, PT, -R21, R28, RZ ;  /* 0x0000001c15097210 */ /* 0x000fca0007ffe1ff */
[----:B------:R-:W-:Y:S01]  /*1860*/  IMAD R9, R30, R9, RZ ;  /* 0x000000091e097224 */ /* 0x000fe200078e02ff */
[----:B-1----:R-:W-:-:S06]  /*1870*/  UPRMT UR7, UR7, 0x8880, URZ ;  /* 0x0000888007077896 */ /* 0x002fcc00080000ff */
[----:B------:R-:W-:-:S13]  /*1880*/  ISETP.NE.AND P0, PT, RZ, UR7, PT ;  /* 0x00000007ff007c0c */ /* 0x000fda000bf05270 */
[----:B------:R-:W-:-:S05]  /*1890*/  @P0 IMAD R9, R26, R27, RZ ;  /* 0x0000001b1a090224 */ /* 0x000fca00078e02ff */
[----:B------:R-:W-:-:S06]  /*18a0*/  I2FP.F32.S32 R9, R9 ;  /* 0x0000000900097245 */ /* 0x000fcc0000201400 */
[----:B------:R-:W1:Y:S02]  /*18b0*/  F2F.BF16.F32 R9, R9 ;  /* 0x0000000900097304 */ /* 0x000e640000202000 */
[----:B-1----:R-:W-:-:S06]  /*18c0*/  IMAD.U32 R8, R9, 0x10000, RZ ;  /* 0x0001000009087824 */ /* 0x002fcc00078e00ff */
[----:B0-----:R-:W0:Y:S01]  /*18d0*/  MUFU.RCP R7, R8 ;  /* 0x0000000800077308 */ /* 0x001e220000001000 */
[----:B--2---:R-:W-:-:S04]  /*18e0*/  IMAD.U32 R6, R6, 0x10000, RZ ;  /* 0x0001000006067824 */ /* 0x004fc800078e00ff */
[----:B0-----:R-:W-:-:S06]  /*18f0*/  FMUL.FTZ R6, R6, R7 ;  /* 0x0000000706067220 */ /* 0x001fcc0000410000 */
[----:B------:R-:W0:Y:S02]  /*1900*/  F2F.BF16.F32 R6, R6 ;  /* 0x0000000600067304 */ /* 0x000e240000202000 */
[----:B0-----:R-:W-:-:S05]  /*1910*/  SHF.L.U32 R7, R6, 0x10, RZ ;  /* 0x0000001006077819 */ /* 0x001fca00000006ff */
[----:B------:R-:W-:-:S07]  /*1920*/  FADD.FTZ R16, R16, R7 ;  /* 0x0000000710107221 */ /* 0x000fce0000010000 */
.L_x_19:
[----:B------:R-:W-:Y:S05]  /*1930*/  BSYNC.RECONVERGENT B2 ;  /* 0x0000000000027941 */ /* 0x000fea0003800200 */
.L_x_18:
[----:B------:R-:W-:-:S05]  /*1940*/  IMAD.IADD R6, R14, 0x1, -R15 ;  /* 0x000000010e067824 */ /* 0x000fca00078e0a0f */
[----:B------:R-:W-:-:S13]  /*1950*/  ISETP.GT.U32.AND P0, PT, R6, -0x4, PT ;  /* 0xfffffffc0600780c */ /* 0x000fda0003f04070 */
[----:B------:R-:W-:Y:S05]  /*1960*/  @P0 BRA `(.L_x_17) ;  /* 0x00000008001c0947 */ /* 0x000fea0003800000 */
[----:B------:R-:W0:Y:S01]  /*1970*/  LDC R36, c[0x0][0x3c4] ;  /* 0x0000f100ff247b82 */ /* 0x000e220000000800 */
[----:B------:R-:W1:Y:S01]  /*1980*/  LDCU UR7, c[0x0][0x3cc] ;  /* 0x00007980ff0777ac */ /* 0x000e620008000800 */
[----:B------:R-:W-:Y:S01]  /*1990*/  ISETP.GT.AND P0, PT, R33, R32, PT ;  /* 0x000000202100720c */ /* 0x000fe20003f04270 */
[C---:B------:R-:W-:Y:S01]  /*19a0*/  VIADD R33, R31.reuse, 0x2 ;  /* 0x000000021f217836 */ /* 0x040fe20000000000 */
[C---:B------:R-:W-:Y:S01]  /*19b0*/  IADD3 R41, PT, PT, R31.reuse, 0x3, RZ ;  /* 0x000000031f297810 */ /* 0x040fe20007ffe0ff */
[----:B------:R-:W-:Y:S02]  /*19c0*/  IMAD.MOV R38, RZ, RZ, -R31 ;  /* 0x000000ffff267224 */ /* 0x000fe400078e0a1f */
[----:B------:R-:W-:Y:S01]  /*19d0*/  IMAD.IADD R44, R31, 0x1, -R15 ;  /* 0x000000011f2c7824 */ /* 0x000fe200078e0a0f */
[----:B------:R-:W-:Y:S01]  /*19e0*/  IADD3 R32, PT, PT, -R33, RZ, RZ ;  /* 0x000000ff21207210 */ /* 0x000fe20007ffe1ff */
[----:B------:R-:W-:Y:S02]  /*19f0*/  IMAD.MOV R37, RZ, RZ, -R41 ;  /* 0x000000ffff257224 */ /* 0x000fe400078e0a29 */
[----:B0-----:R-:W-:-:S02]  /*1a00*/  IMAD R39, R31, R36, R36 ;  /* 0x000000241f277224 */ /* 0x001fc400078e0224 */
[-C--:B-1----:R-:W-:Y:S02]  /*1a10*/  IMAD R40, R33, R36.reuse, -UR7 ;  /* 0x8000000721287e24 */ /* 0x082fe4000f8e0224 */
[-C--:B------:R-:W-:Y:S01]  /*1a20*/  IMAD R34, R41, R36.reuse, -UR7 ;  /* 0x8000000729227e24 */ /* 0x080fe2000f8e0224 */
[----:B------:R-:W-:Y:S01]  /*1a30*/  IADD3 R42, PT, PT, R39, UR6, RZ ;  /* 0x00000006272a7c10 */ /* 0x000fe2000fffe0ff */
[-C--:B------:R-:W-:Y:S02]  /*1a40*/  IMAD R33, R33, R36.reuse, UR6 ;  /* 0x0000000621217e24 */ /* 0x080fe4000f8e0224 */
[----:B------:R-:W-:Y:S02]  /*1a50*/  IMAD R41, R41, R36, UR6 ;  /* 0x0000000629297e24 */ /* 0x000fe4000f8e0224 */
[----:B------:R-:W-:Y:S02]  /*1a60*/  IMAD R38, R36, R38, UR7 ;  /* 0x0000000724267e24 */ /* 0x000fe4000f8e0226 */
[----:B------:R-:W-:-:S02]  /*1a70*/  IMAD R35, R31, R36, -UR7 ;  /* 0x800000071f237e24 */ /* 0x000fc4000f8e0224 */
[C---:B------:R-:W-:Y:S02]  /*1a80*/  IMAD R32, R36.reuse, R32, UR7 ;  /* 0x0000000724207e24 */ /* 0x040fe4000f8e0220 */
[----:B------:R-:W-:Y:S02]  /*1a90*/  IMAD R37, R36, R37, UR7 ;  /* 0x0000000724257e24 */ /* 0x000fe4000f8e0225 */
[C---:B------:R-:W-:Y:S01]  /*1aa0*/  VIADD R43, R39.reuse, -UR7 ;  /* 0x80000007272b7c36 */ /* 0x040fe20008000000 */
[----:B------:R-:W-:Y:S01]  /*1ab0*/  IADD3 R39, PT, PT, -R39, UR7, RZ ;  /* 0x0000000727277c10 */ /* 0x000fe2000fffe1ff */
[----:B------:R-:W-:-:S07]  /*1ac0*/  IMAD R36, R31, R36, UR6 ;  /* 0x000000061f247e24 */ /* 0x000fce000f8e0224 */
.L_x_24:
[----:B------:R-:W0:Y:S01]  /*1ad0*/  LDCU.64 UR8, c[0x0][0x3b0] ;  /* 0x00007600ff0877ac */ /* 0x000e220008000a00 */
[----:B------:R-:W-:Y:S01]  /*1ae0*/  VIMNMX R45, PT, PT, R36, UR5, PT ;  /* 0x00000005242d7c48 */ /* 0x000fe2000bfe0100 */
[--C-:B------:R-:W-:Y:S01]  /*1af0*/  IMAD.MOV.U32 R6, RZ, RZ, R31.reuse ;  /* 0x000000ffff067224 */ /* 0x100fe200078e001f */
[----:B------:R-:W-:Y:S01]  /*1b00*/  SHF.R.S32.HI R7, RZ, 0x1f, R31 ;  /* 0x0000001fff077819 */ /* 0x000fe2000001141f */
[----:B------:R-:W1:Y:S01]  /*1b10*/  LDCU UR7, c[0x0][0x3a0] ;  /* 0x00007400ff0777ac */ /* 0x000e620008000800 */
[----:B------:R-:W-:Y:S01]  /*1b20*/  VIMNMX R47, PT, PT, RZ, R35, !PT ;  /* 0x00000023ff2f7248 */ /* 0x000fe20007fe0100 */
[----:B------:R-:W2:Y:S01]  /*1b30*/  LDCU.64 UR12, c[0x0][0x388] ;  /* 0x00007100ff0c77ac */ /* 0x000ea20008000a00 */
[----:B0-----:R-:W-:Y:S02]  /*1b40*/  IMAD R9, R29, UR8, RZ ;  /* 0x000000081d097c24 */ /* 0x001fe4000f8e02ff */
[----:B------:R-:W-:Y:S01]  /*1b50*/  IMAD.WIDE.U32 R6, R2, UR8, R6 ;  /* 0x0000000802067c25 */ /* 0x000fe2000f8e0006 */
[----:B-1----:R-:W-:-:S03]  /*1b60*/  VIMNMX R48, PT, PT, R45, UR7, PT ;  /* 0x000000072d307c48 */ /* 0x002fc6000bfe0100 */
[----:B------:R-:W-:Y:S01]  /*1b70*/  IMAD R9, R2, UR9, R9 ;  /* 0x0000000902097c24 */ /* 0x000fe2000f8e0209 */
[----:B------:R-:W-:-:S03]  /*1b80*/  ISETP.LE.OR P1, PT, R48, R47, !P0 ;  /* 0x0000002f3000720c */ /* 0x000fc60004723670 */
[----:B------:R-:W-:Y:S01]  /*1b90*/  IMAD.IADD R7, R9, 0x1, R7 ;  /* 0x0000000109077824 */ /* 0x000fe200078e0207 */
[----:B--2---:R-:W-:-:S04]  /*1ba0*/  LEA R8, P2, R6, UR12, 0x1 ;  /* 0x0000000c06087c11 */ /* 0x004fc8000f8408ff */
[----:B------:R-:W-:-:S05]  /*1bb0*/  LEA.HI.X R9, R6, UR13, R7, 0x1, P2 ;  /* 0x0000000d06097c11 */ /* 0x000fca00090f0c07 */
[----:B------:R-:W2:Y:S01]  /*1bc0*/  @!P1 LDG.E.U16 R6, desc[UR10][R8.64] ;  /* 0x0000000a08069981 */ /* 0x000ea2000c1e1500 */
[----:B------:R-:W0:Y:S01]  /*1bd0*/  @!P1 LDC.U8 R49, c[0x0][0x3dc] ;  /* 0x0000f700ff319b82 */ /* 0x000e220000000000 */
[----:B------:R-:W-:Y:S02]  /*1be0*/  VIMNMX R46, PT, PT, R42, UR5, PT ;  /* 0x000000052a2e7c48 */ /* 0x000fe4000bfe0100 */
[----:B------:R-:W-:Y:S02]  /*1bf0*/  VIMNMX R7, PT, PT, RZ, R43, !PT ;  /* 0x0000002bff077248 */ /* 0x000fe40007fe0100 */
[----:B------:R-:W-:Y:S02]  /*1c00*/  VIMNMX R50, PT, PT, R46, UR7, PT ;  /* 0x000000072e327c48 */ /* 0x000fe4000bfe0100 */
[----:B------:R-:W-:Y:S01]  /*1c10*/  @!P1 IADD3 R47, PT, PT, -R47, R48, RZ ;  /* 0x000000302f2f9210 */ /* 0x000fe20007ffe1ff */
[----:B------:R-:W-:Y:S01]  /*1c20*/  @!P1 IMAD.IADD R48, R45, 0x1, R38 ;  /* 0x000000012d309824 */ /* 0x000fe200078e0226 */
[----:B------:R-:W-:-:S02]  /*1c30*/  ISETP.LE.OR P2, PT, R50, R7, !P0 ;  /* 0x000000073200720c */ /* 0x000fc40004743670 */
[----:B------:R-:W-:Y:S02]  /*1c40*/  IADD3 R46, PT, PT, R46, R39, RZ ;  /* 0x000000272e2e7210 */ /* 0x000fe40007ffe0ff */
[----:B------:R-:W-:-:S09]  /*1c50*/  VIMNMX R52, PT, PT, RZ, R34, !PT ;  /* 0x00000022ff347248 */ /* 0x000fd20007fe0100 */
[----:B------:R-:W1:Y:S01]  /*1c60*/  @!P2 LDC.U8 R45, c[0x0][0x3dc] ;  /* 0x0000f700ff2dab82 */ /* 0x000e620000000000 */
[----:B0-----:R-:W-:-:S04]  /*1c70*/  @!P1 PRMT R49, R49, 0x8880, RZ ;  /* 0x0000888031319816 */ /* 0x001fc800000000ff */
[----:B------:R-:W-:Y:S01]  /*1c80*/  ISETP.NE.AND P3, PT, R49, RZ, !P1 ;  /* 0x000000ff3100720c */ /* 0x000fe20004f65270 */
[----:B------:R-:W-:Y:S02]  /*1c90*/  @!P1 IMAD R49, R30, R47, RZ ;  /* 0x0000002f1e319224 */ /* 0x000fe400078e02ff */
[----:B------:R-:W-:Y:S01]  /*1ca0*/  @!P2 IMAD.IADD R47, R50, 0x1, -R7 ;  /* 0x00000001322fa824 */ /* 0x000fe200078e0a07 */
[----:B------:R-:W-:-:S03]  /*1cb0*/  VIMNMX R7, PT, PT, R33, UR5, PT ;  /* 0x0000000521077c48 */ /* 0x000fc6000bfe0100 */
[----:B------:R-:W-:-:S06]  /*1cc0*/  @!P2 IMAD R47, R30, R47, RZ ;  /* 0x0000002f1e2fa224 */ /* 0x000fcc00078e02ff */
[----:B------:R-:W-:Y:S01]  /*1cd0*/  @P3 IMAD R49, R27, R48, RZ ;  /* 0x000000301b313224 */ /* 0x000fe200078e02ff */
[----:B------:R-:W-:-:S04]  /*1ce0*/  VIMNMX R48, PT, PT, R7, UR7, PT ;  /* 0x0000000707307c48 */ /* 0x000fc8000bfe0100 */
[----:B------:R-:W-:Y:S02]  /*1cf0*/  @!P1 I2FP.F32.S32 R50, R49 ;  /* 0x0000003100329245 */ /* 0x000fe40000201400 */
[----:B------:R-:W-:Y:S02]  /*1d00*/  VIMNMX R49, PT, PT, RZ, R40, !PT ;  /* 0x00000028ff317248 */ /* 0x000fe40007fe0100 */
[----:B-1----:R-:W-:Y:S02]  /*1d10*/  @!P2 PRMT R45, R45, 0x8880, RZ ;  /* 0x000088802d2da816 */ /* 0x002fe400000000ff */
[----:B------:R-:W0:Y:S01]  /*1d20*/  @!P1 F2F.BF16.F32 R50, R50 ;  /* 0x0000003200329304 */ /* 0x000e220000202000 */
[----:B------:R-:W-:Y:S02]  /*1d30*/  ISETP.LE.OR P3, PT, R48, R49, !P0 ;  /* 0x000000313000720c */ /* 0x000fe40004763670 */
[----:B------:R-:W-:-:S11]  /*1d40*/  ISETP.NE.AND P4, PT, R45, RZ, !P2 ;  /* 0x000000ff2d00720c */ /* 0x000fd60005785270 */
[----:B------:R-:W1:Y:S01]  /*1d50*/  @!P3 LDC.U8 R45, c[0x0][0x3dc] ;  /* 0x0000f700ff2dbb82 */ /* 0x000e620000000000 */
[----:B0-----:R-:W-:Y:S01]  /*1d60*/  @!P1 SHF.L.U32 R51, R50, 0x10, RZ ;  /* 0x0000001032339819 */ /* 0x001fe200000006ff */
[----:B------:R-:W-:Y:S01]  /*1d70*/  @P4 IMAD R47, R27, R46, RZ ;  /* 0x0000002e1b2f4224 */ /* 0x000fe200078e02ff */
[----:B------:R-:W-:Y:S01]  /*1d80*/  VIMNMX R50, PT, PT, R41, UR5, PT ;  /* 0x0000000529327c48 */ /* 0x000fe2000bfe0100 */
[----:B------:R-:W-:Y:S02]  /*1d90*/  @!P3 IMAD.IADD R49, R48, 0x1, -R49 ;  /* 0x000000013031b824 */ /* 0x000fe400078e0a31 */
[----:B------:R-:W-:Y:S01]  /*1da0*/  IMAD.IADD R46, R7, 0x1, R32 ;  /* 0x00000001072e7824 */ /* 0x000fe200078e0220 */
[----:B------:R-:W0:Y:S01]  /*1db0*/  @!P1 MUFU.RCP R51, R51 ;  /* 0x0000003300339308 */ /* 0x000e220000001000 */
[----:B------:R-:W3:Y:S01]  /*1dc0*/  @!P3 LDG.E.U16 R7, desc[UR10][R8.64+0x4] ;  /* 0x0000040a0807b981 */ /* 0x000ee2000c1e1500 */
[----:B------:R-:W-:Y:S01]  /*1dd0*/  @!P3 IMAD R48, R30, R49, RZ ;  /* 0x000000311e30b224 */ /* 0x000fe200078e02ff */
[----:B-1----:R-:W-:-:S04]  /*1de0*/  @!P3 PRMT R45, R45, 0x8880, RZ ;  /* 0x000088802d2db816 */ /* 0x002fc800000000ff */
[----:B------:R-:W-:Y:S02]  /*1df0*/  ISETP.NE.AND P5, PT, R45, RZ, !P3 ;  /* 0x000000ff2d00720c */ /* 0x000fe40005fa5270 */
[----:B------:R-:W4:Y:S11]  /*1e00*/  @!P2 LDG.E.U16 R45, desc[UR10][R8.64+0x2] ;  /* 0x0000020a082da981 */ /* 0x000f36000c1e1500 */
[----:B------:R-:W-:-:S02]  /*1e10*/  @P5 IMAD R48, R27, R46, RZ ;  /* 0x0000002e1b305224 */ /* 0x000fc400078e02ff */
[----:B--2---:R-:W-:-:S04]  /*1e20*/  @!P1 IMAD.U32 R6, R6, 0x10000, RZ ;  /* 0x0001000006069824 */ /* 0x004fc800078e00ff */
[----:B0-----:R-:W-:Y:S01]  /*1e30*/  @!P1 FMUL.FTZ R6, R6, R51 ;  /* 0x0000003306069220 */ /* 0x001fe20000410000 */
[----:B------:R-:W-:-:S04]  /*1e40*/  VIMNMX R51, PT, PT, R50, UR7, PT ;  /* 0x0000000732337c48 */ /* 0x000fc8000bfe0100 */
[----:B------:R-:W-:-:S13]  /*1e50*/  ISETP.LE.OR P4, PT, R51, R52, !P0 ;  /* 0x000000343300720c */ /* 0x000fda0004783670 */
[----:B------:R0:W2:Y:S01]  /*1e60*/  @!P4 LDG.E.U16 R46, desc[UR10][R8.64+0x6] ;  /* 0x0000060a082ec981 */ /* 0x0000a2000c1e1500 */
[----:B------:R-:W1:Y:S01]  /*1e70*/  @!P4 LDC.U8 R49, c[0x0][0x3dc] ;  /* 0x0000f700ff31cb82 */ /* 0x000e620000000000 */
[----:B------:R-:W-:Y:S01]  /*1e80*/  @!P4 IMAD.IADD R51, R51, 0x1, -R52 ;  /* 0x000000013333c824 */ /* 0x000fe200078e0a34 */
[----:B------:R-:W-:Y:S02]  /*1e90*/  IADD3 R50, PT, PT, R50, R37, RZ ;  /* 0x0000002532327210 */ /* 0x000fe40007ffe0ff */
[----:B------:R-:W-:Y:S01]  /*1ea0*/  @!P2 I2FP.F32.S32 R47, R47 ;  /* 0x0000002f002fa245 */ /* 0x000fe20000201400 */
[----:B------:R-:W-:Y:S01]  /*1eb0*/  @!P4 IMAD R51, R30, R51, RZ ;  /* 0x000000331e33c224 */ /* 0x000fe200078e02ff */
[----:B-1----:R-:W-:-:S04]  /*1ec0*/  @!P4 PRMT R49, R49, 0x8880, RZ ;  /* 0x000088803131c816 */ /* 0x002fc800000000ff */
[----:B------:R-:W-:Y:S02]  /*1ed0*/  ISETP.NE.AND P5, PT, R49, RZ, !P4 ;  /* 0x000000ff3100720c */ /* 0x000fe400067a5270 */
[----:B------:R-:W-:Y:S01]  /*1ee0*/  @!P3 I2FP.F32.S32 R49, R48 ;  /* 0x000000300031b245 */ /* 0x000fe20000201400 */
[----:B------:R-:W1:Y:S10]  /*1ef0*/  @!P2 F2F.BF16.F32 R47, R47 ;  /* 0x0000002f002fa304 */ /* 0x000e740000202000 */
[----:B------:R-:W-:Y:S01]  /*1f00*/  @P5 IMAD R51, R27, R50, RZ ;  /* 0x000000321b335224 */ /* 0x000fe200078e02ff */
[----:B------:R-:W0:Y:S04]  /*1f10*/  @!P3 F2F.BF16.F32 R49, R49 ;  /* 0x000000310031b304 */ /* 0x000e280000202000 */
[----:B------:R-:W-:-:S06]  /*1f20*/  @!P4 I2FP.F32.S32 R51, R51 ;  /* 0x000000330033c245 */ /* 0x000fcc0000201400 */
[----:B------:R-:W5:Y:S01]  /*1f30*/  @!P4 F2F.BF16.F32 R51, R51 ;  /* 0x000000330033c304 */ /* 0x000f620000202000 */
[----:B-1----:R-:W-:Y:S02]  /*1f40*/  @!P2 IMAD.U32 R48, R47, 0x10000, RZ ;  /* 0x000100002f30a824 */ /* 0x002fe400078e00ff */
[----:B---3--:R-:W-:Y:S01]  /*1f50*/  @!P3 IMAD.U32 R50, R7, 0x10000, RZ ;  /* 0x000100000732b824 */ /* 0x008fe200078e00ff */
[----:B------:R-:W1:Y:S01]  /*1f60*/  LDC R47, c[0x0][0x3c4] ;  /* 0x0000f100ff2f7b82 */ /* 0x000e620000000800 */
[----:B0-----:R-:W-:-:S03]  /*1f70*/  @!P3 IMAD.U32 R9, R49, 0x10000, RZ ;  /* 0x000100003109b824 */ /* 0x001fc600078e00ff */
[----:B------:R-:W0:Y:S01]  /*1f80*/  @!P2 MUFU.RCP R48, R48 ;  /* 0x000000300030a308 */ /* 0x000e220000001000 */
[----:B-----5:R-:W-:-:S07]  /*1f90*/  @!P4 SHF.L.U32 R8, R51, 0x10, RZ ;  /* 0x000000103308c819 */ /* 0x020fce00000006ff */
[----:B------:R-:W3:Y:S08]  /*1fa0*/  @!P3 MUFU.RCP R9, R9 ;  /* 0x000000090009b308 */ /* 0x000ef00000001000 */
[----:B------:R-:W-:Y:S01]  /*1fb0*/  @!P4 MUFU.RCP R8, R8 ;  /* 0x000000080008c308 */ /* 0x000fe20000001000 */
[----:B----4-:R-:W-:-:S04]  /*1fc0*/  @!P2 IMAD.U32 R45, R45, 0x10000, RZ ;  /* 0x000100002d2da824 */ /* 0x010fc800078e00ff */
[----:B0-----:R-:W-:-:S03]  /*1fd0*/  @!P2 FMUL.FTZ R45, R45, R48 ;  /* 0x000000302d2da220 */ /* 0x001fc60000410000 */
[----:B------:R-:W-:Y:S01]  /*1fe0*/  @!P1 F2F.BF16.F32 R6, R6 ;  /* 0x0000000600069304 */ /* 0x000fe20000202000 */
[----:B---3--:R-:W-:-:S07]  /*1ff0*/  @!P3 FMUL.FTZ R50, R50, R9 ;  /* 0x000000093232b220 */ /* 0x008fce0000410000 */
[----:B------:R-:W0:Y:S01]  /*2000*/  @!P2 F2F.BF16.F32 R45, R45 ;  /* 0x0000002d002da304 */ /* 0x000e220000202000 */
[----:B------:R-:W-:-:S07]  /*2010*/  VIADD R44, R44, 0x4 ;  /* 0x000000042c2c7836 */ /* 0x000fce0000000000 */
[----:B------:R-:W3:Y:S01]  /*2020*/  @!P3 F2F.BF16.F32 R50, R50 ;  /* 0x000000320032b304 */ /* 0x000ee20000202000 */
[----:B0-----:R-:W-:Y:S01]  /*2030*/  @!P2 IMAD.U32 R9, R45, 0x10000, RZ ;  /* 0x000100002d09a824 */ /* 0x001fe200078e00ff */
[C---:B-1----:R-:W-:Y:S01]  /*2040*/  LEA R43, R47.reuse, R43, 0x2 ;  /* 0x0000002b2f2b7211 */ /* 0x042fe200078e10ff */
[C---:B------:R-:W-:Y:S01]  /*2050*/  IMAD R42, R47.reuse, 0x4, R42 ;  /* 0x000000042f2a7824 */ /* 0x040fe200078e022a */
[C---:B------:R-:W-:Y:S01]  /*2060*/  LEA R33, R47.reuse, R33, 0x2 ;  /* 0x000000212f217211 */ /* 0x040fe200078e10ff */
[C---:B------:R-:W-:Y:S01]  /*2070*/  IMAD R40, R47.reuse, 0x4, R40 ;  /* 0x000000042f287824 */ /* 0x040fe200078e0228 */
[C---:B------:R-:W-:Y:S01]  /*2080*/  LEA R41, R47.reuse, R41, 0x2 ;  /* 0x000000292f297211 */ /* 0x040fe200078e10ff */
[C---:B------:R-:W-:Y:S02]  /*2090*/  IMAD R34, R47.reuse, 0x4, R34 ;  /* 0x000000042f227824 */ /* 0x040fe400078e0222 */
[C---:B------:R-:W-:Y:S02]  /*20a0*/  IMAD R35, R47.reuse, 0x4, R35 ;  /* 0x000000042f237824 */ /* 0x040fe400078e0223 */
[----:B------:R-:W-:-:S02]  /*20b0*/  IMAD R36, R47, 0x4, R36 ;  /* 0x000000042f247824 */ /* 0x000fc400078e0224 */
[----:B------:R-:W-:Y:S01]  /*20c0*/  VIADD R31, R31, 0x4 ;  /* 0x000000041f1f7836 */ /* 0x000fe20000000000 */
[----:B--2---:R-:W-:-:S05]  /*20d0*/  @!P4 SHF.L.U32 R7, R46, 0x10, RZ ;  /* 0x000000102e07c819 */ /* 0x004fca00000006ff */
[----:B------:R-:W-:Y:S01]  /*20e0*/  @!P4 FMUL.FTZ R46, R7, R8 ;  /* 0x00000008072ec220 */ /* 0x000fe20000410000 */
[----:B------:R-:W-:-:S05]  /*20f0*/  @!P1 IMAD.U32 R7, R6, 0x10000, RZ ;  /* 0x0001000006079824 */ /* 0x000fca00078e00ff */
[----:B------:R-:W0:Y:S01]  /*2100*/  @!P4 F2F.BF16.F32 R46, R46 ;  /* 0x0000002e002ec304 */ /* 0x000e220000202000 */
[----:B------:R-:W-:Y:S01]  /*2110*/  @!P1 FADD.FTZ R16, R16, R7 ;  /* 0x0000000710109221 */ /* 0x000fe20000010000 */
[----:B------:R-:W-:Y:S02]  /*2120*/  ISETP.NE.AND P1, PT, R44, RZ, PT ;  /* 0x000000ff2c00720c */ /* 0x000fe40003f25270 */
[----:B---3--:R-:W-:Y:S01]  /*2130*/  @!P3 SHF.L.U32 R7, R50, 0x10, RZ ;  /* 0x000000103207b819 */ /* 0x008fe200000006ff */
[----:B------:R-:W-:Y:S01]  /*2140*/  @!P2 FADD.FTZ R16, R16, R9 ;  /* 0x000000091010a221 */ /* 0x000fe20000010000 */
[----:B------:R-:W-:-:S03]  /*2150*/  IMAD.MOV R6, RZ, RZ, -R47 ;  /* 0x000000ffff067224 */ /* 0x000fc600078e0a2f */
[----:B------:R-:W-:Y:S01]  /*2160*/  @!P3 FADD.FTZ R16, R16, R7 ;  /* 0x000000071010b221 */ /* 0x000fe20000010000 */
[C---:B------:R-:W-:Y:S01]  /*2170*/  IMAD R32, R6.reuse, 0x4, R32 ;  /* 0x0000000406207824 */ /* 0x040fe200078e0220 */
[----:B------:R-:W-:Y:S01]  /*2180*/  LEA R39, R6, R39, 0x2 ;  /* 0x0000002706277211 */ /* 0x000fe200078e10ff */
[----:B0-----:R-:W-:Y:S01]  /*2190*/  @!P4 IMAD.U32 R9, R46, 0x10000, RZ ;  /* 0x000100002e09c824 */ /* 0x001fe200078e00ff */
[C---:B------:R-:W-:Y:S01]  /*21a0*/  LEA R38, R6.reuse, R38, 0x2 ;  /* 0x0000002606267211 */ /* 0x040fe200078e10ff */
[----:B------:R-:W-:Y:S02]  /*21b0*/  IMAD R37, R6, 0x4, R37 ;  /* 0x0000000406257824 */ /* 0x000fe400078e0225 */
[----:B------:R-:W-:Y:S01]  /*21c0*/  @!P4 FADD.FTZ R16, R16, R9 ;  /* 0x000000091010c221 */ /* 0x000fe20000010000 */
[----:B------:R-:W-:Y:S06]  /*21d0*/  @P1 BRA `(.L_x_24) ;  /* 0xfffffff8003c1947 */ /* 0x000fec000383ffff */
.L_x_17:
[----:B------:R-:W-:Y:S05]  /*21e0*/  BSYNC.RECONVERGENT B1 ;  /* 0x0000000000017941 */ /* 0x000fea0003800200 */
.L_x_16:
[----:B------:R-:W-:-:S05]  /*21f0*/  VIADD R12, R12, 0x1 ;  /* 0x000000010c0c7836 */ /* 0x000fca0000000000 */
[----:B------:R-:W-:-:S13]  /*2200*/  ISETP.NE.AND P0, PT, R12, R13, PT ;  /* 0x0000000d0c00720c */ /* 0x000fda0003f05270 */
[----:B------:R-:W-:Y:S05]  /*2210*/  @P0 BRA `(.L_x_25) ;  /* 0xfffffff000340947 */ /* 0x000fea000383ffff */
.L_x_15:
[----:B------:R-:W-:Y:S05]  /*2220*/  BSYNC.RECONVERGENT B0 ;  /* 0x0000000000007941 */ /* 0x000fea0003800200 */
.L_x_14:
[----:B------:R-:W0:Y:S01]  /*2230*/  LDCU.64 UR8, c[0x0][0x3d0] ;  /* 0x00007a00ff0877ac */ /* 0x000e220008000a00 */
[----:B------:R-:W-:Y:S01]  /*2240*/  F2FP.BF16.F32.PACK_AB R16, RZ, R16 ;  /* 0x00000010ff10723e */ /* 0x000fe200000010ff */
[----:B------:R-:W1:Y:S01]  /*2250*/  LDCU.64 UR12, c[0x0][0x380] ;  /* 0x00007000ff0c77ac */ /* 0x000e620008000a00 */
[----:B0-----:R-:W-:-:S04]  /*2260*/  LEA R2, P0, R10, UR8, 0x1 ;  /* 0x000000080a027c11 */ /* 0x001fc8000f8008ff */
[----:B------:R-:W-:Y:S02]  /*2270*/  LEA.HI.X R3, R10, UR9, R11, 0x1, P0 ;  /* 0x000000090a037c11 */ /* 0x000fe400080f0c0b */
[----:B------:R-:W-:-:S03]  /*2280*/  IADD3 R10, P0, PT, R0, R10, RZ ;  /* 0x0000000a000a7210 */ /* 0x000fc60007f1e0ff */
[----:B------:R0:W-:Y:S01]  /*2290*/  STG.E.U16 desc[UR10][R2.64], R16 ;  /* 0x0000001002007986 */ /* 0x0001e2000c10150a */
[----:B------:R-:W-:Y:S02]  /*22a0*/  IADD3.X R11, PT, PT, RZ, R11, RZ, P0, !PT ;  /* 0x0000000bff0b7210 */ /* 0x000fe400007fe4ff */
[----:B-1----:R-:W-:-:S04]  /*22b0*/  ISETP.GE.U32.AND P0, PT, R10, UR12, PT ;  /* 0x0000000c0a007c0c */ /* 0x002fc8000bf06070 */
[----:B------:R-:W-:-:S13]  /*22c0*/  ISETP.GE.AND.EX P0, PT, R11, UR13, PT, P0 ;  /* 0x0000000d0b007c0c */ /* 0x000fda000bf06300 */
[----:B0-----:R-:W-:Y:S05]  /*22d0*/  @!P0 BRA `(.L_x_26) ;  /* 0xffffffdc00a88947 */ /* 0x001fea000383ffff */
[----:B------:R-:W-:Y:S05]  /*22e0*/  EXIT ;  /* 0x000000000000794d */ /* 0x000fea0003800000 */
.L_x_0:
[----:B------:R-:W0:Y:S02]  /*22f0*/  LDCU UR6, c[0x0][0x3d8] ;  /* 0x00007b00ff0677ac */ /* 0x000e240008000800 */
[----:B0-----:R-:W-:-:S07]  /*2300*/  I2FP.F32.S32 R12, UR6 ;  /* 0x00000006000c7c45 */ /* 0x001fce0008201400 */
.L_x_52:
[----:B------:R-:W0:Y:S01]  /*2310*/  LDCU UR6, c[0x0][0x3a4] ;  /* 0x00007480ff0677ac */ /* 0x000e220008000800 */
[----:B------:R-:W-:Y:S01]  /*2320*/  BSSY.RECONVERGENT B0, `(.L_x_27) ;  /* 0x0000027000007945 */ /* 0x000fe20003800200 */
[----:B0-----:R-:W-:-:S04]  /*2330*/  LOP3.LUT R2, R11, UR6, RZ, 0xfc, !PT ;  /* 0x000000060b027c12 */ /* 0x001fc8000f8efcff */
[----:B------:R-:W-:-:S13]  /*2340*/  ISETP.NE.U32.AND P0, PT, R2, RZ, PT ;  /* 0x000000ff0200720c */ /* 0x000fda0003f05070 */
[----:B------:R-:W-:Y:S05]  /*2350*/  @P0 BRA `(.L_x_28) ;  /* 0x00000000005c0947 */ /* 0x000fea0003800000 */
[----:B------:R-:W0:Y:S01]  /*2360*/  LDCU UR6, c[0x0][0x3a0] ;  /* 0x00007400ff0677ac */ /* 0x000e220008000800 */
[----:B------:R-:W-:Y:S01]  /*2370*/  HFMA2 R2, -RZ, RZ, 0, 0 ;  /* 0x00000000ff027431 */ /* 0x000fe200000001ff */
[----:B0-----:R-:W0:Y:S01]  /*2380*/  I2F.U32.RP R4, UR6 ;  /* 0x0000000600047d06 */ /* 0x001e220008209000 */
[----:B------:R-:W-:-:S07]  /*2390*/  ISETP.NE.U32.AND P2, PT, RZ, UR6, PT ;  /* 0x00000006ff007c0c */ /* 0x000fce000bf45070 */
[----:B0-----:R-:W0:Y:S02]  /*23a0*/  MUFU.RCP R4, R4 ;  /* 0x0000000400047308 */ /* 0x001e240000001000 */
[----:B0-----:R-:W-:-:S06]  /*23b0*/  VIADD R5, R4, 0xffffffe ;  /* 0x0ffffffe04057836 */ /* 0x001fcc0000000000 */
[----:B------:R-:W0:Y:S02]  /*23c0*/  F2I.FTZ.U32.TRUNC.NTZ R3, R5 ;  /* 0x0000000500037305 */ /* 0x000e24000021f000 */
[----:B0-----:R-:W-:-:S04]  /*23d0*/  IMAD.MOV R7, RZ, RZ, -R3 ;  /* 0x000000ffff077224 */ /* 0x001fc800078e0a03 */
[----:B------:R-:W-:-:S04]  /*23e0*/  IMAD R7, R7, UR6, RZ ;  /* 0x0000000607077c24 */ /* 0x000fc8000f8e02ff */
[----:B------:R-:W-:-:S06]  /*23f0*/  IMAD.HI.U32 R7, R3, R7, R2 ;  /* 0x0000000703077227 */ /* 0x000fcc00078e0002 */
[----:B------:R-:W-:Y:S01]  /*2400*/  IMAD.HI.U32 R6, R7, R10, RZ ;  /* 0x0000000a07067227 */ /* 0x000fe200078e00ff */
[----:B------:R-:W-:-:S03]  /*2410*/  MOV R7, RZ ;  /* 0x000000ff00077202 */ /* 0x000fc60000000f00 */
[----:B------:R-:W-:-:S04]  /*2420*/  IMAD.MOV R3, RZ, RZ, -R6 ;  /* 0x000000ffff037224 */ /* 0x000fc800078e0a06 */
[----:B------:R-:W-:-:S05]  /*2430*/  IMAD R2, R3, UR6, R10 ;  /* 0x0000000603027c24 */ /* 0x000fca000f8e020a */
[----:B------:R-:W-:-:S13]  /*2440*/  ISETP.GE.U32.AND P0, PT, R2, UR6, PT ;  /* 0x0000000602007c0c */ /* 0x000fda000bf06070 */
[----:B------:R-:W-:Y:S01]  /*2450*/  @P0 VIADD R2, R2, -UR6 ;  /* 0x8000000602020c36 */ /* 0x000fe20008000000 */
[----:B------:R-:W-:-:S04]  /*2460*/  @P0 IADD3 R6, PT, PT, R6, 0x1, RZ ;  /* 0x0000000106060810 */ /* 0x000fc80007ffe0ff */
[----:B------:R-:W-:-:S13]  /*2470*/  ISETP.GE.U32.AND P1, PT, R2, UR6, PT ;  /* 0x0000000602007c0c */ /* 0x000fda000bf26070 */
[----:B------:R-:W-:Y:S01]  /*2480*/  @P1 VIADD R6, R6, 0x1 ;  /* 0x0000000106061836 */ /* 0x000fe20000000000 */
[----:B------:R-:W-:-:S05]  /*2490*/  @!P2 LOP3.LUT R6, RZ, UR6, RZ, 0x33, !PT ;  /* 0x00000006ff06ac12 */ /* 0x000fca000f8e33ff */
[----:B------:R-:W-:-:S04]  /*24a0*/  IMAD.MOV R3, RZ, RZ, -R6 ;  /* 0x000000ffff037224 */ /* 0x000fc800078e0a06 */
[----:B------:R-:W-:Y:S01]  /*24b0*/  IMAD R4, R3, UR6, R10 ;  /* 0x0000000603047c24 */ /* 0x000fe2000f8e020a */
[----:B------:R-:W-:Y:S06]  /*24c0*/  BRA `(.L_x_29) ;  /* 0x0000000000307947 */ /* 0x000fec0003800000 */
.L_x_28:
        /* <DEDUP_REMOVED lines=9> */
[----:B------:R-:W-:Y:S01]  /*2560*/  MOV R6, R2 ;  /* 0x0000000200067202 */ /* 0x000fe20000000f00 */
[----:B------:R-:W-:Y:S02]  /*2570*/  IMAD.MOV.U32 R7, RZ, RZ, R3 ;  /* 0x000000ffff077224 */ /* 0x000fe400078e0003 */
[----:B0-----:R-:W-:-:S07]  /*2580*/  IMAD R4, R5, UR6, R10 ;  /* 0x0000000605047c24 */ /* 0x001fce000f8e020a */
.L_x_29:
[----:B------:R-:W-:Y:S05]  /*2590*/  BSYNC.RECONVERGENT B0 ;  /* 0x0000000000007941 */ /* 0x000fea0003800200 */
.L_x_27:
[----:B------:R-:W0:Y:S01]  /*25a0*/  LDCU UR7, c[0x0][0x39c] ;  /* 0x00007380ff0777ac */ /* 0x000e220008000800 */
[----:B------:R-:W-:Y:S01]  /*25b0*/  BSSY.RECONVERGENT B0, `(.L_x_30) ;  /* 0x000002a000007945 */ /* 0x000fe20003800200 */
[----:B------:R-:W1:Y:S01]  /*25c0*/  LDCU UR6, c[0x0][0x3cc] ;  /* 0x00007980ff0677ac */ /* 0x000e620008000800 */
[----:B0-----:R-:W-:-:S04]  /*25d0*/  LOP3.LUT R2, R7, UR7, RZ, 0xfc, !PT ;  /* 0x0000000707027c12 */ /* 0x001fc8000f8efcff */
[----:B------:R-:W-:Y:S01]  /*25e0*/  ISETP.NE.U32.AND P0, PT, R2, RZ, PT ;  /* 0x000000ff0200720c */ /* 0x000fe20003f05070 */
[----:B-1----:R-:W-:-:S12]  /*25f0*/  VIADD R4, R4, UR6 ;  /* 0x0000000604047c36 */ /* 0x002fd80008000000 */
[----:B------:R-:W-:Y:S05]  /*2600*/  @P0 BRA `(.L_x_31) ;  /* 0x0000000000600947 */ /* 0x000fea0003800000 */
[----:B------:R-:W0:Y:S01]  /*2610*/  LDCU UR6, c[0x0][0x398] ;  /* 0x00007300ff0677ac */ /* 0x000e220008000800 */
[----:B------:R-:W-:Y:S01]  /*2620*/  IMAD.MOV.U32 R2, RZ, RZ, RZ ;  /* 0x000000ffff027224 */ /* 0x000fe200078e00ff */
[----:B0-----:R-:W0:Y:S01]  /*2630*/  I2F.U32.RP R5, UR6 ;  /* 0x0000000600057d06 */ /* 0x001e220008209000 */
[----:B------:R-:W-:-:S07]  /*2640*/  ISETP.NE.U32.AND P2, PT, RZ, UR6, PT ;  /* 0x00000006ff007c0c */ /* 0x000fce000bf45070 */
[----:B0-----:R-:W0:Y:S02]  /*2650*/  MUFU.RCP R5, R5 ;  /* 0x0000000500057308 */ /* 0x001e240000001000 */
[----:B0-----:R-:W-:-:S06]  /*2660*/  IADD3 R7, PT, PT, R5, 0xffffffe, RZ ;  /* 0x0ffffffe05077810 */ /* 0x001fcc0007ffe0ff */
[----:B------:R0:W1:Y:S02]  /*2670*/  F2I.FTZ.U32.TRUNC.NTZ R3, R7 ;  /* 0x0000000700037305 */ /* 0x000064000021f000 */
[----:B0-----:R-:W-:Y:S02]  /*2680*/  HFMA2 R7, -RZ, RZ, 0, 0 ;  /* 0x00000000ff077431 */ /* 0x001fe400000001ff */
[----:B-1----:R-:W-:-:S04]  /*2690*/  IMAD.MOV R9, RZ, RZ, -R3 ;  /* 0x000000ffff097224 */ /* 0x002fc800078e0a03 */
[----:B------:R-:W-:-:S04]  /*26a0*/  IMAD R9, R9, UR6, RZ ;  /* 0x0000000609097c24 */ /* 0x000fc8000f8e02ff */
[----:B------:R-:W-:-:S06]  /*26b0*/  IMAD.HI.U32 R9, R3, R9, R2 ;  /* 0x0000000903097227 */ /* 0x000fcc00078e0002 */
[----:B------:R-:W-:-:S05]  /*26c0*/  IMAD.HI.U32 R2, R9, R6, RZ ;  /* 0x0000000609027227 */ /* 0x000fca00078e00ff */
[----:B------:R-:W-:-:S05]  /*26d0*/  IADD3 R3, PT, PT, -R2, RZ, RZ ;  /* 0x000000ff02037210 */ /* 0x000fca0007ffe1ff */
[----:B------:R-:W-:-:S05]  /*26e0*/  IMAD R3, R3, UR6, R6 ;  /* 0x0000000603037c24 */ /* 0x000fca000f8e0206 */
[----:B------:R-:W-:-:S13]  /*26f0*/  ISETP.GE.U32.AND P0, PT, R3, UR6, PT ;  /* 0x0000000603007c0c */ /* 0x000fda000bf06070 */
[----:B------:R-:W-:Y:S02]  /*2700*/  @P0 VIADD R3, R3, -UR6 ;  /* 0x8000000603030c36 */ /* 0x000fe40008000000 */
[----:B------:R-:W-:-:S03]  /*2710*/  @P0 VIADD R2, R2, 0x1 ;  /* 0x0000000102020836 */ /* 0x000fc60000000000 */
[----:B------:R-:W-:-:S13]  /*2720*/  ISETP.GE.U32.AND P1, PT, R3, UR6, PT ;  /* 0x0000000603007c0c */ /* 0x000fda000bf26070 */
[----:B------:R-:W-:Y:S02]  /*2730*/  @P1 IADD3 R2, PT, PT, R2, 0x1, RZ ;  /* 0x0000000102021810 */ /* 0x000fe40007ffe0ff */
[----:B------:R-:W-:-:S05]  /*2740*/  @!P2 LOP3.LUT R2, RZ, UR6, RZ, 0x33, !PT ;  /* 0x00000006ff02ac12 */ /* 0x000fca000f8e33ff */
[----:B------:R-:W-:-:S04]  /*2750*/  IMAD.MOV R5, RZ, RZ, -R2 ;  /* 0x000000ffff057224 */ /* 0x000fc800078e0a02 */
[----:B------:R-:W-:Y:S02]  /*2760*/  IMAD R5, R5, UR6, R6 ;  /* 0x0000000605057c24 */ /* 0x000fe4000f8e0206 */
[----:B------:R-:W-:Y:S01]  /*2770*/  IMAD.MOV.U32 R6, RZ, RZ, R2 ;  /* 0x000000ffff067224 */ /* 0x000fe200078e0002 */
[----:B------:R-:W-:Y:S06]  /*2780*/  BRA `(.L_x_32) ;  /* 0x0000000000307947 */ /* 0x000fec0003800000 */
.L_x_31:
        /* <DEDUP_REMOVED lines=8> */
[----:B------:R-:W-:Y:S02]  /*2810*/  IMAD.MOV R5, RZ, RZ, -R2 ;  /* 0x000000ffff057224 */ /* 0x000fe400078e0a02 */
[----:B------:R-:W-:Y:S02]  /*2820*/  IMAD.MOV.U32 R7, RZ, RZ, R3 ;  /* 0x000000ffff077224 */ /* 0x000fe400078e0003 */
[----:B0-----:R-:W-:Y:S01]  /*2830*/  IMAD R5, R5, UR6, R6 ;  /* 0x0000000605057c24 */ /* 0x001fe2000f8e0206 */
[----:B------:R-:W-:-:S07]  /*2840*/  MOV R6, R2 ;  /* 0x0000000200067202 */ /* 0x000fce0000000f00 */
.L_x_32:
[----:B------:R-:W-:Y:S05]  /*2850*/  BSYNC.RECONVERGENT B0 ;  /* 0x0000000000007941 */ /* 0x000fea0003800200 */
.L_x_30:
        /* <DEDUP_REMOVED lines=8> */
[----:B------:R-:W-:Y:S01]  /*28e0*/  HFMA2 R8, -RZ, RZ, 0, 0 ;  /* 0x00000000ff087431 */ /* 0x000fe200000001ff */
[----:B0-----:R-:W-:-:S04]  /*28f0*/  MOV R3, UR6 ;  /* 0x0000000600037c02 */ /* 0x001fc80008000f00 */
[----:B------:R-:W0:Y:S01]  /*2900*/  I2F.U32.RP R7, R3 ;  /* 0x0000000300077306 */ /* 0x000e220000209000 */
[----:B------:R-:W-:-:S07]  /*2910*/  ISETP.NE.U32.AND P2, PT, R3, RZ, PT ;  /* 0x000000ff0300720c */ /* 0x000fce0003f45070 */
[----:B0-----:R-:W0:Y:S02]  /*2920*/  MUFU.RCP R7, R7 ;  /* 0x0000000700077308 */ /* 0x001e240000001000 */
[----:B0-----:R-:W-:-:S06]  /*2930*/  VIADD R9, R7, 0xffffffe ;  /* 0x0ffffffe07097836 */ /* 0x001fcc0000000000 */
[----:B------:R-:W0:Y:S02]  /*2940*/  F2I.FTZ.U32.TRUNC.NTZ R9, R9 ;  /* 0x0000000900097305 */ /* 0x000e24000021f000 */
[----:B0-----:R-:W-:-:S04]  /*2950*/  IMAD R2, R9, R3, RZ ;  /* 0x0000000309027224 */ /* 0x001fc800078e02ff */
[----:B------:R-:W-:-:S04]  /*2960*/  IMAD.MOV R13, RZ, RZ, -R2 ;  /* 0x000000ffff0d7224 */ /* 0x000fc800078e0a02 */
[----:B------:R-:W-:-:S06]  /*2970*/  IMAD.HI.U32 R13, R9, R13, R8 ;  /* 0x0000000d090d7227 */ /* 0x000fcc00078e0008 */
[----:B------:R-:W-:-:S04]  /*2980*/  IMAD.HI.U32 R8, R13, R6, RZ ;  /* 0x000000060d087227 */ /* 0x000fc800078e00ff */
[----:B------:R-:W-:-:S04]  /*2990*/  IMAD.MOV R2, RZ, RZ, -R8 ;  /* 0x000000ffff027224 */ /* 0x000fc800078e0a08 */
[----:B------:R-:W-:-:S05]  /*29a0*/  IMAD R2, R3, R2, R6 ;  /* 0x0000000203027224 */ /* 0x000fca00078e0206 */
[----:B------:R-:W-:-:S13]  /*29b0*/  ISETP.GE.U32.AND P0, PT, R2, R3, PT ;  /* 0x000000030200720c */ /* 0x000fda0003f06070 */
[----:B------:R-:W-:Y:S01]  /*29c0*/  @P0 IMAD.IADD R2, R2, 0x1, -R3 ;  /* 0x0000000102020824 */ /* 0x000fe200078e0a03 */
[----:B------:R-:W-:-:S04]  /*29d0*/  @P0 IADD3 R8, PT, PT, R8, 0x1, RZ ;  /* 0x0000000108080810 */ /* 0x000fc80007ffe0ff */
[----:B------:R-:W-:-:S13]  /*29e0*/  ISETP.GE.U32.AND P1, PT, R2, R3, PT ;  /* 0x000000030200720c */ /* 0x000fda0003f26070 */
[----:B------:R-:W-:Y:S01]  /*29f0*/  @P1 VIADD R8, R8, 0x1 ;  /* 0x0000000108081836 */ /* 0x000fe20000000000 */
[----:B------:R-:W-:-:S05]  /*2a00*/  @!P2 LOP3.LUT R8, RZ, R3, RZ, 0x33, !PT ;  /* 0x00000003ff08a212 */ /* 0x000fca00078e33ff */
[----:B------:R-:W-:-:S04]  /*2a10*/  IMAD.MOV R2, RZ, RZ, -R8 ;  /* 0x000000ffff027224 */ /* 0x000fc800078e0a08 */
[----:B------:R-:W-:Y:S01]  /*2a20*/  IMAD R2, R3, R2, R6 ;  /* 0x0000000203027224 */ /* 0x000fe200078e0206 */
[----:B------:R-:W-:Y:S06]  /*2a30*/  BRA `(.L_x_35) ;  /* 0x0000000000307947 */ /* 0x000fec0003800000 */
.L_x_34:
[----:B------:R-:W0:Y:S01]  /*2a40*/  LDCU.64 UR6, c[0x0][0x390] ;  /* 0x00007200ff0677ac */ /* 0x000e220008000a00 */
[----:B------:R-:W-:Y:S02]  /*2a50*/  MOV R15, R6 ;  /* 0x00000006000f7202 */ /* 0x000fe40000000f00 */
[----:B------:R-:W-:Y:S02]  /*2a60*/  MOV R14, R7 ;  /* 0x00000007000e7202 */ /* 0x000fe40000000f00 */
[----:B------:R-:W-:Y:S01]  /*2a70*/  MOV R8, 0x2ab0 ;  /* 0x00002ab000087802 */ /* 0x000fe20000000f00 */
[----:B0-----:R-:W-:Y:S02]  /*2a80*/  IMAD.U32 R13, RZ, RZ, UR6 ;  /* 0x00000006ff0d7e24 */ /* 0x001fe4000f8e00ff */
[----:B------:R-:W-:-:S07]  /*2a90*/  IMAD.U32 R9, RZ, RZ, UR7 ;  /* 0x00000007ff097e24 */ /* 0x000fce000f8e00ff */
[----:B------:R-:W-:Y:S05]  /*2aa0*/  CALL.REL.NOINC `($__internal_0_$__cuda_sm20_div_s64) ;  /* 0x0000001400287944 */ /* 0x000fea0003c00000 */
[----:B------:R-:W0:Y:S01]  /*2ab0*/  LDCU UR6, c[0x0][0x390] ;  /* 0x00007200ff0677ac */ /* 0x000e220008000800 */
[----:B------:R-:W-:Y:S01]  /*2ac0*/  IMAD.MOV R7, RZ, RZ, -R2 ;  /* 0x000000ffff077224 */ /* 0x000fe200078e0a02 */
[----:B------:R-:W-:Y:S01]  /*2ad0*/  MOV R8, R2 ;  /* 0x0000000200087202 */ /* 0x000fe20000000f00 */
[----:B0-----:R-:W-:-:S04]  /*2ae0*/  IMAD.U32 R3, RZ, RZ, UR6 ;  /* 0x00000006ff037e24 */ /* 0x001fc8000f8e00ff */
[----:B------:R-:W-:-:S07]  /*2af0*/  IMAD R2, R7, R3, R6 ;  /* 0x0000000307027224 */ /* 0x000fce00078e0206 */
.L_x_35:
[----:B------:R-:W-:Y:S05]  /*2b00*/  BSYNC.RECONVERGENT B0 ;  /* 0x0000000000007941 */ /* 0x000fea0003800200 */
.L_x_33:
[----:B------:R-:W0:Y:S01]  /*2b10*/  LDC R16, c[0x0][0x3c0] ;  /* 0x0000f000ff107b82 */ /* 0x000e220000000800 */
[----:B------:R-:W-:Y:S01]  /*2b20*/  IABS R24, R5 ;  /* 0x0000000500187213 */ /* 0x000fe20000000000 */
[----:B------:R-:W-:Y:S06]  /*2b30*/  BSSY.RECONVERGENT B0, `(.L_x_36) ;  /* 0x000003f000007945 */ /* 0x000fec0003800200 */
[----:B------:R-:W1:Y:S01]  /*2b40*/  LDC R6, c[0x0][0x3c4] ;  /* 0x0000f100ff067b82 */ /* 0x000e620000000800 */
[----:B0-----:R-:W-:-:S04]  /*2b50*/  IABS R13, R16 ;  /* 0x00000010000d7213 */ /* 0x001fc80000000000 */
[----:B------:R-:W0:Y:S01]  /*2b60*/  I2F.RP R7, R13 ;  /* 0x0000000d00077306 */ /* 0x000e220000209400 */
[----:B-1----:R-:W-:-:S07]  /*2b70*/  IABS R9, R6 ;  /* 0x0000000600097213 */ /* 0x002fce0000000000 */
[----:B------:R-:W1:Y:S08]  /*2b80*/  I2F.RP R20, R9 ;  /* 0x0000000900147306 */ /* 0x000e700000209400 */
        /* <DEDUP_REMOVED lines=10> */
[----:B------:R-:W0:Y:S01]  /*2c30*/  LDC R22, c[0x0][0x3b8] ;  /* 0x0000ee00ff167b82 */ /* 0x000e220000000800 */
[----:B---3--:R-:W-:Y:S02]  /*2c40*/  IMAD.MOV R20, RZ, RZ, -R19 ;  /* 0x000000ffff147224 */ /* 0x008fe400078e0a13 */
[----:B------:R-:W-:-:S04]  /*2c50*/  IMAD.HI.U32 R15, R15, R17, R14 ;  /* 0x000000110f0f7227 */ /* 0x000fc800078e000e */
[----:B------:R-:W-:Y:S01]  /*2c60*/  IMAD R7, R20, R9, RZ ;  /* 0x0000000914077224 */ /* 0x000fe200078e02ff */
[----:B------:R-:W-:Y:S01]  /*2c70*/  IABS R20, R4 ;  /* 0x0000000400147213 */ /* 0x000fe20000000000 */
[----:B------:R-:W-:-:S04]  /*2c80*/  IMAD.HI.U32 R15, R15, R24, RZ ;  /* 0x000000180f0f7227 */ /* 0x000fc800078e00ff */
[----:B------:R-:W-:Y:S02]  /*2c90*/  IMAD.HI.U32 R17, R19, R7, R18 ;  /* 0x0000000713117227 */ /* 0x000fe400078e0012 */
[----:B------:R-:W1:Y:S02]  /*2ca0*/  LDC R18, c[0x0][0x3a8] ;  /* 0x0000ea00ff127b82 */ /* 0x000e640000000800 */
[----:B------:R-:W-:Y:S02]  /*2cb0*/  IMAD.MOV R7, RZ, RZ, -R15 ;  /* 0x000000ffff077224 */ /* 0x000fe400078e0a0f */
[----:B------:R-:W-:-:S04]  /*2cc0*/  IMAD.HI.U32 R17, R17, R20, RZ ;  /* 0x0000001411117227 */ /* 0x000fc800078e00ff */
[----:B------:R-:W-:Y:S01]  /*2cd0*/  IMAD R24, R13, R7, R24 ;  /* 0x000000070d187224 */ /* 0x000fe200078e0218 */
[----:B0-----:R-:W-:Y:S01]  /*2ce0*/  ISETP.GE.AND P1, PT, R5, R22, PT ;  /* 0x000000160500720c */ /* 0x001fe20003f26270 */
[----:B------:R-:W0:Y:S01]  /*2cf0*/  LDC R7, c[0x0][0x3bc] ;  /* 0x0000ef00ff077b82 */ /* 0x000e220000000800 */
[----:B------:R-:W-:Y:S02]  /*2d00*/  IMAD.MOV R14, RZ, RZ, -R17 ;  /* 0x000000ffff0e7224 */ /* 0x000fe400078e0a11 */
[----:B------:R-:W-:Y:S02]  /*2d10*/  ISETP.GT.U32.AND P2, PT, R13, R24, PT ;  /* 0x000000180d00720c */ /* 0x000fe40003f44070 */
[----:B------:R-:W-:Y:S02]  /*2d20*/  IMAD R20, R9, R14, R20 ;  /* 0x0000000e09147224 */ /* 0x000fe400078e0214 */
[----:B------:R-:W-:-:S03]  /*2d30*/  IMAD.MOV.U32 R14, RZ, RZ, RZ ;  /* 0x000000ffff0e7224 */ /* 0x000fc600078e00ff */
[----:B------:R-:W-:-:S06]  /*2d40*/  ISETP.GT.U32.AND P0, PT, R9, R20, PT ;  /* 0x000000140900720c */ /* 0x000fcc0003f04070 */
[----:B------:R-:W-:Y:S01]  /*2d50*/  @!P2 IADD3 R24, PT, PT, R24, -R13, RZ ;  /* 0x8000000d1818a210 */ /* 0x000fe20007ffe0ff */
[----:B-1----:R-:W-:Y:S06]  /*2d60*/  @!P1 BRA `(.L_x_37) ;  /* 0x00000000006c9947 */ /* 0x002fec0003800000 */
[----:B------:R-:W1:Y:S01]  /*2d70*/  LDC R25, c[0x0][0x3c0] ;  /* 0x0000f000ff197b82 */ /* 0x000e620000000800 */
[----:B------:R-:W-:Y:S02]  /*2d80*/  IMAD.IADD R14, R5, 0x1, -R22 ;  /* 0x00000001050e7824 */ /* 0x000fe400078e0a16 */
[----:B------:R-:W-:-:S03]  /*2d90*/  IMAD.MOV.U32 R22, RZ, RZ, RZ ;  /* 0x000000ffff167224 */ /* 0x000fc600078e00ff */
[----:B------:R-:W-:Y:S02]  /*2da0*/  IABS R27, R14 ;  /* 0x0000000e001b7213 */ /* 0x000fe40000000000 */
[-C--:B-1----:R-:W-:Y:S02]  /*2db0*/  IABS R26, R25.reuse ;  /* 0x00000019001a7213 */ /* 0x082fe40000000000 */
[----:B------:R-:W-:Y:S02]  /*2dc0*/  LOP3.LUT R14, R14, R25, RZ, 0x3c, !PT ;  /* 0x000000190e0e7212 */ /* 0x000fe400078e3cff */
[----:B------:R-:W1:Y:S02]  /*2dd0*/  I2F.RP R19, R26 ;  /* 0x0000001a00137306 */ /* 0x000e640000209400 */
[----:B------:R-:W-:-:S06]  /*2de0*/  ISETP.GE.AND P4, PT, R14, RZ, PT ;  /* 0x000000ff0e00720c */ /* 0x000fcc0003f86270 */
[----:B-1----:R-:W1:Y:S02]  /*2df0*/  MUFU.RCP R19, R19 ;  /* 0x0000001300137308 */ /* 0x002e640000001000 */
[----:B-1----:R-:W-:-:S06]  /*2e00*/  VIADD R23, R19, 0xffffffe ;  /* 0x0ffffffe13177836 */ /* 0x002fcc0000000000 */
[----:B------:R-:W1:Y:S02]  /*2e10*/  F2I.FTZ.U32.TRUNC.NTZ R23, R23 ;  /* 0x0000001700177305 */ /* 0x000e64000021f000 */
[----:B-1----:R-:W-:-:S05]  /*2e20*/  IADD3 R21, PT, PT, RZ, -R23, RZ ;  /* 0x80000017ff157210 */ /* 0x002fca0007ffe0ff */
[----:B------:R-:W-:-:S04]  /*2e30*/  IMAD R21, R21, R26, RZ ;  /* 0x0000001a15157224 */ /* 0x000fc800078e02ff */
[----:B------:R-:W-:Y:S01]  /*2e40*/  IMAD.HI.U32 R22, R23, R21, R22 ;  /* 0x0000001517167227 */ /* 0x000fe200078e0016 */
[----:B------:R-:W-:-:S05]  /*2e50*/  MOV R21, R27 ;  /* 0x0000001b00157202 */ /* 0x000fca0000000f00 */
        /* <DEDUP_REMOVED lines=12> */
.L_x_37:
[----:B------:R-:W-:Y:S05]  /*2f20*/  BSYNC.RECONVERGENT B0 ;  /* 0x0000000000007941 */ /* 0x000fea0003800200 */
.L_x_36:
[----:B0-----:R-:W-:Y:S01]  /*2f30*/  ISETP.GE.AND P3, PT, R4, R7, PT ;  /* 0x000000070400720c */ /* 0x001fe20003f66270 */
[----:B------:R-:W-:Y:S01]  /*2f40*/  BSSY.RECONVERGENT B0, `(.L_x_38) ;  /* 0x0000021000007945 */ /* 0x000fe20003800200 */
[----:B------:R-:W-:Y:S01]  /*2f50*/  ISETP.GE.U32.AND P1, PT, R24, R13, PT ;  /* 0x0000000d1800720c */ /* 0x000fe20003f26070 */
[----:B------:R-:W-:Y:S01]  /*2f60*/  @!P0 IMAD.IADD R20, R20, 0x1, -R9 ;  /* 0x0000000114148824 */ /* 0x000fe200078e0a09 */
[----:B------:R-:W-:Y:S01]  /*2f70*/  LOP3.LUT R5, R5, R16, RZ, 0x3c, !PT ;  /* 0x0000001005057212 */ /* 0x000fe200078e3cff */
[----:B------:R-:W-:-:S08]  /*2f80*/  IMAD.MOV.U32 R13, RZ, RZ, RZ ;  /* 0x000000ffff0d7224 */ /* 0x000fd000078e00ff */
[----:B------:R-:W-:Y:S05]  /*2f90*/  @!P3 BRA `(.L_x_39) ;  /* 0x00000000006cb947 */ /* 0x000fea0003800000 */
[----:B------:R-:W0:Y:S01]  /*2fa0*/  LDC R24, c[0x0][0x3c4] ;  /* 0x0000f100ff187b82 */ /* 0x000e220000000800 */
[----:B------:R-:W-:Y:S01]  /*2fb0*/  IMAD.IADD R13, R4, 0x1, -R7 ;  /* 0x00000001040d7824 */ /* 0x000fe200078e0a07 */
[----:B------:R-:W-:-:S04]  /*2fc0*/  MOV R22, RZ ;  /* 0x000000ff00167202 */ /* 0x000fc80000000f00 */
[----:B------:R-:W-:Y:S02]  /*2fd0*/  IABS R25, R13 ;  /* 0x0000000d00197213 */ /* 0x000fe40000000000 */
[-C--:B0-----:R-:W-:Y:S02]  /*2fe0*/  IABS R26, R24.reuse ;  /* 0x00000018001a7213 */ /* 0x081fe40000000000 */
[----:B------:R-:W-:Y:S02]  /*2ff0*/  LOP3.LUT R13, R13, R24, RZ, 0x3c, !PT ;  /* 0x000000180d0d7212 */ /* 0x000fe400078e3cff */
[----:B------:R-:W0:Y:S02]  /*3000*/  I2F.RP R19, R26 ;  /* 0x0000001a00137306 */ /* 0x000e240000209400 */
[----:B------:R-:W-:-:S06]  /*3010*/  ISETP.GE.AND P3, PT, R13, RZ, PT ;  /* 0x000000ff0d00720c */ /* 0x000fcc0003f66270 */
[----:B0-----:R-:W0:Y:S02]  /*3020*/  MUFU.RCP R19, R19 ;  /* 0x0000001300137308 */ /* 0x001e240000001000 */
[----:B0-----:R-:W-:-:S06]  /*3030*/  IADD3 R23, PT, PT, R19, 0xffffffe, RZ ;  /* 0x0ffffffe13177810 */ /* 0x001fcc0007ffe0ff */
[----:B------:R-:W0:Y:S02]  /*3040*/  F2I.FTZ.U32.TRUNC.NTZ R23, R23 ;  /* 0x0000001700177305 */ /* 0x000e24000021f000 */
[----:B0-----:R-:W-:-:S04]  /*3050*/  IMAD.MOV R21, RZ, RZ, -R23 ;  /* 0x000000ffff157224 */ /* 0x001fc800078e0a17 */
[----:B------:R-:W-:-:S04]  /*3060*/  IMAD R21, R21, R26, RZ ;  /* 0x0000001a15157224 */ /* 0x000fc800078e02ff */
[----:B------:R-:W-:-:S04]  /*3070*/  IMAD.HI.U32 R22, R23, R21, R22 ;  /* 0x0000001517167227 */ /* 0x000fc800078e0016 */
[----:B------:R-:W-:-:S04]  /*3080*/  IMAD.MOV.U32 R21, RZ, RZ, R25 ;  /* 0x000000ffff157224 */ /* 0x000fc800078e0019 */
[----:B------:R-:W-:-:S04]  /*3090*/  IMAD.HI.U32 R19, R22, R21, RZ ;  /* 0x0000001516137227 */ /* 0x000fc800078e00ff */
[----:B------:R-:W-:-:S04]  /*30a0*/  IMAD.MOV R22, RZ, RZ, -R19 ;  /* 0x000000ffff167224 */ /* 0x000fc800078e0a13 */
[----:B------:R-:W-:-:S05]  /*30b0*/  IMAD R21, R26, R22, R21 ;  /* 0x000000161a157224 */ /* 0x000fca00078e0215 */
[----:B------:R-:W-:-:S13]  /*30c0*/  ISETP.GT.U32.AND P5, PT, R26, R21, PT ;  /* 0x000000151a00720c */ /* 0x000fda0003fa4070 */
[-C--:B------:R-:W-:Y:S01]  /*30d0*/  @!P5 IADD3 R21, PT, PT, R21, -R26.reuse, RZ ;  /* 0x8000001a1515d210 */ /* 0x080fe20007ffe0ff */
[----:B------:R-:W-:Y:S01]  /*30e0*/  @!P5 VIADD R19, R19, 0x1 ;  /* 0x000000011313d836 */ /* 0x000fe20000000000 */
[----:B------:R-:W-:Y:S02]  /*30f0*/  ISETP.NE.AND P5, PT, R24, RZ, PT ;  /* 0x000000ff1800720c */ /* 0x000fe40003fa5270 */
[----:B------:R-:W-:-:S13]  /*3100*/  ISETP.GE.U32.AND P4, PT, R21, R26, PT ;  /* 0x0000001a1500720c */ /* 0x000fda0003f86070 */
[----:B------:R-:W-:-:S05]  /*3110*/  @P4 VIADD R19, R19, 0x1 ;  /* 0x0000000113134836 */ /* 0x000fca0000000000 */
[----:B------:R-:W-:Y:S02]  /*3120*/  @!P3 IADD3 R19, PT, PT, -R19, RZ, RZ ;  /* 0x000000ff1313b210 */ /* 0x000fe40007ffe1ff */
[----:B------:R-:W-:-:S05]  /*3130*/  @!P5 LOP3.LUT R19, RZ, R24, RZ, 0x33, !PT ;  /* 0x00000018ff13d212 */ /* 0x000fca00078e33ff */
[----:B------:R-:W-:-:S07]  /*3140*/  VIADD R13, R19, 0x1 ;  /* 0x00000001130d7836 */ /* 0x000fce0000000000 */
.L_x_39:
[----:B------:R-:W-:Y:S05]  /*3150*/  BSYNC.RECONVERGENT B0 ;  /* 0x0000000000007941 */ /* 0x000fea0003800200 */
.L_x_38:
[----:B------:R-:W-:Y:S01]  /*3160*/  ISETP.GE.AND P3, PT, R5, RZ, PT ;  /* 0x000000ff0500720c */ /* 0x000fe20003f66270 */
[----:B------:R-:W-:Y:S01]  /*3170*/  @!P2 VIADD R15, R15, 0x1 ;  /* 0x000000010f0fa836 */ /* 0x000fe20000000000 */
[----:B------:R-:W-:Y:S01]  /*3180*/  ISETP.NE.AND P2, PT, R16, RZ, PT ;  /* 0x000000ff1000720c */ /* 0x000fe20003f45270 */
[----:B------:R-:W0:Y:S01]  /*3190*/  LDCU UR6, c[0x0][0x394] ;  /* 0x00007280ff0677ac */ /* 0x000e220008000800 */
[----:B------:R-:W-:Y:S01]  /*31a0*/  ISETP.GE.U32.AND P4, PT, R20, R9, PT ;  /* 0x000000091400720c */ /* 0x000fe20003f86070 */
[----:B------:R-:W-:Y:S01]  /*31b0*/  @!P0 VIADD R17, R17, 0x1 ;  /* 0x0000000111118836 */ /* 0x000fe20000000000 */
[----:B------:R-:W-:Y:S01]  /*31c0*/  @P1 IADD3 R15, PT, PT, R15, 0x1, RZ ;  /* 0x000000010f0f1810 */ /* 0x000fe20007ffe0ff */
[----:B------:R-:W1:Y:S01]  /*31d0*/  LDC R20, c[0x0][0x3b0] ;  /* 0x0000ec00ff147b82 */ /* 0x000e620000000800 */
[----:B------:R-:W-:Y:S01]  /*31e0*/  LOP3.LUT R4, R4, R6, RZ, 0x3c, !PT ;  /* 0x0000000604047212 */ /* 0x000fe200078e3cff */
[----:B------:R-:W-:Y:S01]  /*31f0*/  BSSY.RECONVERGENT B0, `(.L_x_40) ;  /* 0x00000c9000007945 */ /* 0x000fe20003800200 */
[----:B------:R-:W-:-:S02]  /*3200*/  SHF.R.S32.HI R5, RZ, 0x1f, R2 ;  /* 0x0000001fff057819 */ /* 0x000fc40000011402 */
[----:B------:R-:W-:Y:S01]  /*3210*/  ISETP.GE.AND P1, PT, R4, RZ, PT ;  /* 0x000000ff0400720c */ /* 0x000fe20003f26270 */
[----:B------:R-:W-:Y:S01]  /*3220*/  @!P3 IMAD.MOV R15, RZ, RZ, -R15 ;  /* 0x000000ffff0fb224 */ /* 0x000fe200078e0a0f */
[----:B------:R-:W-:Y:S02]  /*3230*/  ISETP.NE.AND P3, PT, R6, RZ, PT ;  /* 0x000000ff0600720c */ /* 0x000fe40003f65270 */
[----:B------:R-:W-:Y:S02]  /*3240*/  @!P2 LOP3.LUT R15, RZ, R16, RZ, 0x33, !PT ;  /* 0x00000010ff0fa212 */ /* 0x000fe400078e33ff */
[----:B------:R-:W-:Y:S02]  /*3250*/  @P4 IADD3 R17, PT, PT, R17, 0x1, RZ ;  /* 0x0000000111114810 */ /* 0x000fe40007ffe0ff */
[----:B------:R-:W-:Y:S02]  /*3260*/  VIADDMNMX R15, R15, 0x1, R18, PT ;  /* 0x000000010f0f7846 */ /* 0x000fe40003800112 */
[----:B------:R-:W-:-:S02]  /*3270*/  SHF.R.S32.HI R4, RZ, 0x1f, R8 ;  /* 0x0000001fff047819 */ /* 0x000fc40000011408 */
[----:B------:R-:W-:Y:S01]  /*3280*/  ISETP.GE.AND P0, PT, R14, R15, PT ;  /* 0x0000000f0e00720c */ /* 0x000fe20003f06270 */
[----:B------:R-:W-:Y:S02]  /*3290*/  @!P1 IMAD.MOV R17, RZ, RZ, -R17 ;  /* 0x000000ffff119224 */ /* 0x000fe400078e0a11 */
[-C--:B------:R-:W-:Y:S01]  /*32a0*/  IMAD R9, R4, R3.reuse, RZ ;  /* 0x0000000304097224 */ /* 0x080fe200078e02ff */
[----:B------:R-:W-:Y:S01]  /*32b0*/  @!P3 LOP3.LUT R17, RZ, R6, RZ, 0x33, !PT ;  /* 0x00000006ff11b212 */ /* 0x000fe200078e33ff */
[----:B------:R-:W-:Y:S02]  /*32c0*/  IMAD.MOV.U32 R4, RZ, RZ, R2 ;  /* 0x000000ffff047224 */ /* 0x000fe400078e0002 */
[C---:B0-----:R-:W-:Y:S01]  /*32d0*/  IMAD R9, R8.reuse, UR6, R9 ;  /* 0x0000000608097c24 */ /* 0x041fe2000f8e0209 */
[----:B-1----:R-:W-:Y:S01]  /*32e0*/  VIADDMNMX R16, R17, 0x1, R20, PT ;  /* 0x0000000111107846 */ /* 0x002fe20003800114 */
[----:B------:R-:W-:Y:S02]  /*32f0*/  HFMA2 R17, -RZ, RZ, 0, 0 ;  /* 0x00000000ff117431 */ /* 0x000fe400000001ff */
[----:B------:R-:W-:-:S02]  /*3300*/  IMAD.WIDE.U32 R2, R8, R3, R4 ;  /* 0x0000000308027225 */ /* 0x000fc400078e0004 */
[----:B------:R-:W-:Y:S05]  /*3310*/  @P0 BRA `(.L_x_41) ;  /* 0x0000000800d80947 */ /* 0x000fea0003800000 */
[----:B------:R-:W0:Y:S01]  /*3320*/  LDCU UR6, c[0x0][0x3cc] ;  /* 0x00007980ff0677ac */ /* 0x000e220008000800 */
[----:B------:R-:W1:Y:S01]  /*3330*/  LDC R8, c[0x0][0x3a0] ;  /* 0x0000e800ff087b82 */ /* 0x000e620000000800 */
[C---:B------:R-:W-:Y:S01]  /*3340*/  IADD3 R5, PT, PT, -R16.reuse, R13, RZ ;  /* 0x0000000d10057210 */ /* 0x040fe20007ffe1ff */
[--C-:B------:R-:W-:Y:S01]  /*3350*/  IMAD.IADD R27, R16, 0x1, -R13.reuse ;  /* 0x00000001101b7824 */ /* 0x100fe200078e0a0d */
[----:B------:R-:W-:Y:S01]  /*3360*/  SHF.R.S32.HI R22, RZ, 0x1f, R13 ;  /* 0x0000001fff167819 */ /* 0x000fe2000001140d */
[----:B------:R-:W-:Y:S01]  /*3370*/  IMAD.IADD R21, R3, 0x1, R9 ;  /* 0x0000000103157824 */ /* 0x000fe200078e0209 */
[----:B------:R-:W-:Y:S01]  /*3380*/  ISETP.GT.U32.AND P1, PT, R5, -0x4, PT ;  /* 0xfffffffc0500780c */ /* 0x000fe20003f24070 */
[C-C-:B------:R-:W-:Y:S01]  /*3390*/  IMAD R5, R13.reuse, R6, R6.reuse ;  /* 0x000000060d057224 */ /* 0x140fe200078e0206 */
[C---:B------:R-:W-:Y:S01]  /*33a0*/  IADD3 R23, PT, PT, R13.reuse, 0x1, RZ ;  /* 0x000000010d177810 */ /* 0x040fe20007ffe0ff */
[----:B------:R-:W-:Y:S01]  /*33b0*/  VIADD R24, R13, 0x2 ;  /* 0x000000020d187836 */ /* 0x000fe20000000000 */
[----:B------:R-:W-:Y:S01]  /*33c0*/  MOV R17, RZ ;  /* 0x000000ff00117202 */ /* 0x000fe20000000f00 */
[----:B------:R-:W-:Y:S01]  /*33d0*/  IMAD.IADD R31, R5, 0x1, R6 ;  /* 0x00000001051f7824 */ /* 0x000fe200078e0206 */
[----:B------:R-:W-:Y:S01]  /*33e0*/  LOP3.LUT R27, R27, 0x3, RZ, 0xc0, !PT ;  /* 0x000000031b1b7812 */ /* 0x000fe200078ec0ff */
[----:B------:R-:W-:-:S02]  /*33f0*/  VIADD R25, R13, 0x3 ;  /* 0x000000030d197836 */ /* 0x000fc40000000000 */
[----:B0-----:R-:W-:Y:S01]  /*3400*/  IMAD R4, R13, R6, -UR6 ;  /* 0x800000060d047e24 */ /* 0x001fe2000f8e0206 */
[----:B------:R-:W-:Y:S02]  /*3410*/  VIADDMNMX R26, R5, -UR6, RZ, !PT ;  /* 0x80000006051a7c46 */ /* 0x000fe4000f8001ff */
[----:B------:R-:W-:Y:S01]  /*3420*/  VIADDMNMX R31, R31, -UR6, RZ, !PT ;  /* 0x800000061f1f7c46 */ /* 0x000fe2000f8001ff */
[----:B------:R-:W-:Y:S01]  /*3430*/  IMAD.IADD R7, R4, 0x1, R7 ;  /* 0x0000000104077824 */ /* 0x000fe200078e0207 */
[----:B------:R-:W-:-:S03]  /*3440*/  VIMNMX R29, PT, PT, RZ, R4, !PT ;  /* 0x00000004ff1d7248 */ /* 0x000fc60007fe0100 */
[C---:B------:R-:W-:Y:S01]  /*3450*/  IMAD.IADD R19, R7.reuse, 0x1, R6 ;  /* 0x0000000107137824 */ /* 0x040fe200078e0206 */
[----:B-1----:R-:W-:-:S04]  /*3460*/  VIMNMX3 R18, R7, UR5, R8, PT ;  /* 0x0000000507127c0f */ /* 0x002fc8000b800108 */
[C---:B------:R-:W-:Y:S02]  /*3470*/  VIADDMNMX R20, R19.reuse, R6, UR5, PT ;  /* 0x0000000513147e46 */ /* 0x040fe4000b800106 */
[----:B------:R-:W-:Y:S02]  /*3480*/  VIMNMX3 R19, R19, UR5, R8, PT ;  /* 0x0000000513137c0f */ /* 0x000fe4000b800108 */
[----:B------:R-:W-:-:S07]  /*3490*/  VIMNMX R20, PT, PT, R20, R8, PT ;  /* 0x0000000814147248 */ /* 0x000fce0003fe0100 */
.L_x_51:
[----:B------:R-:W-:Y:S01]  /*34a0*/  ISETP.GE.AND P0, PT, R13, R16, PT ;  /* 0x000000100d00720c */ /* 0x000fe20003f06270 */
[----:B------:R-:W-:-:S12]  /*34b0*/  BSSY.RECONVERGENT B1, `(.L_x_42) ;  /* 0x0000099000017945 */ /* 0x000fd80003800200 */
[----:B------:R-:W-:Y:S05]  /*34c0*/  @P0 BRA `(.L_x_43) ;  /* 0x00000008005c0947 */ /* 0x000fea0003800000 */
[----:B------:R-:W0:Y:S01]  /*34d0*/  LDC R9, c[0x0][0x3c8] ;  /* 0x0000f200ff097b82 */ /* 0x000e220000000800 */
[----:B------:R-:W0:Y:S01]  /*34e0*/  LDCU UR6, c[0x0][0x3c0] ;  /* 0x00007800ff0677ac */ /* 0x000e220008000800 */
[----:B------:R-:W-:Y:S01]  /*34f0*/  ISETP.NE.AND P0, PT, R27, RZ, PT ;  /* 0x000000ff1b00720c */ /* 0x000fe20003f05270 */
[--C-:B------:R-:W-:Y:S01]  /*3500*/  IMAD.MOV.U32 R4, RZ, RZ, R14.reuse ;  /* 0x000000ffff047224 */ /* 0x100fe200078e000e */
[----:B------:R-:W-:Y:S01]  /*3510*/  SHF.R.S32.HI R5, RZ, 0x1f, R14 ;  /* 0x0000001fff057819 */ /* 0x000fe2000001140e */
[----:B------:R-:W1:Y:S01]  /*3520*/  LDCU.64 UR8, c[0x0][0x3a8] ;  /* 0x00007500ff0877ac */ /* 0x000e620008000a00 */
[----:B------:R-:W-:Y:S01]  /*3530*/  BSSY.RECONVERGENT B2, `(.L_x_44) ;  /* 0x0000045000027945 */ /* 0x000fe20003800200 */
[----:B------:R-:W-:Y:S01]  /*3540*/  MOV R33, R13 ;  /* 0x0000000d00217202 */ /* 0x000fe20000000f00 */
[----:B------:R-:W2:Y:S01]  /*3550*/  LDC R35, c[0x0][0x3b8] ;  /* 0x0000ee00ff237b82 */ /* 0x000ea20000000800 */
[----:B------:R-:W3:Y:S01]  /*3560*/  LDCU UR7, c[0x0][0x398] ;  /* 0x00007300ff0777ac */ /* 0x000ee20008000800 */
[----:B-1----:R-:W-:-:S02]  /*3570*/  IMAD R7, R21, UR8, RZ ;  /* 0x0000000815077c24 */ /* 0x002fc4000f8e02ff */
[----:B0-----:R-:W-:Y:S02]  /*3580*/  IMAD R30, R14, UR6, -R9 ;  /* 0x000000060e1e7c24 */ /* 0x001fe4000f8e0a09 */
[----:B------:R-:W-:-:S04]  /*3590*/  IMAD.WIDE.U32 R4, R2, UR8, R4 ;  /* 0x0000000802047c25 */ /* 0x000fc8000f8e0004 */
[----:B------:R-:W-:Y:S01]  /*35a0*/  IMAD R7, R2, UR9, R7 ;  /* 0x0000000902077c24 */ /* 0x000fe2000f8e0207 */
[----:B--2---:R-:W-:Y:S02]  /*35b0*/  VIADDMNMX R35, R30, R35, UR4, PT ;  /* 0x000000041e237e46 */ /* 0x004fe4000b800123 */
[----:B------:R-:W-:Y:S01]  /*35c0*/  VIMNMX R30, PT, PT, RZ, R30, !PT ;  /* 0x0000001eff1e7248 */ /* 0x000fe20007fe0100 */
[----:B------:R-:W-:Y:S01]  /*35d0*/  IMAD.IADD R28, R5, 0x1, R7 ;  /* 0x00000001051c7824 */ /* 0x000fe200078e0207 */
[----:B---3--:R-:W-:Y:S01]  /*35e0*/  VIMNMX R35, PT, PT, R35, UR7, PT ;  /* 0x0000000723237c48 */ /* 0x008fe2000bfe0100 */
[----:B------:R-:W-:Y:S06]  /*35f0*/  @!P0 BRA `(.L_x_45) ;  /* 0x0000000000e08947 */ /* 0x000fec0003800000 */
[----:B------:R-:W0:Y:S01]  /*3600*/  LDCU.64 UR6, c[0x0][0x3b0] ;  /* 0x00007600ff0677ac */ /* 0x000e220008000a00 */
[----:B------:R-:W-:Y:S01]  /*3610*/  ISETP.GE.AND P0, PT, R30, R35, PT ;  /* 0x000000231e00720c */ /* 0x000fe20003f06270 */
[----:B------:R-:W-:Y:S01]  /*3620*/  IMAD.MOV.U32 R6, RZ, RZ, R13 ;  /* 0x000000ffff067224 */ /* 0x000fe200078e000d */
[----:B------:R-:W-:Y:S01]  /*3630*/  MOV R7, R22 ;  /* 0x0000001600077202 */ /* 0x000fe20000000f00 */
[----:B------:R-:W1:Y:S01]  /*3640*/  LDCU.64 UR8, c[0x0][0x388] ;  /* 0x00007100ff0877ac */ /* 0x000e620008000a00 */
[----:B------:R-:W-:Y:S01]  /*3650*/  ISETP.GE.OR P2, PT, R29, R18, P0 ;  /* 0x000000121d00720c */ /* 0x000fe20000746670 */
[----:B------:R-:W-:Y:S01]  /*3660*/  BSSY.RECONVERGENT B3, `(.L_x_46) ;  /* 0x0000012000037945 */ /* 0x000fe20003800200 */
[----:B------:R-:W-:Y:S01]  /*3670*/  ISETP.NE.AND P3, PT, R27, 0x1, PT ;  /* 0x000000011b00780c */ /* 0x000fe20003f65270 */
[----:B0-----:R-:W-:Y:S02]  /*3680*/  IMAD R33, R28, UR6, RZ ;  /* 0x000000061c217c24 */ /* 0x001fe4000f8e02ff */
[----:B------:R-:W-:-:S04]  /*3690*/  IMAD.WIDE.U32 R8, R4, UR6, R6 ;  /* 0x0000000604087c25 */ /* 0x000fc8000f8e0006 */
[----:B------:R-:W-:Y:S01]  /*36a0*/  IMAD R7, R4, UR7, R33 ;  /* 0x0000000704077c24 */ /* 0x000fe2000f8e0221 */
[----:B-1----:R-:W-:-:S03]  /*36b0*/  LEA R6, P4, R8, UR8, 0x1 ;  /* 0x0000000808067c11 */ /* 0x002fc6000f8808ff */
[----:B------:R-:W-:-:S05]  /*36c0*/  IMAD.IADD R7, R9, 0x1, R7 ;  /* 0x0000000109077824 */ /* 0x000fca00078e0207 */
[----:B------:R-:W-:Y:S01]  /*36d0*/  LEA.HI.X R7, R8, UR9, R7, 0x1, P4 ;  /* 0x0000000908077c11 */ /* 0x000fe2000a0f0c07 */
[----:B------:R-:W-:Y:S06]  /*36e0*/  @P2 BRA `(.L_x_47) ;  /* 0x0000000000242947 */ /* 0x000fec0003800000 */
[----:B------:R-:W2:Y:S01]  /*36f0*/  LDG.E.U16 R8, desc[UR10][R6.64] ;  /* 0x0000000a06087981 */ /* 0x000ea2000c1e1500 */
        /* <DEDUP_REMOVED lines=8> */
.L_x_47:
[----:B------:R-:W-:Y:S05]  /*3780*/  BSYNC.RECONVERGENT B3 ;  /* 0x0000000000037941 */ /* 0x000fea0003800200 */
.L_x_46:
[----:B------:R-:W-:Y:S01]  /*3790*/  IMAD.MOV.U32 R33, RZ, RZ, R23 ;  /* 0x000000ffff217224 */ /* 0x000fe200078e0017 */
[----:B------:R-:W-:Y:S06]  /*37a0*/  @!P3 BRA `(.L_x_45) ;  /* 0x000000000074b947 */ /* 0x000fec0003800000 */
[----:B------:R-:W-:Y:S01]  /*37b0*/  ISETP.GE.OR P2, PT, R26, R19, P0 ;  /* 0x000000131a00720c */ /* 0x000fe20000746670 */
[----:B------:R-:W-:Y:S01]  /*37c0*/  BSSY.RECONVERGENT B3, `(.L_x_48) ;  /* 0x000000c000037945 */ /* 0x000fe20003800200 */
[----:B------:R-:W-:-:S11]  /*37d0*/  ISETP.NE.AND P3, PT, R27, 0x2, PT ;  /* 0x000000021b00780c */ /* 0x000fd60003f65270 */
[----:B------:R-:W-:Y:S05]  /*37e0*/  @P2 BRA `(.L_x_49) ;  /* 0x0000000000242947 */ /* 0x000fea0003800000 */
[----:B------:R-:W2:Y:S01]  /*37f0*/  LDG.E.U16 R8, desc[UR10][R6.64+0x2] ;  /* 0x0000020a06087981 */ /* 0x000ea2000c1e1500 */
[----:B------:R-:W0:Y:S02]  /*3800*/  F2F.BF16.F32 R9, R12 ;  /* 0x0000000c00097304 */ /* 0x000e240000202000 */
[----:B0-----:R-:W-:-:S06]  /*3810*/  SHF.L.U32 R9, R9, 0x10, RZ ;  /* 0x0000001009097819 */ /* 0x001fcc00000006ff */
[----:B------:R-:W0:Y:S01]  /*3820*/  MUFU.RCP R9, R9 ;  /* 0x0000000900097308 */ /* 0x000e220000001000 */
[----:B--2---:R-:W-:-:S04]  /*3830*/  IMAD.U32 R8, R8, 0x10000, RZ ;  /* 0x0001000008087824 */ /* 0x004fc800078e00ff */
[----:B0-----:R-:W-:-:S06]  /*3840*/  FMUL.FTZ R8, R8, R9 ;  /* 0x0000000908087220 */ /* 0x001fcc0000410000 */
[----:B------:R-:W0:Y:S02]  /*3850*/  F2F.BF16.F32 R8, R8 ;  /* 0x0000000800087304 */ /* 0x000e240000202000 */
[----:B0-----:R-:W-:-:S04]  /*3860*/  IMAD.U32 R32, R8, 0x10000, RZ ;  /* 0x0001000008207824 */ /* 0x001fc800078e00ff */
[----:B------:R-:W-:-:S07]  /*3870*/  FADD.FTZ R17, R17, R32 ;  /* 0x0000002011117221 */ /* 0x000fce0000010000 */
.L_x_49:
[----:B------:R-:W-:Y:S05]  /*3880*/  BSYNC.RECONVERGENT B3 ;  /* 0x0000000000037941 */ /* 0x000fea0003800200 */
.L_x_48:
[----:B------:R-:W-:Y:S01]  /*3890*/  MOV R33, R24 ;  /* 0x0000001800217202 */ /* 0x000fe20000000f00 */
[----:B------:R-:W-:Y:S06]  /*38a0*/  @!P3 BRA `(.L_x_45) ;  /* 0x000000000034b947 */ /* 0x000fec0003800000 */
[----:B------:R-:W-:Y:S01]  /*38b0*/  ISETP.GE.OR P0, PT, R31, R20, P0 ;  /* 0x000000141f00720c */ /* 0x000fe20000706670 */
[----:B------:R-:W-:-:S12]  /*38c0*/  IMAD.MOV.U32 R33, RZ, RZ, R25 ;  /* 0x000000ffff217224 */ /* 0x000fd800078e0019 */
[----:B------:R-:W-:Y:S05]  /*38d0*/  @P0 BRA `(.L_x_45) ;  /* 0x0000000000280947 */ /* 0x000fea0003800000 */
[----:B------:R-:W2:Y:S01]  /*38e0*/  LDG.E.U16 R6, desc[UR10][R6.64+0x4] ;  /* 0x0000040a06067981 */ /* 0x000ea2000c1e1500 */
[----:B------:R-:W0:Y:S01]  /*38f0*/  F2F.BF16.F32 R8, R12 ;  /* 0x0000000c00087304 */ /* 0x000e220000202000 */
[----:B------:R-:W-:Y:S02]  /*3900*/  IMAD.MOV.U32 R33, RZ, RZ, R25 ;  /* 0x000000ffff217224 */ /* 0x000fe400078e0019 */
[----:B0-----:R-:W-:-:S06]  /*3910*/  IMAD.U32 R9, R8, 0x10000, RZ ;  /* 0x0001000008097824 */ /* 0x001fcc00078e00ff */
[----:B------:R-:W0:Y:S01]  /*3920*/  MUFU.RCP R9, R9 ;  /* 0x0000000900097308 */ /* 0x000e220000001000 */
[----:B--2---:R-:W-:-:S05]  /*3930*/  SHF.L.U32 R8, R6, 0x10, RZ ;  /* 0x0000001006087819 */ /* 0x004fca00000006ff */
[----:B0-----:R-:W-:-:S06]  /*3940*/  FMUL.FTZ R8, R8, R9 ;  /* 0x0000000908087220 */ /* 0x001fcc0000410000 */
[----:B------:R-:W0:Y:S02]  /*3950*/  F2F.BF16.F32 R8, R8 ;  /* 0x0000000800087304 */ /* 0x000e240000202000 */
[----:B0-----:R-:W-:-:S04]  /*3960*/  IMAD.U32 R32, R8, 0x10000, RZ ;  /* 0x0001000008207824 */ /* 0x001fc800078e00ff */
[----:B------:R-:W-:-:S07]  /*3970*/  FADD.FTZ R17, R17, R32 ;  /* 0x0000002011117221 */ /* 0x000fce0000010000 */
.L_x_45:
[----:B------:R-:W-:Y:S05]  /*3980*/  BSYNC.RECONVERGENT B2 ;  /* 0x0000000000027941 */ /* 0x000fea0003800200 */
.L_x_44:
[----:B------:R-:W-:Y:S05]  /*3990*/  @P1 BRA `(.L_x_43) ;  /* 0x0000000400281947 */ /* 0x000fea0003800000 */
[----:B------:R-:W-:-:S13]  /*39a0*/  ISETP.GE.AND P0, PT, R30, R35, PT ;  /* 0x000000231e00720c */ /* 0x000fda0003f06270 */
.L_x_50:
[----:B------:R-:W0:Y:S01]  /*39b0*/  LDC R36, c[0x0][0x3c4] ;  /* 0x0000f100ff247b82 */ /* 0x000e220000000800 */
[----:B------:R-:W0:Y:S01]  /*39c0*/  LDCU UR6, c[0x0][0x3cc] ;  /* 0x00007980ff0677ac */ /* 0x000e220008000800 */
[----:B------:R-:W-:Y:S02]  /*39d0*/  SHF.R.S32.HI R7, RZ, 0x1f, R33 ;  /* 0x0000001fff077819 */ /* 0x000fe40000011421 */
[----:B------:R-:W-:Y:S01]  /*39e0*/  MOV R6, R33 ;  /* 0x0000002100067202 */ /* 0x000fe20000000f00 */
[----:B------:R-:W1:Y:S03]  /*39f0*/  LDCU UR7, c[0x0][0x3bc] ;  /* 0x00007780ff0777ac */ /* 0x000e660008000800 */
[----:B------:R-:W2:Y:S01]  /*3a00*/  LDC R30, c[0x0][0x3a0] ;  /* 0x0000e800ff1e7b82 */ /* 0x000ea20000000800 */
[----:B------:R-:W3:Y:S01]  /*3a10*/  LDCU.64 UR8, c[0x0][0x3b0] ;  /* 0x00007600ff0877ac */ /* 0x000ee20008000a00 */
[----:B------:R-:W4:Y:S01]  /*3a20*/  LDCU.64 UR12, c[0x0][0x388] ;  /* 0x00007100ff0c77ac */ /* 0x000f220008000a00 */
[----:B0-----:R-:W-:-:S02]  /*3a30*/  IMAD R8, R33, R36, -UR6 ;  /* 0x8000000621087e24 */ /* 0x001fc4000f8e0224 */
[----:B------:R-:W-:Y:S02]  /*3a40*/  IMAD R34, R33, R36, R36 ;  /* 0x0000002421227224 */ /* 0x000fe400078e0224 */
[----:B-1----:R-:W-:Y:S01]  /*3a50*/  VIADD R35, R8, UR7 ;  /* 0x0000000708237c36 */ /* 0x002fe20008000000 */
[----:B------:R-:W-:Y:S01]  /*3a60*/  VIMNMX R8, PT, PT, RZ, R8, !PT ;  /* 0x00000008ff087248 */ /* 0x000fe20007fe0100 */
[----:B---3--:R-:W-:Y:S01]  /*3a70*/  IMAD R37, R28, UR8, RZ ;  /* 0x000000081c257c24 */ /* 0x008fe2000f8e02ff */
[----:B------:R-:W-:Y:S01]  /*3a80*/  VIADDMNMX R32, R34, -UR6, RZ, !PT ;  /* 0x8000000622207c46 */ /* 0x000fe2000f8001ff */
[----:B------:R-:W-:Y:S01]  /*3a90*/  IMAD.WIDE.U32 R6, R4, UR8, R6 ;  /* 0x0000000804067c25 */ /* 0x000fe2000f8e0006 */
[----:B--2---:R-:W-:-:S03]  /*3aa0*/  VIMNMX3 R9, R35, UR5, R30, PT ;  /* 0x0000000523097c0f */ /* 0x004fc6000b80011e */
[----:B------:R-:W-:Y:S01]  /*3ab0*/  IMAD R37, R4, UR9, R37 ;  /* 0x0000000904257c24 */ /* 0x000fe2000f8e0225 */
[----:B------:R-:W-:Y:S01]  /*3ac0*/  ISETP.GE.OR P2, PT, R8, R9, P0 ;  /* 0x000000090800720c */ /* 0x000fe20000746670 */
[--C-:B------:R-:W-:Y:S01]  /*3ad0*/  IMAD.IADD R35, R35, 0x1, R36.reuse ;  /* 0x0000000123237824 */ /* 0x100fe200078e0224 */
[----:B----4-:R-:W-:Y:S01]  /*3ae0*/  LEA R8, P3, R6, UR12, 0x1 ;  /* 0x0000000c06087c11 */ /* 0x010fe2000f8608ff */
[----:B------:R-:W-:Y:S01]  /*3af0*/  IMAD.IADD R34, R34, 0x1, R36 ;  /* 0x0000000122227824 */ /* 0x000fe200078e0224 */
[----:B------:R-:W-:Y:S02]  /*3b00*/  IADD3 R9, PT, PT, R37, R7, RZ ;  /* 0x0000000725097210 */ /* 0x000fe40007ffe0ff */
[C---:B------:R-:W-:Y:S01]  /*3b10*/  VIMNMX3 R7, R35.reuse, UR5, R30, PT ;  /* 0x0000000523077c0f */ /* 0x040fe2000b80011e */
[----:B------:R-:W-:Y:S01]  /*3b20*/  IMAD.IADD R35, R35, 0x1, R36 ;  /* 0x0000000123237824 */ /* 0x000fe200078e0224 */
[----:B------:R-:W-:Y:S02]  /*3b30*/  LEA.HI.X R9, R6, UR13, R9, 0x1, P3 ;  /* 0x0000000d06097c11 */ /* 0x000fe400098f0c09 */
[----:B------:R-:W-:-:S02]  /*3b40*/  ISETP.GE.OR P5, PT, R32, R7, P0 ;  /* 0x000000072000720c */ /* 0x000fc400007a6670 */
[C---:B------:R-:W-:Y:S02]  /*3b50*/  VIADDMNMX R6, R34.reuse, -UR6, RZ, !PT ;  /* 0x8000000622067c46 */ /* 0x040fe4000f8001ff */
[C---:B------:R-:W-:Y:S02]  /*3b60*/  VIMNMX3 R7, R35.reuse, UR5, R30, PT ;  /* 0x0000000523077c0f */ /* 0x040fe4000b80011e */
[-C--:B------:R-:W-:Y:S02]  /*3b70*/  IADD3 R32, PT, PT, R34, R36.reuse, RZ ;  /* 0x0000002422207210 */ /* 0x080fe40007ffe0ff */
[----:B------:R-:W-:Y:S02]  /*3b80*/  VIADDMNMX R35, R35, R36, UR5, PT ;  /* 0x0000000523237e46 */ /* 0x000fe4000b800124 */
[----:B------:R-:W-:Y:S02]  /*3b90*/  ISETP.GE.OR P4, PT, R6, R7, P0 ;  /* 0x000000070600720c */ /* 0x000fe40000786670 */
[----:B------:R-:W2:Y:S01]  /*3ba0*/  @!P2 LDG.E.U16 R6, desc[UR10][R8.64] ;  /* 0x0000000a0806a981 */ /* 0x000ea2000c1e1500 */
[----:B------:R-:W-:-:S02]  /*3bb0*/  VIMNMX R35, PT, PT, R35, R30, PT ;  /* 0x0000001e23237248 */ /* 0x000fc40003fe0100 */
[----:B------:R-:W-:Y:S01]  /*3bc0*/  VIADDMNMX R32, R32, -UR6, RZ, !PT ;  /* 0x8000000620207c46 */ /* 0x000fe2000f8001ff */
[----:B------:R-:W3:Y:S03]  /*3bd0*/  @!P5 LDG.E.U16 R7, desc[UR10][R8.64+0x2] ;  /* 0x0000020a0807d981 */ /* 0x000ee6000c1e1500 */
[----:B------:R-:W-:-:S04]  /*3be0*/  ISETP.GE.OR P3, PT, R32, R35, P0 ;  /* 0x000000232000720c */ /* 0x000fc80000766670 */
[----:B------:R-:W4:Y:S09]  /*3bf0*/  @!P4 LDG.E.U16 R30, desc[UR10][R8.64+0x4] ;  /* 0x0000040a081ec981 */ /* 0x000f32000c1e1500 */
[----:B------:R0:W5:Y:S01]  /*3c00*/  @!P3 LDG.E.U16 R32, desc[UR10][R8.64+0x6] ;  /* 0x0000060a0820b981 */ /* 0x000162000c1e1500 */
[----:B------:R-:W1:Y:S08]  /*3c10*/  @!P2 F2F.BF16.F32 R34, R12 ;  /* 0x0000000c0022a304 */ /* 0x000e700000202000 */
[----:B------:R-:W0:Y:S08]  /*3c20*/  @!P5 F2F.BF16.F32 R36, R12 ;  /* 0x0000000c0024d304 */ /* 0x000e300000202000 */
[----:B------:R-:W0:Y:S01]  /*3c30*/  @!P4 F2F.BF16.F32 R37, R12 ;  /* 0x0000000c0025c304 */ /* 0x000e220000202000 */
[----:B-1----:R-:W-:-:S07]  /*3c40*/  @!P2 IMAD.U32 R34, R34, 0x10000, RZ ;  /* 0x000100002222a824 */ /* 0x002fce00078e00ff */
[----:B------:R-:W1:Y:S01]  /*3c50*/  @!P3 F2F.BF16.F32 R38, R12 ;  /* 0x0000000c0026b304 */ /* 0x000e620000202000 */
[----:B0-----:R-:W-:-:S07]  /*3c60*/  @!P5 IMAD.U32 R36, R36, 0x10000, RZ ;  /* 0x000100002424d824 */ /* 0x001fce00078e00ff */
[----:B------:R-:W0:Y:S01]  /*3c70*/  @!P2 MUFU.RCP R35, R34 ;  /* 0x000000220023a308 */ /* 0x000e220000001000 */
[----:B------:R-:W-:-:S07]  /*3c80*/  @!P4 SHF.L.U32 R37, R37, 0x10, RZ ;  /* 0x000000102525c819 */ /* 0x000fce00000006ff */
[----:B------:R-:W4:Y:S01]  /*3c90*/  @!P5 MUFU.RCP R36, R36 ;  /* 0x000000240024d308 */ /* 0x000f220000001000 */
[----:B-1----:R-:W-:-:S07]  /*3ca0*/  @!P3 IMAD.U32 R38, R38, 0x10000, RZ ;  /* 0x000100002626b824 */ /* 0x002fce00078e00ff */
[----:B------:R-:W1:Y:S08]  /*3cb0*/  @!P4 MUFU.RCP R37, R37 ;  /* 0x000000250025c308 */ /* 0x000e700000001000 */
[----:B------:R-:W5:Y:S01]  /*3cc0*/  @!P3 MUFU.RCP R39, R38 ;  /* 0x000000260027b308 */ /* 0x000f620000001000 */
[----:B------:R-:W-:Y:S02]  /*3cd0*/  VIADD R33, R33, 0x4 ;  /* 0x0000000421217836 */ /* 0x000fe40000000000 */
[----:B--2---:R-:W-:-:S04]  /*3ce0*/  @!P2 IMAD.U32 R6, R6, 0x10000, RZ ;  /* 0x000100000606a824 */ /* 0x004fc800078e00ff */
[----:B0-----:R-:W-:Y:S01]  /*3cf0*/  @!P2 FMUL.FTZ R6, R6, R35 ;  /* 0x000000230606a220 */ /* 0x001fe20000410000 */
[----:B---3--:R-:W-:-:S05]  /*3d00*/  @!P5 SHF.L.U32 R7, R7, 0x10, RZ ;  /* 0x000000100707d819 */ /* 0x008fca00000006ff */
[----:B------:R-:W0:Y:S01]  /*3d10*/  @!P2 F2F.BF16.F32 R6, R6 ;  /* 0x000000060006a304 */ /* 0x000e220000202000 */
[----:B----4-:R-:W-:Y:S02]  /*3d20*/  @!P4 IMAD.U32 R30, R30, 0x10000, RZ ;  /* 0x000100001e1ec824 */ /* 0x010fe400078e00ff */
[----:B------:R-:W-:Y:S02]  /*3d30*/  @!P5 FMUL.FTZ R7, R7, R36 ;  /* 0x000000240707d220 */ /* 0x000fe40000410000 */
[----:B-1----:R-:W-:-:S04]  /*3d40*/  @!P4 FMUL.FTZ R9, R30, R37 ;  /* 0x000000251e09c220 */ /* 0x002fc80000410000 */
[----:B------:R-:W1:Y:S01]  /*3d50*/  @!P5 F2F.BF16.F32 R7, R7 ;  /* 0x000000070007d304 */ /* 0x000e620000202000 */
[----:B-----5:R-:W-:-:S04]  /*3d60*/  @!P3 IMAD.U32 R32, R32, 0x10000, RZ ;  /* 0x000100002020b824 */ /* 0x020fc800078e00ff */
[----:B------:R-:W-:-:S03]  /*3d70*/  @!P3 FMUL.FTZ R32, R32, R39 ;  /* 0x000000272020b220 */ /* 0x000fc60000410000 */
[----:B------:R-:W2:Y:S01]  /*3d80*/  @!P4 F2F.BF16.F32 R9, R9 ;  /* 0x000000090009c304 */ /* 0x000ea20000202000 */
[----:B0-----:R-:W-:-:S07]  /*3d90*/  @!P2 SHF.L.U32 R8, R6, 0x10, RZ ;  /* 0x000000100608a819 */ /* 0x001fce00000006ff */
[----:B------:R-:W0:Y:S01]  /*3da0*/  @!P3 F2F.BF16.F32 R32, R32 ;  /* 0x000000200020b304 */ /* 0x000e220000202000 */
[----:B------:R-:W-:Y:S01]  /*3db0*/  @!P2 FADD.FTZ R17, R17, R8 ;  /* 0x000000081111a221 */ /* 0x000fe20000010000 */
[----:B------:R-:W-:Y:S01]  /*3dc0*/  ISETP.NE.AND P2, PT, R33, R16, PT ;  /* 0x000000102100720c */ /* 0x000fe20003f45270 */
[----:B-1----:R-:W-:Y:S01]  /*3dd0*/  @!P5 IMAD.U32 R30, R7, 0x10000, RZ ;  /* 0x00010000071ed824 */ /* 0x002fe200078e00ff */
[----:B--2---:R-:W-:-:S03]  /*3de0*/  @!P4 SHF.L.U32 R6, R9, 0x10, RZ ;  /* 0x000000100906c819 */ /* 0x004fc600000006ff */
[----:B------:R-:W-:-:S04]  /*3df0*/  @!P5 FADD.FTZ R17, R17, R30 ;  /* 0x0000001e1111d221 */ /* 0x000fc80000010000 */
[----:B------:R-:W-:Y:S01]  /*3e00*/  @!P4 FADD.FTZ R17, R17, R6 ;  /* 0x000000061111c221 */ /* 0x000fe20000010000 */
[----:B0-----:R-:W-:-:S04]  /*3e10*/  @!P3 IMAD.U32 R8, R32, 0x10000, RZ ;  /* 0x000100002008b824 */ /* 0x001fc800078e00ff */
[----:B------:R-:W-:Y:S01]  /*3e20*/  @!P3 FADD.FTZ R17, R17, R8 ;  /* 0x000000081111b221 */ /* 0x000fe20000010000 */
[----:B------:R-:W-:Y:S06]  /*3e30*/  @P2 BRA `(.L_x_50) ;  /* 0xfffffff800dc2947 */ /* 0x000fec000383ffff */
.L_x_43:
[----:B------:R-:W-:Y:S05]  /*3e40*/  BSYNC.RECONVERGENT B1 ;  /* 0x0000000000017941 */ /* 0x000fea0003800200 */
.L_x_42:
[----:B------:R-:W-:-:S04]  /*3e50*/  IADD3 R14, PT, PT, R14, 0x1, RZ ;  /* 0x000000010e0e7810 */ /* 0x000fc80007ffe0ff */
[----:B------:R-:W-:-:S13]  /*3e60*/  ISETP.NE.AND P0, PT, R14, R15, PT ;  /* 0x0000000f0e00720c */ /* 0x000fda0003f05270 */
[----:B------:R-:W-:Y:S05]  /*3e70*/  @P0 BRA `(.L_x_51) ;  /* 0xfffffff400880947 */ /* 0x000fea000383ffff */
.L_x_41:
[----:B------:R-:W-:Y:S05]  /*3e80*/  BSYNC.RECONVERGENT B0 ;  /* 0x0000000000007941 */ /* 0x000fea0003800200 */
.L_x_40:
[----:B------:R-:W0:Y:S01]  /*3e90*/  LDCU.64 UR6, c[0x0][0x3d0] ;  /* 0x00007a00ff0677ac */ /* 0x000e220008000a00 */
[----:B------:R-:W-:Y:S01]  /*3ea0*/  F2FP.BF16.F32.PACK_AB R17, RZ, R17 ;  /* 0x00000011ff11723e */ /* 0x000fe200000010ff */
[----:B------:R-:W1:Y:S01]  /*3eb0*/  LDCU.64 UR8, c[0x0][0x380] ;  /* 0x00007000ff0877ac */ /* 0x000e620008000a00 */
[----:B0-----:R-:W-:-:S04]  /*3ec0*/  LEA R2, P0, R10, UR6, 0x1 ;  /* 0x000000060a027c11 */ /* 0x001fc8000f8008ff */
[----:B------:R-:W-:Y:S02]  /*3ed0*/  LEA.HI.X R3, R10, UR7, R11, 0x1, P0 ;  /* 0x000000070a037c11 */ /* 0x000fe400080f0c0b */
[----:B------:R-:W-:-:S03]  /*3ee0*/  IADD3 R10, P0, PT, R0, R10, RZ ;  /* 0x0000000a000a7210 */ /* 0x000fc60007f1e0ff */
[----:B------:R0:W-:Y:S02]  /*3ef0*/  STG.E.U16 desc[UR10][R2.64], R17 ;  /* 0x0000001102007986 */ /* 0x0001e4000c10150a */
[----:B------:R-:W-:Y:S01]  /*3f00*/  IMAD.X R11, RZ, RZ, R11, P0 ;  /* 0x000000ffff0b7224 */ /* 0x000fe200000e060b */
[----:B-1----:R-:W-:-:S04]  /*3f10*/  ISETP.GE.U32.AND P0, PT, R10, UR8, PT ;  /* 0x000000080a007c0c */ /* 0x002fc8000bf06070 */
[----:B------:R-:W-:-:S13]  /*3f20*/  ISETP.GE.AND.EX P0, PT, R11, UR9, PT, P0 ;  /* 0x000000090b007c0c */ /* 0x000fda000bf06300 */
[----:B0-----:R-:W-:Y:S05]  /*3f30*/  @!P0 BRA `(.L_x_52) ;  /* 0xffffffe000f48947 */ /* 0x001fea000383ffff */
[----:B------:R-:W-:Y:S05]  /*3f40*/  EXIT ;  /* 0x000000000000794d */ /* 0x000fea0003800000 */
        .weak           $__internal_0_$__cuda_sm20_div_s64
        .type           $__internal_0_$__cuda_sm20_div_s64,@function
        .size           $__internal_0_$__cuda_sm20_div_s64,(.L_x_1470 - $__internal_0_$__cuda_sm20_div_s64)
$__internal_0_$__cuda_sm20_div_s64:
[----:B------:R-:W-:Y:S02]  /*3f50*/  IADD3 R2, P1, PT, RZ, -R13, RZ ;  /* 0x8000000dff027210 */ /* 0x000fe40007f3e0ff */
[----:B------:R-:W-:Y:S02]  /*3f60*/  ISETP.GE.AND P0, PT, R9, RZ, PT ;  /* 0x000000ff0900720c */ /* 0x000fe40003f06270 */
[----:B------:R-:W-:Y:S02]  /*3f70*/  IADD3.X R16, PT, PT, RZ, ~R9, RZ, P1, !PT ;  /* 0x80000009ff107210 */ /* 0x000fe40000ffe4ff */
[----:B------:R-:W-:Y:S02]  /*3f80*/  SEL R2, R2, R13, !P0 ;  /* 0x0000000d02027207 */ /* 0x000fe40004000000 */
[----:B------:R-:W-:Y:S02]  /*3f90*/  SEL R3, R16, R9, !P0 ;  /* 0x0000000910037207 */ /* 0x000fe40004000000 */
[----:B------:R-:W-:-:S02]  /*3fa0*/  ISETP.GE.AND P3, PT, R14, RZ, PT ;  /* 0x000000ff0e00720c */ /* 0x000fc40003f66270 */
[----:B------:R-:W0:Y:S02]  /*3fb0*/  I2F.U64.RP R20, R2 ;  /* 0x0000000200147312 */ /* 0x000e240000309000 */
[----:B0-----:R-:W0:Y:S02]  /*3fc0*/  MUFU.RCP R20, R20 ;  /* 0x0000001400147308 */ /* 0x001e240000001000 */
[----:B0-----:R-:W-:-:S15]  /*3fd0*/  VIADD R16, R20, 0x1ffffffe ;  /* 0x1ffffffe14107836 */ /* 0x001fde0000000000 */
[----:B------:R-:W-:-:S15]  /*3fe0*/  NOP ;  /* 0x0000000000007918 */ /* 0x000fde0000000000 */
[----:B------:R-:W-:-:S15]  /*3ff0*/  NOP ;  /* 0x0000000000007918 */ /* 0x000fde0000000000 */
[----:B------:R-:W-:-:S15]  /*4000*/  NOP ;  /* 0x0000000000007918 */ /* 0x000fde0000000000 */
[----:B------:R-:W0:Y:S02]  /*4010*/  F2I.U64.TRUNC R16, R16 ;  /* 0x0000001000107311 */ /* 0x000e24000020d800 */
[----:B0-----:R-:W-:-:S04]  /*4020*/  IMAD.WIDE.U32 R18, R16, R2, RZ ;  /* 0x0000000210127225 */ /* 0x001fc800078e00ff */
[----:B------:R-:W-:Y:S01]  /*4030*/  IMAD R19, R16, R3, R19 ;  /* 0x0000000310137224 */ /* 0x000fe200078e0213 */
[----:B------:R-:W-:-:S03]  /*4040*/  IADD3 R21, P0, PT, RZ, -R18, RZ ;  /* 0x80000012ff157210 */ /* 0x000fc60007f1e0ff */
[----:B------:R-:W-:Y:S02]  /*4050*/  IMAD R19, R17, R2, R19 ;  /* 0x0000000211137224 */ /* 0x000fe400078e0213 */
[----:B------:R-:W-:-:S03]  /*4060*/  IMAD.HI.U32 R18, R16, R21, RZ ;  /* 0x0000001510127227 */ /* 0x000fc600078e00ff */
[----:B------:R-:W-:Y:S01]  /*4070*/  IADD3.X R23, PT, PT, RZ, ~R19, RZ, P0, !PT ;  /* 0x80000013ff177210 */ /* 0x000fe200007fe4ff */
[----:B------:R-:W-:-:S04]  /*4080*/  IMAD.MOV.U32 R19, RZ, RZ, R16 ;  /* 0x000000ffff137224 */ /* 0x000fc800078e0010 */
[----:B------:R-:W-:-:S04]  /*4090*/  IMAD.WIDE.U32 R18, P0, R16, R23, R18 ;  /* 0x0000001710127225 */ /* 0x000fc80007800012 */
[C---:B------:R-:W-:Y:S02]  /*40a0*/  IMAD R25, R17.reuse, R23, RZ ;  /* 0x0000001711197224 */ /* 0x040fe400078e02ff */
[----:B------:R-:W-:-:S04]  /*40b0*/  IMAD.HI.U32 R18, P1, R17, R21, R18 ;  /* 0x0000001511127227 */ /* 0x000fc80007820012 */
[----:B------:R-:W-:Y:S01]  /*40c0*/  IMAD.HI.U32 R23, R17, R23, RZ ;  /* 0x0000001711177227 */ /* 0x000fe200078e00ff */
[----:B------:R-:W-:-:S04]  /*40d0*/  IADD3 R19, P2, PT, R25, R18, RZ ;  /* 0x0000001219137210 */ /* 0x000fc80007f5e0ff */
[----:B------:R-:W-:Y:S01]  /*40e0*/  IADD3.X R18, PT, PT, R23, R17, RZ, P0, !PT ;  /* 0x0000001117127210 */ /* 0x000fe200007fe4ff */
[----:B------:R-:W-:-:S03]  /*40f0*/  IMAD.WIDE.U32 R16, R19, R2, RZ ;  /* 0x0000000213107225 */ /* 0x000fc600078e00ff */
[----:B------:R-:W-:Y:S01]  /*4100*/  IADD3.X R21, PT, PT, RZ, RZ, R18, P2, P1 ;  /* 0x000000ffff157210 */ /* 0x000fe200017e2412 */
[----:B------:R-:W-:Y:S01]  /*4110*/  IMAD R17, R19, R3, R17 ;  /* 0x0000000313117224 */ /* 0x000fe200078e0211 */
[----:B------:R-:W-:Y:S02]  /*4120*/  IADD3 R23, P0, PT, RZ, -R16, RZ ;  /* 0x80000010ff177210 */ /* 0x000fe40007f1e0ff */
[----:B------:R-:W-:Y:S01]  /*4130*/  IADD3 R16, P4, PT, RZ, -R15, RZ ;  /* 0x8000000fff107210 */ /* 0x000fe20007f9e0ff */
[----:B------:R-:W-:Y:S02]  /*4140*/  IMAD R17, R21, R2, R17 ;  /* 0x0000000215117224 */ /* 0x000fe400078e0211 */
[----:B------:R-:W-:-:S04]  /*4150*/  IMAD.HI.U32 R18, R19, R23, RZ ;  /* 0x0000001713127227 */ /* 0x000fc800078e00ff */
[----:B------:R-:W-:-:S04]  /*4160*/  IMAD.X R20, RZ, RZ, ~R17, P0 ;  /* 0x000000ffff147224 */ /* 0x000fc800000e0e11 */
[----:B------:R-:W-:-:S04]  /*4170*/  IMAD.WIDE.U32 R18, P0, R19, R20, R18 ;  /* 0x0000001413127225 */ /* 0x000fc80007800012 */
[C---:B------:R-:W-:Y:S02]  /*4180*/  IMAD R17, R21.reuse, R20, RZ ;  /* 0x0000001415117224 */ /* 0x040fe400078e02ff */
[----:B------:R-:W-:Y:S01]  /*4190*/  IMAD.HI.U32 R18, P1, R21, R23, R18 ;  /* 0x0000001715127227 */ /* 0x000fe20007820012 */
[----:B------:R-:W-:-:S03]  /*41a0*/  SEL R23, R16, R15, !P3 ;  /* 0x0000000f10177207 */ /* 0x000fc60005800000 */
[----:B------:R-:W-:Y:S01]  /*41b0*/  IMAD.HI.U32 R20, R21, R20, RZ ;  /* 0x0000001415147227 */ /* 0x000fe200078e00ff */
[----:B------:R-:W-:Y:S02]  /*41c0*/  IADD3 R15, P2, PT, R17, R18, RZ ;  /* 0x00000012110f7210 */ /* 0x000fe40007f5e0ff */
[-C--:B------:R-:W-:Y:S01]  /*41d0*/  IADD3.X R17, PT, PT, RZ, ~R14.reuse, RZ, P4, !PT ;  /* 0x8000000eff117210 */ /* 0x080fe200027fe4ff */
[----:B------:R-:W-:Y:S02]  /*41e0*/  IMAD.X R21, R20, 0x1, R21, P0 ;  /* 0x0000000114157824 */ /* 0x000fe400000e0615 */
[----:B------:R-:W-:Y:S01]  /*41f0*/  IMAD.HI.U32 R16, R15, R23, RZ ;  /* 0x000000170f107227 */ /* 0x000fe200078e00ff */
[----:B------:R-:W-:-:S03]  /*4200*/  SEL R18, R17, R14, !P3 ;  /* 0x0000000e11127207 */ /* 0x000fc60005800000 */
[----:B------:R-:W-:Y:S01]  /*4210*/  HFMA2 R17, -RZ, RZ, 0, 0 ;  /* 0x00000000ff117431 */ /* 0x000fe200000001ff */
[----:B------:R-:W-:Y:S02]  /*4220*/  IADD3.X R21, PT, PT, RZ, RZ, R21, P2, P1 ;  /* 0x000000ffff157210 */ /* 0x000fe400017e2415 */
[----:B------:R-:W-:Y:S01]  /*4230*/  LOP3.LUT R14, R9, R14, RZ, 0x3c, !PT ;  /* 0x0000000e090e7212 */ /* 0x000fe200078e3cff */
[----:B------:R-:W-:-:S04]  /*4240*/  IMAD.WIDE.U32 R16, R15, R18, R16 ;  /* 0x000000120f107225 */ /* 0x000fc800078e0010 */
[C---:B------:R-:W-:Y:S02]  /*4250*/  IMAD R19, R21.reuse, R18, RZ ;  /* 0x0000001215137224 */ /* 0x040fe400078e02ff */
[----:B------:R-:W-:-:S04]  /*4260*/  IMAD.HI.U32 R16, P0, R21, R23, R16 ;  /* 0x0000001715107227 */ /* 0x000fc80007800010 */
[----:B------:R-:W-:Y:S01]  /*4270*/  IMAD.HI.U32 R15, R21, R18, RZ ;  /* 0x00000012150f7227 */ /* 0x000fe200078e00ff */
[----:B------:R-:W-:-:S03]  /*4280*/  IADD3 R19, P1, PT, R19, R16, RZ ;  /* 0x0000001013137210 */ /* 0x000fc60007f3e0ff */
[----:B------:R-:W-:Y:S02]  /*4290*/  IMAD.X R15, RZ, RZ, R15, P0 ;  /* 0x000000ffff0f7224 */ /* 0x000fe400000e060f */
[----:B------:R-:W-:-:S03]  /*42a0*/  IMAD.WIDE.U32 R16, R19, R2, RZ ;  /* 0x0000000213107225 */ /* 0x000fc600078e00ff */
[----:B------:R-:W-:Y:S01]  /*42b0*/  IADD3.X R15, PT, PT, RZ, R15, RZ, P1, !PT ;  /* 0x0000000fff0f7210 */ /* 0x000fe20000ffe4ff */
[C---:B------:R-:W-:Y:S01]  /*42c0*/  IMAD R17, R19.reuse, R3, R17 ;  /* 0x0000000313117224 */ /* 0x040fe200078e0211 */
[----:B------:R-:W-:Y:S02]  /*42d0*/  IADD3 R23, P1, PT, -R16, R23, RZ ;  /* 0x0000001710177210 */ /* 0x000fe40007f3e1ff */
[----:B------:R-:W-:Y:S01]  /*42e0*/  IADD3 R16, P2, PT, R19, 0x1, RZ ;  /* 0x0000000113107810 */ /* 0x000fe20007f5e0ff */
[-C--:B------:R-:W-:Y:S01]  /*42f0*/  IMAD R17, R15, R2.reuse, R17 ;  /* 0x000000020f117224 */ /* 0x080fe200078e0211 */
[----:B------:R-:W-:-:S03]  /*4300*/  ISETP.GE.U32.AND P0, PT, R23, R2, PT ;  /* 0x000000021700720c */ /* 0x000fc60003f06070 */
[----:B------:R-:W-:Y:S01]  /*4310*/  IMAD.X R25, R18, 0x1, ~R17, P1 ;  /* 0x0000000112197824 */ /* 0x000fe200008e0e11 */
[----:B------:R-:W-:Y:S01]  /*4320*/  IADD3 R17, P1, PT, R23, -R2, RZ ;  /* 0x8000000217117210 */ /* 0x000fe20007f3e0ff */
[----:B------:R-:W-:-:S03]  /*4330*/  IMAD.X R18, RZ, RZ, R15, P2 ;  /* 0x000000ffff127224 */ /* 0x000fc600010e060f */
[CC--:B------:R-:W-:Y:S02]  /*4340*/  ISETP.GE.U32.AND.EX P0, PT, R25.reuse, R3.reuse, PT, P0 ;  /* 0x000000031900720c */ /* 0x0c0fe40003f06100 */
[----:B------:R-:W-:Y:S02]  /*4350*/  IADD3.X R21, PT, PT, R25, ~R3, RZ, P1, !PT ;  /* 0x8000000319157210 */ /* 0x000fe40000ffe4ff */
[----:B------:R-:W-:Y:S02]  /*4360*/  SEL R17, R17, R23, P0 ;  /* 0x0000001711117207 */ /* 0x000fe40000000000 */
[----:B------:R-:W-:Y:S02]  /*4370*/  SEL R21, R21, R25, P0 ;  /* 0x0000001915157207 */ /* 0x000fe40000000000 */
[----:B------:R-:W-:Y:S02]  /*4380*/  SEL R19, R16, R19, P0 ;  /* 0x0000001310137207 */ /* 0x000fe40000000000 */
[----:B------:R-:W-:-:S02]  /*4390*/  ISETP.GE.U32.AND P1, PT, R17, R2, PT ;  /* 0x000000021100720c */ /* 0x000fc40003f26070 */
[----:B------:R-:W-:Y:S02]  /*43a0*/  SEL R16, R18, R15, P0 ;  /* 0x0000000f12107207 */ /* 0x000fe40000000000 */
[----:B------:R-:W-:Y:S02]  /*43b0*/  IADD3 R2, P2, PT, R19, 0x1, RZ ;  /* 0x0000000113027810 */ /* 0x000fe40007f5e0ff */
[----:B------:R-:W-:Y:S02]  /*43c0*/  ISETP.GE.U32.AND.EX P0, PT, R21, R3, PT, P1 ;  /* 0x000000031500720c */ /* 0x000fe40003f06110 */
[-C--:B------:R-:W-:Y:S02]  /*43d0*/  IADD3.X R3, PT, PT, RZ, R16.reuse, RZ, P2, !PT ;  /* 0x00000010ff037210 */ /* 0x080fe400017fe4ff */
[----:B------:R-:W-:Y:S02]  /*43e0*/  SEL R2, R2, R19, P0 ;  /* 0x0000001302027207 */ /* 0x000fe40000000000 */
[----:B------:R-:W-:-:S02]  /*43f0*/  SEL R3, R3, R16, P0 ;  /* 0x0000001003037207 */ /* 0x000fc40000000000 */
[-C--:B------:R-:W-:Y:S02]  /*4400*/  IADD3 R15, P2, PT, RZ, -R2.reuse, RZ ;  /* 0x80000002ff0f7210 */ /* 0x080fe40007f5e0ff */
[----:B------:R-:W-:Y:S02]  /*4410*/  ISETP.NE.U32.AND P0, PT, R13, RZ, PT ;  /* 0x000000ff0d00720c */ /* 0x000fe40003f05070 */
[----:B------:R-:W-:Y:S01]  /*4420*/  ISETP.GE.AND P1, PT, R14, RZ, PT ;  /* 0x000000ff0e00720c */ /* 0x000fe20003f26270 */
[----:B------:R-:W-:Y:S01]  /*4430*/  IMAD.X R14, RZ, RZ, ~R3, P2 ;  /* 0x000000ffff0e7224 */ /* 0x000fe200010e0e03 */
[----:B------:R-:W-:Y:S02]  /*4440*/  ISETP.NE.AND.EX P0, PT, R9, RZ, PT, P0 ;  /* 0x000000ff0900720c */ /* 0x000fe40003f05300 */
[----:B------:R-:W-:Y:S02]  /*4450*/  MOV R9, 0x0 ;  /* 0x0000000000097802 */ /* 0x000fe40000000f00 */
[----:B------:R-:W-:-:S02]  /*4460*/  SEL R2, R15, R2, !P1 ;  /* 0x000000020f027207 */ /* 0x000fc40004800000 */
[----:B------:R-:W-:Y:S02]  /*4470*/  SEL R3, R14, R3, !P1 ;  /* 0x000000030e037207 */ /* 0x000fe40004800000 */
[----:B------:R-:W-:Y:S02]  /*4480*/  SEL R2, R2, 0xffffffff, P0 ;  /* 0xffffffff02027807 */ /* 0x000fe40000000000 */
[----:B------:R-:W-:Y:S01]  /*4490*/  SEL R3, R3, 0xffffffff, P0 ;  /* 0xffffffff03037807 */ /* 0x000fe20000000000 */
[----:B------:R-:W-:Y:S06]  /*44a0*/  RET.REL.NODEC R8 `(_ZN2at6native49_GLOBAL__N__3489678a_16_AveragePool2d_cu_fb80407634avg_pool2d_backward_out_cuda_frameIN3c108BFloat16EflEEvT1_PKT_llllliiiiiiPS6_ibb) ;  /* 0xffffffb808d47950 */ /* 0x000fec0003c3ffff */
.L_x_53:
[----:B------:R-:W-:-:S00]  /*44b0*/  BRA `(.L_x_53) ;  /* 0xfffffffc00fc7947 */ /* 0x000fc0000383ffff */
[----:B------:R-:W-:-:S00]  /*44c0*/  NOP ;  /* 0x0000000000007918 */ /* 0x000fc00000000000 */
        /* <DEDUP_REMOVED lines=11> */
.L_x_1470:


//--------------------- .text._ZN2at6native49_GLOBAL__N__3489678a_16_AveragePool2d_cu_fb80407639avg_pool2d_backward_out_cuda_frame_nhwcIN3c108BFloat16EflEEvT1_PKT_llliiiiiiiiPS6_ibb --------------------------
	.section	.text._ZN2at6native49_GLOBAL__N__3489678a_16_AveragePool2d_cu_fb80407639avg_pool2d_backward_out_cuda_frame_nhwcIN3c108BFloat16EflEEvT1_PKT_llliiiiiiiiPS6_ibb,"ax",@progbits
	.align	128
.text._ZN2at6native49_GLOBAL__N__3489678a_16_AveragePool2d_cu_fb80407639avg_pool2d_backward_out_cuda_frame_nhwcIN3c108BFloat16EflEEvT1_PKT_llliiiiiiiiPS6_ibb:
        .type           _ZN2at6native49_GLOBAL__N__3489678a_16_AveragePool2d_cu_fb80407639avg_pool2d_backward_out_cuda_frame_nhwcIN3c108BFloat16EflEEvT1_PKT_llliiiiiiiiPS6_ibb,@function
        .size           _ZN2at6native49_GLOBAL__N__3489678a_16_AveragePool2d_cu_fb80407639avg_pool2d_backward_out_cuda_frame_nhwcIN3c108BFloat16EflEEvT1_PKT_llliiiiiiiiPS6_ibb,(.L_x_1472 - _ZN2at6native49_GLOBAL__N__3489678a_16_AveragePool2d_cu_fb80407639avg_pool2d_backward_out_cuda_frame_nhwcIN3c108BFloat16EflEEvT1_PKT_llliiiiiiiiPS6_ibb)
        .other          _ZN2at6native49_GLOBAL__N__3489678a_16_AveragePool2d_cu_fb80407639avg_pool2d_backward_out_cuda_frame_nhwcIN3c108BFloat16EflEEvT1_PKT_llliiiiiiiiPS6_ibb,@"STO_CUDA_ENTRY STV_DEFAULT"
_ZN2at6native49_GLOBAL__N__3489678a_16_AveragePool2d_cu_fb80407639avg_pool2d_backward_out_cuda_frame_nhwcIN3c108BFloat16EflEEvT1_PKT_llliiiiiiiiPS6_ibb:
        /* <DEDUP_REMOVED lines=11> */
[----:B------:R-:W-:Y:S01]  /*00b0*/  IMAD.MOV.U32 R0, RZ, RZ, R2 ;  /* 0x000000ffff007224 */ /* 0x000fe200078e0002 */
        /* <DEDUP_REMOVED lines=13> */
.L_x_88:
[----:B------:R-:W0:Y:S01]  /*0190*/  LDCU UR7, c[0x0][0x394] ;  /* 0x00007280ff0777ac */ /* 0x000e220008000800 */
[----:B------:R-:W-:Y:S01]  /*01a0*/  BSSY.RECONVERGENT B0, `(.L_x_55) ;  /* 0x0000027000007945 */ /* 0x000fe20003800200 */
[----:B0-----:R-:W-:-:S04]  /*01b0*/  LOP3.LUT R2, R3, UR7, RZ, 0xfc, !PT ;  /* 0x0000000703027c12 */ /* 0x001fc8000f8efcff */
[----:B------:R-:W-:-:S13]  /*01c0*/  ISETP.NE.U32.AND P0, PT, R2, RZ, PT ;  /* 0x000000ff0200720c */ /* 0x000fda0003f05070 */
[----:B------:R-:W-:Y:S05]  /*01d0*/  @P0 BRA `(.L_x_56) ;  /* 0x00000000005c0947 */ /* 0x000fea0003800000 */
[----:B------:R-:W0:Y:S02]  /*01e0*/  LDCU UR7, c[0x0][0x390] ;  /* 0x00007200ff0777ac */ /* 0x000e240008000800 */
[----:B0-----:R-:W0:Y:S01]  /*01f0*/  I2F.U32.RP R2, UR7 ;  /* 0x0000000700027d06 */ /* 0x001e220008209000 */
[----:B------:R-:W-:-:S07]  /*0200*/  ISETP.NE.U32.AND P2, PT, RZ, UR7, PT ;  /* 0x00000007ff007c0c */ /* 0x000fce000bf45070 */
[----:B0-----:R-:W0:Y:S02]  /*0210*/  MUFU.RCP R2, R2 ;  /* 0x0000000200027308 */ /* 0x001e240000001000 */
[----:B0-----:R-:W-:-:S06]  /*0220*/  IADD3 R6, PT, PT, R2, 0xffffffe, RZ ;  /* 0x0ffffffe02067810 */ /* 0x001fcc0007ffe0ff */
[----:B------:R0:W1:Y:S02]  /*0230*/  F2I.FTZ.U32.TRUNC.NTZ R7, R6 ;  /* 0x0000000600077305 */ /* 0x000064000021f000 */
[----:B0-----:R-:W-:Y:S02]  /*0240*/  IMAD.MOV.U32 R6, RZ, RZ, RZ ;  /* 0x000000ffff067224 */ /* 0x001fe400078e00ff */
[----:B-1----:R-:W-:-:S04]  /*0250*/  IMAD.MOV R9, RZ, RZ, -R7 ;  /* 0x000000ffff097224 */ /* 0x002fc800078e0a07 */
[----:B------:R-:W-:-:S04]  /*0260*/  IMAD R9, R9, UR7, RZ ;  /* 0x0000000709097c24 */ /* 0x000fc8000f8e02ff */
[----:B------:R-:W-:-:S04]  /*0270*/  IMAD.HI.U32 R7, R7, R9, R6 ;  /* 0x0000000907077227 */ /* 0x000fc800078e0006 */
[----:B------:R-:W-:Y:S02]  /*0280*/  IMAD.MOV.U32 R9, RZ, RZ, RZ ;  /* 0x000000ffff097224 */ /* 0x000fe400078e00ff */
        /* <DEDUP_REMOVED lines=10> */
[----:B------:R-:W-:Y:S01]  /*0330*/  IMAD R2, R7, UR7, R0 ;  /* 0x0000000707027c24 */ /* 0x000fe2000f8e0200 */
[----:B------:R-:W-:Y:S06]  /*0340*/  BRA `(.L_x_57) ;  /* 0x0000000000307947 */ /* 0x000fec0003800000 */
.L_x_56:
[----:B------:R-:W0:Y:S01]  /*0350*/  LDCU.64 UR8, c[0x0][0x390] ;  /* 0x00007200ff0877ac */ /* 0x000e220008000a00 */
[----:B------:R-:W-:Y:S02]  /*0360*/  MOV R17, R0 ;  /* 0x0000000000117202 */ /* 0x000fe40000000f00 */
[----:B------:R-:W-:Y:S02]  /*0370*/  MOV R18, R3 ;  /* 0x0000000300127202 */ /* 0x000fe40000000f00 */
[----:B------:R-:W-:Y:S01]  /*0380*/  MOV R14, 0x3c0 ;  /* 0x000003c0000e7802 */ /* 0x000fe20000000f00 */
[----:B0-----:R-:W-:Y:S02]  /*0390*/  IMAD.U32 R16, RZ, RZ, UR8 ;  /* 0x00000008ff107e24 */ /* 0x001fe4000f8e00ff */
[----:B------:R-:W-:-:S07]  /*03a0*/  IMAD.U32 R15, RZ, RZ, UR9 ;  /* 0x00000009ff0f7e24 */ /* 0x000fce000f8e00ff */
[----:B------:R-:W-:Y:S05]  /*03b0*/  CALL.REL.NOINC `($__internal_1_$__cuda_sm20_div_s64) ;  /* 0x0000004400687944 */ /* 0x000fea0003c00000 */
[----:B------:R-:W0:Y:S01]  /*03c0*/  LDCU UR7, c[0x0][0x390] ;  /* 0x00007200ff0777ac */ /* 0x000e220008000800 */
[--C-:B------:R-:W-:Y:S01]  /*03d0*/  IMAD.MOV R7, RZ, RZ, -R20.reuse ;  /* 0x000000ffff077224 */ /* 0x100fe200078e0a14 */
[----:B------:R-:W-:Y:S01]  /*03e0*/  MOV R9, R21 ;  /* 0x0000001500097202 */ /* 0x000fe20000000f00 */
[----:B------:R-:W-:Y:S02]  /*03f0*/  IMAD.MOV.U32 R8, RZ, RZ, R20 ;  /* 0x000000ffff087224 */ /* 0x000fe400078e0014 */
[----:B0-----:R-:W-:-:S07]  /*0400*/  IMAD R2, R7, UR7, R0 ;  /* 0x0000000707027c24 */ /* 0x001fce000f8e0200 */
.L_x_57:
[----:B------:R-:W-:Y:S05]  /*0410*/  BSYNC.RECONVERGENT B0 ;  /* 0x0000000000007941 */ /* 0x000fea0003800200 */
.L_x_55:
[----:B------:R-:W0:Y:S01]  /*0420*/  LDCU UR7, c[0x0][0x3a4] ;  /* 0x00007480ff0777ac */ /* 0x000e220008000800 */
[----:B------:R-:W-:Y:S01]  /*0430*/  BSSY.RECONVERGENT B0, `(.L_x_58) ;  /* 0x0000027000007945 */ /* 0x000fe20003800200 */
[----:B0-----:R-:W-:-:S04]  /*0440*/  LOP3.LUT R4, R9, UR7, RZ, 0xfc, !PT ;  /* 0x0000000709047c12 */ /* 0x001fc8000f8efcff */
[----:B------:R-:W-:-:S13]  /*0450*/  ISETP.NE.U32.AND P0, PT, R4, RZ, PT ;  /* 0x000000ff0400720c */ /* 0x000fda0003f05070 */
[----:B------:R-:W-:Y:S05]  /*0460*/  @P0 BRA `(.L_x_59) ;  /* 0x00000000005c0947 */ /* 0x000fea0003800000 */
[----:B------:R-:W0:Y:S01]  /*0470*/  LDCU UR7, c[0x0][0x3a0] ;  /* 0x00007400ff0777ac */ /* 0x000e220008000800 */
[----:B------:R-:W-:Y:S01]  /*0480*/  MOV R11, RZ ;  /* 0x000000ff000b7202 */ /* 0x000fe20000000f00 */
        /* <DEDUP_REMOVED lines=21> */
.L_x_59:
[----:B------:R-:W0:Y:S01]  /*05e0*/  LDCU.64 UR8, c[0x0][0x3a0] ;  /* 0x00007400ff0877ac */ /* 0x000e220008000a00 */
[----:B------:R-:W-:Y:S01]  /*05f0*/  IMAD.MOV.U32 R17, RZ, RZ, R8 ;  /* 0x000000ffff117224 */ /* 0x000fe200078e0008 */
[----:B------:R-:W-:Y:S01]  /*0600*/  MOV R14, 0x650 ;  /* 0x00000650000e7802 */ /* 0x000fe20000000f00 */
[----:B------:R-:W-:Y:S02]  /*0610*/  IMAD.MOV.U32 R18, RZ, RZ, R9 ;  /* 0x000000ffff127224 */ /* 0x000fe400078e0009 */
[----:B0-----:R-:W-:Y:S01]  /*0620*/  IMAD.U32 R16, RZ, RZ, UR8 ;  /* 0x00000008ff107e24 */ /* 0x001fe2000f8e00ff */
[----:B------:R-:W-:-:S07]  /*0630*/  MOV R15, UR9 ;  /* 0x00000009000f7c02 */ /* 0x000fce0008000f00 */
[----:B------:R-:W-:Y:S05]  /*0640*/  CALL.REL.NOINC `($__internal_1_$__cuda_sm20_div_s64) ;  /* 0x0000004000c47944 */ /* 0x000fea0003c00000 */
[----:B------:R-:W0:Y:S01]  /*0650*/  LDCU UR7, c[0x0][0x3a0] ;  /* 0x00007400ff0777ac */ /* 0x000e220008000800 */
[----:B------:R-:W-:Y:S01]  /*0660*/  IMAD.MOV R7, RZ, RZ, -R20 ;  /* 0x000000ffff077224 */ /* 0x000fe200078e0a14 */
[----:B------:R-:W-:Y:S01]  /*0670*/  MOV R10, R20 ;  /* 0x00000014000a7202 */ /* 0x000fe20000000f00 */
[----:B------:R-:W-:Y:S02]  /*0680*/  IMAD.MOV.U32 R11, RZ, RZ, R21 ;  /* 0x000000ffff0b7224 */ /* 0x000fe400078e0015 */
[----:B0-----:R-:W-:-:S07]  /*0690*/  IMAD R8, R7, UR7, R8 ;  /* 0x0000000707087c24 */ /* 0x001fce000f8e0208 */
.L_x_60:
[----:B------:R-:W-:Y:S05]  /*06a0*/  BSYNC.RECONVERGENT B0 ;  /* 0x0000000000007941 */ /* 0x000fea0003800200 */
.L_x_58:
        /* <DEDUP_REMOVED lines=27> */
.L_x_62:
        /* <DEDUP_REMOVED lines=8> */
[----:B------:R-:W-:-:S04]  /*08e0*/  IMAD.MOV R7, RZ, RZ, -R20 ;  /* 0x000000ffff077224 */ /* 0x000fc800078e0a14 */
[----:B0-----:R-:W-:-:S07]  /*08f0*/  IMAD R7, R7, UR7, R10 ;  /* 0x0000000707077c24 */ /* 0x001fce000f8e020a */
.L_x_63:
[----:B------:R-:W-:Y:S05]  /*0900*/  BSYNC.RECONVERGENT B0 ;  /* 0x0000000000007941 */ /* 0x000fea0003800200 */
.L_x_61:
[----:B------:R-:W0:Y:S01]  /*0910*/  LDC R4, c[0x0][0x3b8] ;  /* 0x0000ee00ff047b82 */ /* 0x000e220000000800 */
[----:B------:R-:W-:Y:S01]  /*0920*/  IABS R18, R7 ;  /* 0x0000000700127213 */ /* 0x000fe20000000000 */
[----:B------:R-:W-:Y:S06]  /*0930*/  BSSY.RECONVERGENT B0, `(.L_x_64) ;  /* 0x0000051000007945 */ /* 0x000fec0003800200 */
[----:B------:R-:W1:Y:S08]  /*0940*/  LDC R14, c[0x0][0x3bc] ;  /* 0x0000ef00ff0e7b82 */ /* 0x000e700000000800 */
[----:B------:R-:W2:Y:S01]  /*0950*/  LDC R22, c[0x0][0x3a8] ;  /* 0x0000ea00ff167b82 */ /* 0x000ea20000000800 */
[----:B0-----:R-:W-:-:S02]  /*0960*/  IABS R19, R4 ;  /* 0x0000000400137213 */ /* 0x001fc40000000000 */
[----:B------:R-:W-:Y:S02]  /*0970*/  ISETP.NE.AND P3, PT, R4, RZ, PT ;  /* 0x000000ff0400720c */ /* 0x000fe40003f65270 */
[----:B------:R-:W0:Y:S01]  /*0980*/  I2F.RP R9, R19 ;  /* 0x0000001300097306 */ /* 0x000e220000209400 */
[----:B-1----:R-:W-:-:S07]  /*0990*/  IABS R12, R14 ;  /* 0x0000000e000c7213 */ /* 0x002fce0000000000 */
[----:B------:R-:W1:Y:S08]  /*09a0*/  I2F.RP R15, R12 ;  /* 0x0000000c000f7306 */ /* 0x000e700000209400 */
[----:B0-----:R-:W0:Y:S08]  /*09b0*/  MUFU.RCP R9, R9 ;  /* 0x0000000900097308 */ /* 0x001e300000001000 */
[----:B-1----:R-:W1:Y:S01]  /*09c0*/  MUFU.RCP R15, R15 ;  /* 0x0000000f000f7308 */ /* 0x002e620000001000 */
[----:B0-----:R-:W-:-:S07]  /*09d0*/  IADD3 R16, PT, PT, R9, 0xffffffe, RZ ;  /* 0x0ffffffe09107810 */ /* 0x001fce0007ffe0ff */
[----:B------:R0:W3:Y:S01]  /*09e0*/  F2I.FTZ.U32.TRUNC.NTZ R17, R16 ;  /* 0x0000001000117305 */ /* 0x0000e2000021f000 */
[----:B-1----:R-:W-:-:S07]  /*09f0*/  VIADD R10, R15, 0xffffffe ;  /* 0x0ffffffe0f0a7836 */ /* 0x002fce0000000000 */
[----:B------:R1:W4:Y:S01]  /*0a00*/  F2I.FTZ.U32.TRUNC.NTZ R11, R10 ;  /* 0x0000000a000b7305 */ /* 0x000322000021f000 */
[----:B0-----:R-:W-:Y:S02]  /*0a10*/  IMAD.MOV.U32 R16, RZ, RZ, RZ ;  /* 0x000000ffff107224 */ /* 0x001fe400078e00ff */
[--C-:B---3--:R-:W-:Y:S02]  /*0a20*/  IMAD.MOV R6, RZ, RZ, -R17.reuse ;  /* 0x000000ffff067224 */ /* 0x108fe400078e0a11 */
[----:B-1----:R-:W-:Y:S02]  /*0a30*/  IMAD.MOV.U32 R10, RZ, RZ, RZ ;  /* 0x000000ffff0a7224 */ /* 0x002fe400078e00ff */
[----:B------:R-:W-:Y:S01]  /*0a40*/  IMAD R13, R6, R19, RZ ;  /* 0x00000013060d7224 */ /* 0x000fe200078e02ff */
[----:B------:R-:W-:Y:S02]  /*0a50*/  MOV R6, R18 ;  /* 0x0000001200067202 */ /* 0x000fe40000000f00 */
[----:B------:R-:W0:Y:S01]  /*0a60*/  LDC R18, c[0x0][0x3b0] ;  /* 0x0000ec00ff127b82 */ /* 0x000e220000000800 */
[----:B------:R-:W-:Y:S01]  /*0a70*/  IMAD.HI.U32 R13, R17, R13, R16 ;  /* 0x0000000d110d7227 */ /* 0x000fe200078e0010 */
[----:B------:R-:W-:-:S02]  /*0a80*/  IABS R17, R8 ;  /* 0x0000000800117213 */ /* 0x000fc40000000000 */
[----:B------:R-:W-:Y:S01]  /*0a90*/  LOP3.LUT R16, R8, R14, RZ, 0x3c, !PT ;  /* 0x0000000e08107212 */ /* 0x000fe200078e3cff */
[----:B----4-:R-:W-:Y:S02]  /*0aa0*/  IMAD.MOV R9, RZ, RZ, -R11 ;  /* 0x000000ffff097224 */ /* 0x010fe400078e0a0b */
[----:B------:R-:W-:-:S04]  /*0ab0*/  IMAD.HI.U32 R15, R13, R6, RZ ;  /* 0x000000060d0f7227 */ /* 0x000fc800078e00ff */
[----:B------:R-:W-:Y:S01]  /*0ac0*/  IMAD R13, R9, R12, RZ ;  /* 0x0000000c090d7224 */ /* 0x000fe200078e02ff */
[----:B------:R-:W-:-:S03]  /*0ad0*/  IADD3 R9, PT, PT, -R15, RZ, RZ ;  /* 0x000000ff0f097210 */ /* 0x000fc60007ffe1ff */
[----:B------:R-:W-:Y:S02]  /*0ae0*/  IMAD.HI.U32 R10, R11, R13, R10 ;  /* 0x0000000d0b0a7227 */ /* 0x000fe400078e000a */
[----:B------:R-:W1:Y:S02]  /*0af0*/  LDC R13, c[0x0][0x3b4] ;  /* 0x0000ed00ff0d7b82 */ /* 0x000e640000000800 */
[----:B------:R-:W-:Y:S02]  /*0b00*/  IMAD R6, R19, R9, R6 ;  /* 0x0000000913067224 */ /* 0x000fe400078e0206 */
[----:B------:R-:W-:-:S03]  /*0b10*/  IMAD.HI.U32 R9, R10, R17, RZ ;  /* 0x000000110a097227 */ /* 0x000fc600078e00ff */
[----:B------:R-:W-:Y:S01]  /*0b20*/  ISETP.GT.U32.AND P1, PT, R19, R6, PT ;  /* 0x000000061300720c */ /* 0x000fe20003f24070 */
[----:B------:R-:W-:Y:S01]  /*0b30*/  IMAD.MOV R10, RZ, RZ, -R9 ;  /* 0x000000ffff0a7224 */ /* 0x000fe200078e0a09 */
[----:B0-----:R-:W-:-:S03]  /*0b40*/  ISETP.GE.AND P5, PT, R7, R18, PT ;  /* 0x000000120700720c */ /* 0x001fc60003fa6270 */
[C---:B------:R-:W-:Y:S02]  /*0b50*/  IMAD R17, R12.reuse, R10, R17 ;  /* 0x0000000a0c117224 */ /* 0x040fe400078e0211 */
[----:B------:R-:W0:Y:S03]  /*0b60*/  LDC.64 R10, c[0x0][0x3a8] ;  /* 0x0000ea00ff0a7b82 */ /* 0x000e260000000a00 */
[----:B------:R-:W-:-:S03]  /*0b70*/  ISETP.GT.U32.AND P2, PT, R12, R17, PT ;  /* 0x000000110c00720c */ /* 0x000fc60003f44070 */
[-C--:B------:R-:W-:Y:S01]  /*0b80*/  @!P1 IADD3 R6, PT, PT, R6, -R19.reuse, RZ ;  /* 0x8000001306069210 */ /* 0x080fe20007ffe0ff */
[----:B------:R-:W-:Y:S01]  /*0b90*/  @!P1 VIADD R15, R15, 0x1 ;  /* 0x000000010f0f9836 */ /* 0x000fe20000000000 */
[----:B------:R-:W-:Y:S02]  /*0ba0*/  ISETP.GE.AND P1, PT, R16, RZ, PT ;  /* 0x000000ff1000720c */ /* 0x000fe40003f26270 */
[----:B------:R-:W-:Y:S02]  /*0bb0*/  ISETP.GE.U32.AND P0, PT, R6, R19, PT ;  /* 0x000000130600720c */ /* 0x000fe40003f06070 */
[----:B------:R-:W-:-:S04]  /*0bc0*/  LOP3.LUT R6, R7, R4, RZ, 0x3c, !PT ;  /* 0x0000000407067212 */ /* 0x000fc800078e3cff */
[----:B------:R-:W-:Y:S01]  /*0bd0*/  ISETP.GE.AND P6, PT, R6, RZ, PT ;  /* 0x000000ff0600720c */ /* 0x000fe20003fc6270 */
[----:B------:R-:W-:Y:S01]  /*0be0*/  @!P2 IMAD.IADD R17, R17, 0x1, -R12 ;  /* 0x000000011111a824 */ /* 0x000fe200078e0a0c */
[----:B------:R-:W3:Y:S01]  /*0bf0*/  LDC R6, c[0x0][0x3ac] ;  /* 0x0000eb00ff067b82 */ /* 0x000ee20000000800 */
[----:B------:R-:W-:-:S03]  /*0c00*/  @!P2 VIADD R9, R9, 0x1 ;  /* 0x000000010909a836 */ /* 0x000fc60000000000 */
[----:B------:R-:W-:Y:S02]  /*0c10*/  ISETP.GE.U32.AND P4, PT, R17, R12, PT ;  /* 0x0000000c1100720c */ /* 0x000fe40003f86070 */
[----:B------:R-:W-:Y:S02]  /*0c20*/  @P0 IADD3 R15, PT, PT, R15, 0x1, RZ ;  /* 0x000000010f0f0810 */ /* 0x000fe40007ffe0ff */
[----:B-1----:R-:W-:-:S03]  /*0c30*/  ISETP.GE.AND P0, PT, R8, R13, PT ;  /* 0x0000000d0800720c */ /* 0x002fc60003f06270 */
[----:B------:R-:W-:Y:S01]  /*0c40*/  @!P6 IMAD.MOV R15, RZ, RZ, -R15 ;  /* 0x000000ffff0fe224 */ /* 0x000fe200078e0a0f */
[----:B------:R-:W-:Y:S01]  /*0c50*/  @!P3 LOP3.LUT R15, RZ, R4, RZ, 0x33, !PT ;  /* 0x00000004ff0fb212 */ /* 0x000fe200078e33ff */
[----:B------:R-:W-:Y:S01]  /*0c60*/  IMAD.MOV.U32 R4, RZ, RZ, RZ ;  /* 0x000000ffff047224 */ /* 0x000fe200078e00ff */
[----:B------:R-:W-:-:S03]  /*0c70*/  ISETP.NE.AND P6, PT, R14, RZ, PT ;  /* 0x000000ff0e00720c */ /* 0x000fc60003fc5270 */
[----:B------:R-:W-:Y:S01]  /*0c80*/  @P4 IADD3 R9, PT, PT, R9, 0x1, RZ ;  /* 0x0000000109094810 */ /* 0x000fe20007ffe0ff */
[----:B--2---:R-:W-:Y:S09]  /*0c90*/  @!P5 BRA `(.L_x_65) ;  /* 0x000000000068d947 */ /* 0x004ff20003800000 */
        /* <DEDUP_REMOVED lines=8> */
[----:B-1----:R-:W-:-:S06]  /*0d20*/  VIADD R16, R4, 0xffffffe ;  /* 0x0ffffffe04107836 */ /* 0x002fcc0000000000 */
[----:B------:R1:W2:Y:S02]  /*0d30*/  F2I.FTZ.U32.TRUNC.NTZ R17, R16 ;  /* 0x0000001000117305 */ /* 0x0002a4000021f000 */
[----:B-1----:R-:W-:Y:S01]  /*0d40*/  IMAD.MOV.U32 R16, RZ, RZ, RZ ;  /* 0x000000ffff107224 */ /* 0x002fe200078e00ff */
[----:B--2---:R-:W-:-:S05]  /*0d50*/  IADD3 R24, PT, PT, RZ, -R17, RZ ;  /* 0x80000011ff187210 */ /* 0x004fca0007ffe0ff */
[----:B------:R-:W-:-:S04]  /*0d60*/  IMAD R21, R24, R19, RZ ;  /* 0x0000001318157224 */ /* 0x000fc800078e02ff */
[----:B------:R-:W-:-:S06]  /*0d70*/  IMAD.HI.U32 R17, R17, R21, R16 ;  /* 0x0000001511117227 */ /* 0x000fcc00078e0010 */
[----:B------:R-:W-:-:S05]  /*0d80*/  IMAD.HI.U32 R17, R17, R18, RZ ;  /* 0x0000001211117227 */ /* 0x000fca00078e00ff */
[----:B------:R-:W-:-:S05]  /*0d90*/  IADD3 R4, PT, PT, -R17, RZ, RZ ;  /* 0x000000ff11047210 */ /* 0x000fca0007ffe1ff */
[----:B------:R-:W-:-:S05]  /*0da0*/  IMAD R4, R19, R4, R18 ;  /* 0x0000000413047224 */ /* 0x000fca00078e0212 */
[----:B------:R-:W-:-:S13]  /*0db0*/  ISETP.GT.U32.AND P3, PT, R19, R4, PT ;  /* 0x000000041300720c */ /* 0x000fda0003f64070 */
[----:B------:R-:W-:Y:S02]  /*0dc0*/  @!P3 IMAD.IADD R4, R4, 0x1, -R19 ;  /* 0x000000010404b824 */ /* 0x000fe400078e0a13 */
[----:B------:R-:W-:Y:S01]  /*0dd0*/  @!P3 VIADD R17, R17, 0x1 ;  /* 0x000000011111b836 */ /* 0x000fe20000000000 */
[----:B------:R-:W-:Y:S02]  /*0de0*/  ISETP.NE.AND P3, PT, R12, RZ, PT ;  /* 0x000000ff0c00720c */ /* 0x000fe40003f65270 */
[----:B------:R-:W-:-:S13]  /*0df0*/  ISETP.GE.U32.AND P2, PT, R4, R19, PT ;  /* 0x000000130400720c */ /* 0x000fda0003f46070 */
[----:B------:R-:W-:-:S05]  /*0e00*/  @P2 IADD3 R17, PT, PT, R17, 0x1, RZ ;  /* 0x0000000111112810 */ /* 0x000fca0007ffe0ff */
[----:B------:R-:W-:Y:S01]  /*0e10*/  @!P4 IMAD.MOV R17, RZ, RZ, -R17 ;  /* 0x000000ffff11c224 */ /* 0x000fe200078e0a11 */
[----:B------:R-:W-:-:S05]  /*0e20*/  @!P3 LOP3.LUT R17, RZ, R12, RZ, 0x33, !PT ;  /* 0x0000000cff11b212 */ /* 0x000fca00078e33ff */
[----:B------:R-:W-:-:S07]  /*0e30*/  VIADD R4, R17, 0x1 ;  /* 0x0000000111047836 */ /* 0x000fce0000000000 */
.L_x_65:
[----:B------:R-:W-:Y:S05]  /*0e40*/  BSYNC.RECONVERGENT B0 ;  /* 0x0000000000007941 */ /* 0x000fea0003800200 */
.L_x_64:
[----:B------:R-:W-:Y:S01]  /*0e50*/  BSSY.RECONVERGENT B0, `(.L_x_66) ;  /* 0x0000021000007945 */ /* 0x000fe20003800200 */
[----:B------:R-:W-:Y:S01]  /*0e60*/  MOV R17, R9 ;  /* 0x0000000900117202 */ /* 0x000fe20000000f00 */
[----:B0-----:R-:W-:Y:S01]  /*0e70*/  IMAD.WIDE R10, R11, R10, RZ ;  /* 0x0000000a0b0a7225 */ /* 0x001fe200078e02ff */
[----:B------:R-:W-:-:S03]  /*0e80*/  VIADDMNMX R7, R15, 0x1, R22, PT ;  /* 0x000000010f077846 */ /* 0x000fc60003800116 */
[----:B------:R-:W-:Y:S01]  /*0e90*/  IMAD.MOV.U32 R9, RZ, RZ, RZ ;  /* 0x000000ffff097224 */ /* 0x000fe200078e00ff */
[----:B------:R-:W-:Y:S06]  /*0ea0*/  @!P0 BRA `(.L_x_67) ;  /* 0x00000000006c8947 */ /* 0x000fec0003800000 */
[----:B------:R-:W0:Y:S01]  /*0eb0*/  LDC R19, c[0x0][0x3bc] ;  /* 0x0000ef00ff137b82 */ /* 0x000e220000000800 */
[----:B------:R-:W-:Y:S02]  /*0ec0*/  IMAD.IADD R12, R8, 0x1, -R13 ;  /* 0x00000001080c7824 */ /* 0x000fe400078e0a0d */
[----:B------:R-:W-:-:S03]  /*0ed0*/  IMAD.MOV.U32 R8, RZ, RZ, RZ ;  /* 0x000000ffff087224 */ /* 0x000fc600078e00ff */
[----:B------:R-:W-:Y:S02]  /*0ee0*/  IABS R18, R12 ;  /* 0x0000000c00127213 */ /* 0x000fe40000000000 */
[-C--:B0-----:R-:W-:Y:S02]  /*0ef0*/  IABS R16, R19.reuse ;  /* 0x0000001300107213 */ /* 0x081fe40000000000 */
[----:B------:R-:W-:Y:S02]  /*0f00*/  LOP3.LUT R12, R12, R19, RZ, 0x3c, !PT ;  /* 0x000000130c0c7212 */ /* 0x000fe400078e3cff */
[----:B------:R-:W0:Y:S02]  /*0f10*/  I2F.RP R15, R16 ;  /* 0x00000010000f7306 */ /* 0x000e240000209400 */
[----:B------:R-:W-:-:S06]  /*0f20*/  ISETP.GE.AND P3, PT, R12, RZ, PT ;  /* 0x000000ff0c00720c */ /* 0x000fcc0003f66270 */
[----:B0-----:R-:W0:Y:S02]  /*0f30*/  MUFU.RCP R15, R15 ;  /* 0x0000000f000f7308 */ /* 0x001e240000001000 */
[----:B0-----:R-:W-:-:S06]  /*0f40*/  VIADD R9, R15, 0xffffffe ;  /* 0x0ffffffe0f097836 */ /* 0x001fcc0000000000 */
[----:B------:R-:W0:Y:S02]  /*0f50*/  F2I.FTZ.U32.TRUNC.NTZ R9, R9 ;  /* 0x0000000900097305 */ /* 0x000e24000021f000 */
[----:B0-----:R-:W-:-:S05]  /*0f60*/  IADD3 R21, PT, PT, RZ, -R9, RZ ;  /* 0x80000009ff157210 */ /* 0x001fca0007ffe0ff */
        /* <DEDUP_REMOVED lines=15> */
.L_x_67:
[----:B------:R-:W-:Y:S05]  /*1060*/  BSYNC.RECONVERGENT B0 ;  /* 0x0000000000007941 */ /* 0x000fea0003800200 */
.L_x_66:
[----:B------:R-:W-:Y:S01]  /*1070*/  ISETP.GE.AND P0, PT, R4, R7, PT ;  /* 0x000000070400720c */ /* 0x000fe20003f06270 */
[----:B------:R-:W-:Y:S01]  /*1080*/  @!P1 IMAD.MOV R17, RZ, RZ, -R17 ;  /* 0x000000ffff119224 */ /* 0x000fe200078e0a11 */
[----:B------:R-:W-:Y:S01]  /*1090*/  SHF.R.S32.HI R15, RZ, 0x1f, R20 ;  /* 0x0000001fff0f7819 */ /* 0x000fe20000011414 */
[----:B------:R-:W-:Y:S01]  /*10a0*/  IMAD R8, R11, R20, RZ ;  /* 0x000000140b087224 */ /* 0x000fe200078e02ff */
[----:B------:R-:W-:Y:S01]  /*10b0*/  @!P6 LOP3.LUT R17, RZ, R14, RZ, 0x33, !PT ;  /* 0x0000000eff11e212 */ /* 0x000fe200078e33ff */
[----:B------:R-:W-:Y:S01]  /*10c0*/  BSSY.RECONVERGENT B1, `(.L_x_68) ;  /* 0x0000167000017945 */ /* 0x000fe20003800200 */
[----:B------:R-:W-:Y:S02]  /*10d0*/  IMAD.MOV.U32 R43, RZ, RZ, RZ ;  /* 0x000000ffff2b7224 */ /* 0x000fe400078e00ff */
[----:B------:R-:W-:Y:S01]  /*10e0*/  IMAD R19, R10, R15, R8 ;  /* 0x0000000f0a137224 */ /* 0x000fe200078e0208 */
[----:B---3--:R-:W-:-:S04]  /*10f0*/  VIADDMNMX R6, R17, 0x1, R6, PT ;  /* 0x0000000111067846 */ /* 0x008fc80003800106 */
[----:B------:R-:W-:Y:S05]  /*1100*/  @P0 BRA `(.L_x_69) ;  /* 0x0000001400880947 */ /* 0x000fea0003800000 */
[----:B------:R-:W0:Y:S01]  /*1110*/  LDCU UR7, c[0x0][0x3c4] ;  /* 0x00007880ff0777ac */ /* 0x000e220008000800 */
[----:B------:R-:W-:-:S04]  /*1120*/  IMAD.WIDE.U32 R20, R10, R20, RZ ;  /* 0x000000140a147225 */ /* 0x000fc800078e00ff */
[----:B------:R-:W-:Y:S01]  /*1130*/  HFMA2 R43, -RZ, RZ, 0, 0 ;  /* 0x00000000ff2b7431 */ /* 0x000fe200000001ff */
[----:B------:R-:W-:Y:S01]  /*1140*/  SHF.R.S32.HI R11, RZ, 0x1f, R2 ;  /* 0x0000001fff0b7819 */ /* 0x000fe20000011402 */
[----:B------:R-:W1:Y:S01]  /*1150*/  LDCU UR8, c[0x0][0x3a0] ;  /* 0x00007400ff0877ac */ /* 0x000e620008000800 */
[----:B------:R-:W-:Y:S02]  /*1160*/  IMAD.IADD R10, R21, 0x1, R19 ;  /* 0x00000001150a7824 */ /* 0x000fe400078e0213 */
[CC--:B------:R-:W-:Y:S02]  /*1170*/  IMAD R17, R9.reuse, R14.reuse, R14 ;  /* 0x0000000e09117224 */ /* 0x0c0fe400078e020e */
[----:B0-----:R-:W-:-:S03]  /*1180*/  IMAD R8, R9, R14, -UR7 ;  /* 0x8000000709087e24 */ /* 0x001fc6000f8e020e */
[C---:B------:R-:W-:Y:S02]  /*1190*/  IADD3 R16, PT, PT, R17.reuse, -UR7, RZ ;  /* 0x8000000711107c10 */ /* 0x040fe4000fffe0ff */
[--C-:B------:R-:W-:Y:S01]  /*11a0*/  IADD3 R22, PT, PT, R17, -UR7, R14.reuse ;  /* 0x8000000711167c10 */ /* 0x100fe2000fffe00e */
[----:B------:R-:W-:Y:S01]  /*11b0*/  IMAD.IADD R15, R8, 0x1, R13 ;  /* 0x00000001080f7824 */ /* 0x000fe200078e020d */
[----:B------:R-:W-:Y:S02]  /*11c0*/  VIMNMX R13, PT, PT, RZ, R16, !PT ;  /* 0x00000010ff0d7248 */ /* 0x000fe40007fe0100 */
[----:B------:R-:W-:Y:S01]  /*11d0*/  VIMNMX R12, PT, PT, RZ, R8, !PT ;  /* 0x00000008ff0c7248 */ /* 0x000fe20007fe0100 */
[C---:B------:R-:W-:Y:S01]  /*11e0*/  IMAD.IADD R19, R15.reuse, 0x1, R14 ;  /* 0x000000010f137824 */ /* 0x040fe200078e020e */
[----:B------:R-:W-:-:S04]  /*11f0*/  VIMNMX R17, PT, PT, R15, UR5, PT ;  /* 0x000000050f117c48 */ /* 0x000fc8000bfe0100 */
[----:B------:R-:W-:Y:S01]  /*1200*/  VIADDMNMX R27, R19, R14, UR5, PT ;  /* 0x00000005131b7e46 */ /* 0x000fe2000b80010e */
[----:B------:R-:W-:Y:S01]  /*1210*/  IMAD.IADD R15, R17, 0x1, -R8 ;  /* 0x00000001110f7824 */ /* 0x000fe200078e0a08 */
[----:B------:R-:W-:Y:S02]  /*1220*/  VIMNMX R19, PT, PT, R19, UR5, PT ;  /* 0x0000000513137c48 */ /* 0x000fe4000bfe0100 */
[----:B------:R-:W-:Y:S02]  /*1230*/  VIMNMX R14, PT, PT, RZ, R22, !PT ;  /* 0x00000016ff0e7248 */ /* 0x000fe40007fe0100 */
[----:B------:R-:W-:Y:S02]  /*1240*/  IADD3 R16, PT, PT, -R16, R19, RZ ;  /* 0x0000001310107210 */ /* 0x000fe40007ffe1ff */
[----:B-1----:R-:W-:Y:S01]  /*1250*/  VIMNMX R18, PT, PT, R19, UR8, PT ;  /* 0x0000000813127c48 */ /* 0x002fe2000bfe0100 */
[----:B------:R-:W-:Y:S01]  /*1260*/  IMAD.IADD R19, R27, 0x1, -R22 ;  /* 0x000000011b137824 */ /* 0x000fe200078e0a16 */
[----:B------:R-:W-:-:S02]  /*1270*/  VIMNMX R17, PT, PT, R17, UR8, PT ;  /* 0x0000000811117c48 */ /* 0x000fc4000bfe0100 */
[----:B------:R-:W-:-:S07]  /*1280*/  VIMNMX R27, PT, PT, R27, UR8, PT ;  /* 0x000000081b1b7c48 */ /* 0x000fce000bfe0100 */
.L_x_87:
[----:B------:R-:W-:Y:S01]  /*1290*/  ISETP.GE.AND P0, PT, R9, R6, PT ;  /* 0x000000060900720c */ /* 0x000fe20003f06270 */
[----:B------:R-:W-:-:S12]  /*12a0*/  BSSY.RECONVERGENT B0, `(.L_x_70) ;  /* 0x0000145000007945 */ /* 0x000fd80003800200 */
[----:B------:R-:W-:Y:S05]  /*12b0*/  @P0 BRA `(.L_x_71) ;  /* 0x00000014000c0947 */ /* 0x000fea0003800000 */
[----:B------:R-:W0:Y:S01]  /*12c0*/  LDC R23, c[0x0][0x3c0] ;  /* 0x0000f000ff177b82 */ /* 0x000e220000000800 */
[----:B------:R-:W0:Y:S01]  /*12d0*/  LDCU UR7, c[0x0][0x3b8] ;  /* 0x00007700ff0777ac */ /* 0x000e220008000800 */
[----:B------:R-:W-:Y:S01]  /*12e0*/  IMAD.IADD R30, R6, 0x1, -R9 ;  /* 0x00000001061e7824 */ /* 0x000fe200078e0a09 */
[----:B------:R-:W-:Y:S01]  /*12f0*/  BSSY.RECONVERGENT B2, `(.L_x_72) ;  /* 0x000007d000027945 */ /* 0x000fe20003800200 */
[----:B------:R-:W1:Y:S03]  /*1300*/  LDCU UR8, c[0x0][0x398] ;  /* 0x00007300ff0877ac */ /* 0x000e660008000800 */
[----:B------:R-:W-:Y:S01]  /*1310*/  LOP3.LUT R30, R30, 0x3, RZ, 0xc0, !PT ;  /* 0x000000031e1e7812 */ /* 0x000fe200078ec0ff */
[----:B------:R-:W2:Y:S03]  /*1320*/  LDC R25, c[0x0][0x3b0] ;  /* 0x0000ec00ff197b82 */ /* 0x000ea60000000800 */
[----:B------:R-:W-:Y:S01]  /*1330*/  ISETP.NE.AND P0, PT, R30, RZ, PT ;  /* 0x000000ff1e00720c */ /* 0x000fe20003f05270 */
[----:B0-----:R-:W-:-:S05]  /*1340*/  IMAD R26, R4, UR7, -R23 ;  /* 0x00000007041a7c24 */ /* 0x001fca000f8e0a17 */
[----:B------:R-:W-:Y:S02]  /*1350*/  VIMNMX R29, PT, PT, RZ, R26, !PT ;  /* 0x0000001aff1d7248 */ /* 0x000fe40007fe0100 */
[----:B--2---:R-:W-:-:S04]  /*1360*/  VIADDMNMX R23, R26, R25, UR4, PT ;  /* 0x000000041a177e46 */ /* 0x004fc8000b800119 */
[----:B-1----:R-:W-:Y:S02]  /*1370*/  VIMNMX R8, PT, PT, R23, UR8, PT ;  /* 0x0000000817087c48 */ /* 0x002fe4000bfe0100 */
[----:B------:R-:W-:Y:S01]  /*1380*/  IADD3 R26, PT, PT, -R26, R23, RZ ;  /* 0x000000171a1a7210 */ /* 0x000fe20007ffe1ff */
[----:B------:R-:W-:Y:S02]  /*1390*/  IMAD.MOV.U32 R23, RZ, RZ, R9 ;  /* 0x000000ffff177224 */ /* 0x000fe400078e0009 */
[----:B------:R-:W-:Y:S01]  /*13a0*/  IMAD.IADD R28, R8, 0x1, -R29 ;  /* 0x00000001081c7824 */ /* 0x000fe200078e0a1d */
[----:B------:R-:W-:Y:S06]  /*13b0*/  @!P0 BRA `(.L_x_73) ;  /* 0x0000000400c08947 */ /* 0x000fec0003800000 */
[----:B------:R-:W-:Y:S01]  /*13c0*/  ISETP.GT.AND P0, PT, R8, R29, PT ;  /* 0x0000001d0800720c */ /* 0x000fe20003f04270 */
[----:B------:R-:W-:Y:S01]  /*13d0*/  BSSY.RECONVERGENT B3, `(.L_x_74) ;  /* 0x0000023000037945 */ /* 0x000fe20003800200 */
[----:B------:R-:W-:Y:S02]  /*13e0*/  ISETP.NE.AND P2, PT, R30, 0x1, PT ;  /* 0x000000011e00780c */ /* 0x000fe40003f45270 */
[----:B------:R-:W-:Y:S02]  /*13f0*/  ISETP.LE.OR P1, PT, R17, R12, !P0 ;  /* 0x0000000c1100720c */ /* 0x000fe40004723670 */
[----:B------:R-:W-:-:S11]  /*1400*/  IADD3 R31, PT, PT, R9, 0x1, RZ ;  /* 0x00000001091f7810 */ /* 0x000fd60007ffe0ff */
[----:B------:R-:W-:Y:S05]  /*1410*/  @P1 BRA `(.L_x_75) ;  /* 0x0000000000781947 */ /* 0x000fea0003800000 */
[----:B------:R-:W0:Y:S01]  /*1420*/  LDCU UR7, c[0x0][0x3ac] ;  /* 0x00007580ff0777ac */ /* 0x000e220008000800 */
[----:B------:R-:W-:Y:S01]  /*1430*/  IMAD.MOV.U32 R22, RZ, RZ, R2 ;  /* 0x000000ffff167224 */ /* 0x000fe200078e0002 */
[----:B------:R-:W1:Y:S01]  /*1440*/  LDCU.64 UR12, c[0x0][0x390] ;  /* 0x00007200ff0c77ac */ /* 0x000e620008000a00 */
[----:B------:R-:W2:Y:S01]  /*1450*/  LDCU.64 UR8, c[0x0][0x388] ;  /* 0x00007100ff0877ac */ /* 0x000ea20008000a00 */
[----:B0-----:R-:W-:Y:S01]  /*1460*/  IMAD R23, R4, UR7, R9 ;  /* 0x0000000704177c24 */ /* 0x001fe2000f8e0209 */
[----:B------:R-:W0:Y:S04]  /*1470*/  LDCU.U8 UR7, c[0x0][0x3d4] ;  /* 0x00007a80ff0777ac */ /* 0x000e280008000000 */
[----:B------:R-:W-:-:S04]  /*1480*/  IADD3 R33, P1, PT, R23, R20, RZ ;  /* 0x0000001417217210 */ /* 0x000fc80007f3e0ff */
[----:B------:R-:W-:-:S05]  /*1490*/  LEA.HI.X.SX32 R23, R23, R10, 0x1, P1 ;  /* 0x0000000a17177211 */ /* 0x000fca00008f0eff */
[----:B-1----:R-:W-:Y:S02]  /*14a0*/  IMAD R32, R23, UR12, RZ ;  /* 0x0000000c17207c24 */ /* 0x002fe4000f8e02ff */
[----:B------:R-:W-:Y:S02]  /*14b0*/  IMAD.MOV.U32 R23, RZ, RZ, R11 ;  /* 0x000000ffff177224 */ /* 0x000fe400078e000b */
[----:B------:R-:W-:-:S04]  /*14c0*/  IMAD.WIDE.U32 R24, R33, UR12, R22 ;  /* 0x0000000c21187c25 */ /* 0x000fc8000f8e0016 */
[----:B------:R-:W-:Y:S01]  /*14d0*/  IMAD R23, R33, UR13, R32 ;  /* 0x0000000d21177c24 */ /* 0x000fe2000f8e0220 */
[----:B--2---:R-:W-:-:S04]  /*14e0*/  LEA R22, P1, R24, UR8, 0x1 ;  /* 0x0000000818167c11 */ /* 0x004fc8000f8208ff */
[----:B------:R-:W-:-:S04]  /*14f0*/  IADD3 R23, PT, PT, R25, R23, RZ ;  /* 0x0000001719177210 */ /* 0x000fc80007ffe0ff */
[----:B------:R-:W-:-:S05]  /*1500*/  LEA.HI.X R23, R24, UR9, R23, 0x1, P1 ;  /* 0x0000000918177c11 */ /* 0x000fca00088f0c17 */
[----:B------:R1:W2:Y:S01]  /*1510*/  LDG.E.U16 R22, desc[UR10][R22.64] ;  /* 0x0000000a16167981 */ /* 0x0002a2000c1e1500 */
[----:B0-----:R-:W-:Y:S01]  /*1520*/  UPRMT UR7, UR7, 0x8880, URZ ;  /* 0x0000888007077896 */ /* 0x001fe200080000ff */
[----:B------:R-:W-:-:S04]  /*1530*/  IMAD.IADD R25, R17, 0x1, -R12 ;  /* 0x0000000111197824 */ /* 0x000fc800078e0a0c */
[----:B------:R-:W-:Y:S01]  /*1540*/  IMAD R25, R28, R25, RZ ;  /* 0x000000191c197224 */ /* 0x000fe200078e02ff */
[----:B------:R-:W-:-:S13]  /*1550*/  ISETP.NE.AND P1, PT, RZ, UR7, PT ;  /* 0x00000007ff007c0c */ /* 0x000fda000bf25270 */
[----:B------:R-:W-:-:S05]  /*1560*/  @P1 IMAD R25, R15, R26, RZ ;  /* 0x0000001a0f191224 */ /* 0x000fca00078e02ff */
[----:B------:R-:W-:-:S06]  /*1570*/  I2FP.F32.S32 R25, R25 ;  /* 0x0000001900197245 */ /* 0x000fcc0000201400 */
[----:B------:R-:W0:Y:S02]  /*1580*/  F2F.BF16.F32 R25, R25 ;  /* 0x0000001900197304 */ /* 0x000e240000202000 */
[----:B0-----:R-:W-:-:S06]  /*1590*/  IMAD.U32 R24, R25, 0x10000, RZ ;  /* 0x0001000019187824 */ /* 0x001fcc00078e00ff */
[----:B-1----:R-:W0:Y:S01]  /*15a0*/  MUFU.RCP R23, R24 ;  /* 0x0000001800177308 */ /* 0x002e220000001000 */
[----:B--2---:R-:W-:-:S05]  /*15b0*/  SHF.L.U32 R22, R22, 0x10, RZ ;  /* 0x0000001016167819 */ /* 0x004fca00000006ff */
[----:B0-----:R-:W-:-:S06]  /*15c0*/  FMUL.FTZ R22, R22, R23 ;  /* 0x0000001716167220 */ /* 0x001fcc0000410000 */
[----:B------:R-:W0:Y:S02]  /*15d0*/  F2F.BF16.F32 R22, R22 ;  /* 0x0000001600167304 */ /* 0x000e240000202000 */
[----:B0-----:R-:W-:-:S04]  /*15e0*/  IMAD.U32 R32, R22, 0x10000, RZ ;  /* 0x0001000016207824 */ /* 0x001fc800078e00ff */
[----:B------:R-:W-:-:S07]  /*15f0*/  FADD.FTZ R43, R43, R32 ;  /* 0x000000202b2b7221 */ /* 0x000fce0000010000 */
.L_x_75:
[----:B------:R-:W-:Y:S05]  /*1600*/  BSYNC.RECONVERGENT B3 ;  /* 0x0000000000037941 */ /* 0x000fea0003800200 */
.L_x_74:
[----:B------:R-:W-:Y:S01]  /*1610*/  IMAD.MOV.U32 R23, RZ, RZ, R31 ;  /* 0x000000ffff177224 */ /* 0x000fe200078e001f */
[----:B------:R-:W-:Y:S06]  /*1620*/  @!P2 BRA `(.L_x_73) ;  /* 0x000000040024a947 */ /* 0x000fec0003800000 */
[----:B------:R-:W-:Y:S01]  /*1630*/  ISETP.LE.OR P1, PT, R18, R13, !P0 ;  /* 0x0000000d1200720c */ /* 0x000fe20004723670 */
[----:B------:R-:W-:Y:S01]  /*1640*/  BSSY.RECONVERGENT B3, `(.L_x_76) ;  /* 0x0000022000037945 */ /* 0x000fe20003800200 */
[----:B------:R-:W-:Y:S02]  /*1650*/  ISETP.NE.AND P2, PT, R30, 0x2, PT ;  /* 0x000000021e00780c */ /* 0x000fe40003f45270 */
[----:B------:R-:W-:-:S09]  /*1660*/  IADD3 R33, PT, PT, R9, 0x2, RZ ;  /* 0x0000000209217810 */ /* 0x000fd20007ffe0ff */
[----:B------:R-:W-:Y:S05]  /*1670*/  @P1 BRA `(.L_x_77) ;  /* 0x0000000000781947 */ /* 0x000fea0003800000 */
[----:B------:R-:W0:Y:S01]  /*1680*/  LDCU UR7, c[0x0][0x3ac] ;  /* 0x00007580ff0777ac */ /* 0x000e220008000800 */
[----:B------:R-:W-:Y:S02]  /*1690*/  IMAD.MOV.U32 R22, RZ, RZ, R2 ;  /* 0x000000ffff167224 */ /* 0x000fe400078e0002 */
[----:B------:R-:W-:Y:S01]  /*16a0*/  IMAD.MOV.U32 R23, RZ, RZ, R11 ;  /* 0x000000ffff177224 */ /* 0x000fe200078e000b */
[----:B------:R-:W1:Y:S01]  /*16b0*/  LDCU.64 UR8, c[0x0][0x390] ;  /* 0x00007200ff0877ac */ /* 0x000e620008000a00 */
[----:B------:R-:W2:Y:S01]  /*16c0*/  LDCU.64 UR12, c[0x0][0x388] ;  /* 0x00007100ff0c77ac */ /* 0x000ea20008000a00 */
[----:B0-----:R-:W-:Y:S01]  /*16d0*/  IMAD R31, R4, UR7, R31 ;  /* 0x00000007041f7c24 */ /* 0x001fe2000f8e021f */
[----:B------:R-:W0:Y:S04]  /*16e0*/  LDCU.U8 UR7, c[0x0][0x3d4] ;  /* 0x00007a80ff0777ac */ /* 0x000e280008000000 */
[----:B------:R-:W-:-:S04]  /*16f0*/  IADD3 R35, P1, PT, R31, R20, RZ ;  /* 0x000000141f237210 */ /* 0x000fc80007f3e0ff */
[----:B------:R-:W-:Y:S01]  /*1700*/  LEA.HI.X.SX32 R31, R31, R10, 0x1, P1 ;  /* 0x0000000a1f1f7211 */ /* 0x000fe200008f0eff */
[----:B-1----:R-:W-:-:S04]  /*1710*/  IMAD.WIDE.U32 R24, R35, UR8, R22 ;  /* 0x0000000823187c25 */ /* 0x002fc8000f8e0016 */
[----:B------:R-:W-:Y:S01]  /*1720*/  IMAD R30, R31, UR8, RZ ;  /* 0x000000081f1e7c24 */ /* 0x000fe2000f8e02ff */
[----:B--2---:R-:W-:-:S03]  /*1730*/  LEA R22, P1, R24, UR12, 0x1 ;  /* 0x0000000c18167c11 */ /* 0x004fc6000f8208ff */
[----:B------:R-:W-:-:S05]  /*1740*/  IMAD R23, R35, UR9, R30 ;  /* 0x0000000923177c24 */ /* 0x000fca000f8e021e */
        /* <DEDUP_REMOVED lines=17> */
.L_x_77:
[----:B------:R-:W-:Y:S05]  /*1860*/  BSYNC.RECONVERGENT B3 ;  /* 0x0000000000037941 */ /* 0x000fea0003800200 */
.L_x_76:
[----:B------:R-:W-:Y:S01]  /*1870*/  IMAD.MOV.U32 R23, RZ, RZ, R33 ;  /* 0x000000ffff177224 */ /* 0x000fe200078e0021 */
[----:B------:R-:W-:Y:S06]  /*1880*/  @!P2 BRA `(.L_x_73) ;  /* 0x00000000008ca947 */ /* 0x000fec0003800000 */
[----:B------:R-:W-:Y:S02]  /*1890*/  ISETP.LE.OR P0, PT, R27, R14, !P0 ;  /* 0x0000000e1b00720c */ /* 0x000fe40004703670 */
[----:B------:R-:W-:-:S05]  /*18a0*/  IADD3 R30, PT, PT, R9, 0x3, RZ ;  /* 0x00000003091e7810 */ /* 0x000fca0007ffe0ff */
[----:B------:R-:W-:-:S06]  /*18b0*/  IMAD.MOV.U32 R23, RZ, RZ, R30 ;  /* 0x000000ffff177224 */ /* 0x000fcc00078e001e */
[----:B------:R-:W-:Y:S05]  /*18c0*/  @P0 BRA `(.L_x_73) ;  /* 0x00000000007c0947 */ /* 0x000fea0003800000 */
[----:B------:R-:W0:Y:S01]  /*18d0*/  LDCU UR7, c[0x0][0x3ac] ;  /* 0x00007580ff0777ac */ /* 0x000e220008000800 */
[----:B------:R-:W-:Y:S01]  /*18e0*/  MOV R23, R11 ;  /* 0x0000000b00177202 */ /* 0x000fe20000000f00 */
        /* <DEDUP_REMOVED lines=10> */
[----:B------:R-:W-:-:S04]  /*1990*/  IMAD R23, R31, UR9, R32 ;  /* 0x000000091f177c24 */ /* 0x000fc8000f8e0220 */
[----:B------:R-:W-:-:S05]  /*19a0*/  IMAD.IADD R23, R25, 0x1, R23 ;  /* 0x0000000119177824 */ /* 0x000fca00078e0217 */
        /* <DEDUP_REMOVED lines=9> */
[----:B0-----:R-:W-:-:S06]  /*1a40*/  SHF.L.U32 R24, R25, 0x10, RZ ;  /* 0x0000001019187819 */ /* 0x001fcc00000006ff */
[----:B-1----:R-:W0:Y:S01]  /*1a50*/  MUFU.RCP R23, R24 ;  /* 0x0000001800177308 */ /* 0x002e220000001000 */
[----:B--2---:R-:W-:-:S04]  /*1a60*/  IMAD.U32 R22, R22, 0x10000, RZ ;  /* 0x0001000016167824 */ /* 0x004fc800078e00ff */
[----:B0-----:R-:W-:Y:S01]  /*1a70*/  FMUL.FTZ R22, R22, R23 ;  /* 0x0000001716167220 */ /* 0x001fe20000410000 */
[----:B------:R-:W-:-:S05]  /*1a80*/  MOV R23, R30 ;  /* 0x0000001e00177202 */ /* 0x000fca0000000f00 */
[----:B------:R-:W0:Y:S02]  /*1a90*/  F2F.BF16.F32 R22, R22 ;  /* 0x0000001600167304 */ /* 0x000e240000202000 */
[----:B0-----:R-:W-:-:S04]  /*1aa0*/  IMAD.U32 R32, R22, 0x10000, RZ ;  /* 0x0001000016207824 */ /* 0x001fc800078e00ff */
[----:B------:R-:W-:-:S07]  /*1ab0*/  FADD.FTZ R43, R43, R32 ;  /* 0x000000202b2b7221 */ /* 0x000fce0000010000 */
.L_x_73:
[----:B------:R-:W-:Y:S05]  /*1ac0*/  BSYNC.RECONVERGENT B2 ;  /* 0x0000000000027941 */ /* 0x000fea0003800200 */
.L_x_72:
[----:B------:R-:W-:-:S05]  /*1ad0*/  IMAD.IADD R22, R9, 0x1, -R6 ;  /* 0x0000000109167824 */ /* 0x000fca00078e0a06 */
[----:B------:R-:W-:-:S13]  /*1ae0*/  ISETP.GT.U32.AND P0, PT, R22, -0x4, PT ;  /* 0xfffffffc1600780c */ /* 0x000fda0003f04070 */
[----:B------:R-:W-:Y:S05]  /*1af0*/  @P0 BRA `(.L_x_71) ;  /* 0x0000000800fc0947 */ /* 0x000fea0003800000 */
[----:B------:R-:W0:Y:S01]  /*1b00*/  LDC R37, c[0x0][0x3bc] ;  /* 0x0000ef00ff257b82 */ /* 0x000e220000000800 */
[----:B------:R-:W1:Y:S01]  /*1b10*/  LDCU UR7, c[0x0][0x3ac] ;  /* 0x00007580ff0777ac */ /* 0x000e620008000800 */
[C---:B------:R-:W-:Y:S01]  /*1b20*/  IADD3 R32, PT, PT, R23.reuse, 0x3, RZ ;  /* 0x0000000317207810 */ /* 0x040fe20007ffe0ff */
[C---:B------:R-:W-:Y:S01]  /*1b30*/  VIADD R30, R23.reuse, 0x2 ;  /* 0x00000002171e7836 */ /* 0x040fe20000000000 */
[----:B------:R-:W-:Y:S01]  /*1b40*/  ISETP.GT.AND P0, PT, R8, R29, PT ;  /* 0x0000001d0800720c */ /* 0x000fe20003f04270 */
[----:B------:R-:W2:Y:S01]  /*1b50*/  LDCU UR8, c[0x0][0x3c4] ;  /* 0x00007880ff0877ac */ /* 0x000ea20008000800 */
[----:B------:R-:W-:Y:S01]  /*1b60*/  IADD3 R36, PT, PT, -R32, RZ, RZ ;  /* 0x000000ff20247210 */ /* 0x000fe20007ffe1ff */
[----:B------:R-:W-:Y:S02]  /*1b70*/  IMAD.MOV R33, RZ, RZ, -R23 ;  /* 0x000000ffff217224 */ /* 0x000fe400078e0a17 */
[----:B------:R-:W-:Y:S02]  /*1b80*/  IMAD.MOV R35, RZ, RZ, -R30 ;  /* 0x000000ffff237224 */ /* 0x000fe400078e0a1e */
[----:B------:R-:W-:-:S02]  /*1b90*/  IMAD.IADD R38, R23, 0x1, -R6 ;  /* 0x0000000117267824 */ /* 0x000fc400078e0a06 */
[----:B-1----:R-:W-:-:S04]  /*1ba0*/  IMAD R39, R4, UR7, R23 ;  /* 0x0000000704277c24 */ /* 0x002fc8000f8e0217 */
[----:B------:R-:W-:Y:S02]  /*1bb0*/  VIADD R39, R39, 0x1 ;  /* 0x0000000127277836 */ /* 0x000fe40000000000 */
[-C--:B0-----:R-:W-:Y:S02]  /*1bc0*/  IMAD R42, R23, R37.reuse, R37 ;  /* 0x00000025172a7224 */ /* 0x081fe400078e0225 */
[-C--:B--2---:R-:W-:Y:S02]  /*1bd0*/  IMAD R29, R30, R37.reuse, -UR8 ;  /* 0x800000081e1d7e24 */ /* 0x084fe4000f8e0225 */
[-C--:B------:R-:W-:Y:S01]  /*1be0*/  IMAD R31, R32, R37.reuse, -UR8 ;  /* 0x80000008201f7e24 */ /* 0x080fe2000f8e0225 */
[----:B------:R-:W-:Y:S01]  /*1bf0*/  IADD3 R40, PT, PT, R42, -UR8, RZ ;  /* 0x800000082a287c10 */ /* 0x000fe2000fffe0ff */
[-C--:B------:R-:W-:Y:S02]  /*1c00*/  IMAD R30, R30, R37.reuse, UR6 ;  /* 0x000000061e1e7e24 */ /* 0x080fe4000f8e0225 */
[----:B------:R-:W-:-:S02]  /*1c10*/  IMAD R32, R32, R37, UR6 ;  /* 0x0000000620207e24 */ /* 0x000fc4000f8e0225 */
[----:B------:R-:W-:Y:S02]  /*1c20*/  IMAD R33, R37, R33, UR8 ;  /* 0x0000000825217e24 */ /* 0x000fe4000f8e0221 */
[----:B------:R-:W-:Y:S02]  /*1c30*/  IMAD R34, R23, R37, -UR8 ;  /* 0x8000000817227e24 */ /* 0x000fe4000f8e0225 */
[C---:B------:R-:W-:Y:S02]  /*1c40*/  IMAD R35, R37.reuse, R35, UR8 ;  /* 0x0000000825237e24 */ /* 0x040fe4000f8e0223 */
[----:B------:R-:W-:Y:S02]  /*1c50*/  IMAD R36, R37, R36, UR8 ;  /* 0x0000000825247e24 */ /* 0x000fe4000f8e0224 */
[C---:B------:R-:W-:Y:S01]  /*1c60*/  VIADD R41, R42.reuse, UR6 ;  /* 0x000000062a297c36 */ /* 0x040fe20008000000 */
[----:B------:R-:W-:Y:S01]  /*1c70*/  IADD3 R42, PT, PT, -R42, UR8, RZ ;  /* 0x000000082a2a7c10 */ /* 0x000fe2000fffe1ff */
[----:B------:R-:W-:-:S07]  /*1c80*/  IMAD R37, R23, R37, UR6 ;  /* 0x0000000617257e24 */ /* 0x000fce000f8e0225 */
.L_x_86:
[----:B------:R-:W0:Y:S01]  /*1c90*/  LDC R8, c[0x0][0x3a0] ;  /* 0x0000e800ff087b82 */ /* 0x000e220000000800 */
[----:B------:R-:W-:Y:S01]  /*1ca0*/  VIMNMX R25, PT, PT, R37, UR5, PT ;  /* 0x0000000525197c48 */ /* 0x000fe2000bfe0100 */
[----:B------:R-:W-:Y:S01]  /*1cb0*/  BSSY.RECONVERGENT B2, `(.L_x_78) ;  /* 0x0000023000027945 */ /* 0x000fe20003800200 */
[----:B------:R-:W-:Y:S02]  /*1cc0*/  VIMNMX R23, PT, PT, RZ, R34, !PT ;  /* 0x00000022ff177248 */ /* 0x000fe40007fe0100 */
[----:B0-----:R-:W-:-:S04]  /*1cd0*/  VIMNMX R22, PT, PT, R25, R8, PT ;  /* 0x0000000819167248 */ /* 0x001fc80003fe0100 */
[----:B------:R-:W-:-:S13]  /*1ce0*/  ISETP.LE.OR P1, PT, R22, R23, !P0 ;  /* 0x000000171600720c */ /* 0x000fda0004723670 */
[----:B------:R-:W-:Y:S05]  /*1cf0*/  @P1 BRA `(.L_x_79) ;  /* 0x0000000000781947 */ /* 0x000fea0003800000 */
[----:B------:R-:W0:Y:S01]  /*1d00*/  LDCU.U8 UR7, c[0x0][0x3d4] ;  /* 0x00007a80ff0777ac */ /* 0x000e220008000000 */
[----:B------:R-:W-:Y:S01]  /*1d10*/  IMAD.IADD R23, R22, 0x1, -R23 ;  /* 0x0000000116177824 */ /* 0x000fe200078e0a17 */
[----:B------:R-:W-:Y:S01]  /*1d20*/  IADD3 R25, PT, PT, R25, R33, RZ ;  /* 0x0000002119197210 */ /* 0x000fe20007ffe0ff */
[----:B------:R-:W1:Y:S02]  /*1d30*/  LDCU.64 UR8, c[0x0][0x390] ;  /* 0x00007200ff0877ac */ /* 0x000e640008000a00 */
[----:B------:R-:W-:Y:S02]  /*1d40*/  IMAD R44, R28, R23, RZ ;  /* 0x000000171c2c7224 */ /* 0x000fe400078e02ff */
[----:B------:R-:W-:Y:S01]  /*1d50*/  VIADD R23, R39, 0xffffffff ;  /* 0xffffffff27177836 */ /* 0x000fe20000000000 */
[----:B------:R-:W2:Y:S01]  /*1d60*/  LDCU.64 UR12, c[0x0][0x388] ;  /* 0x00007100ff0c77ac */ /* 0x000ea20008000a00 */
[----:B0-----:R-:W-:-:S06]  /*1d70*/  UPRMT UR7, UR7, 0x8880, URZ ;  /* 0x0000888007077896 */ /* 0x001fcc00080000ff */
[----:B------:R-:W-:-:S13]  /*1d80*/  ISETP.NE.AND P1, PT, RZ, UR7, PT ;  /* 0x00000007ff007c0c */ /* 0x000fda000bf25270 */
[----:B------:R-:W-:Y:S01]  /*1d90*/  @P1 IMAD R44, R26, R25, RZ ;  /* 0x000000191a2c1224 */ /* 0x000fe200078e02ff */
[----:B------:R-:W-:-:S04]  /*1da0*/  IADD3 R25, P1, PT, R23, R20, RZ ;  /* 0x0000001417197210 */ /* 0x000fc80007f3e0ff */
[----:B------:R-:W-:-:S05]  /*1db0*/  LEA.HI.X.SX32 R23, R23, R10, 0x1, P1 ;  /* 0x0000000a17177211 */ /* 0x000fca00008f0eff */
[----:B-1----:R-:W-:Y:S01]  /*1dc0*/  IMAD R22, R23, UR8, RZ ;  /* 0x0000000817167c24 */ /* 0x002fe2000f8e02ff */
[----:B------:R-:W-:-:S03]  /*1dd0*/  MOV R23, R11 ;  /* 0x0000000b00177202 */ /* 0x000fc60000000f00 */
[----:B------:R-:W-:Y:S02]  /*1de0*/  IMAD R45, R25, UR9, R22 ;  /* 0x00000009192d7c24 */ /* 0x000fe4000f8e0216 */
[----:B------:R-:W-:-:S04]  /*1df0*/  IMAD.MOV.U32 R22, RZ, RZ, R2 ;  /* 0x000000ffff167224 */ /* 0x000fc800078e0002 */
[----:B------:R-:W-:-:S04]  /*1e00*/  IMAD.WIDE.U32 R24, R25, UR8, R22 ;  /* 0x0000000819187c25 */ /* 0x000fc8000f8e0016 */
[----:B------:R-:W-:Y:S01]  /*1e10*/  IMAD.IADD R45, R25, 0x1, R45 ;  /* 0x00000001192d7824 */ /* 0x000fe200078e022d */
[----:B--2---:R-:W-:-:S04]  /*1e20*/  LEA R22, P1, R24, UR12, 0x1 ;  /* 0x0000000c18167c11 */ /* 0x004fc8000f8208ff */
[----:B------:R-:W-:-:S05]  /*1e30*/  LEA.HI.X R23, R24, UR13, R45, 0x1, P1 ;  /* 0x0000000d18177c11 */ /* 0x000fca00088f0c2d */
[----:B------:R-:W2:Y:S01]  /*1e40*/  LDG.E.U16 R22, desc[UR10][R22.64] ;  /* 0x0000000a16167981 */ /* 0x000ea2000c1e1500 */
        /* <DEDUP_REMOVED lines=9> */
.L_x_79:
[----:B------:R-:W-:Y:S05]  /*1ee0*/  BSYNC.RECONVERGENT B2 ;  /* 0x0000000000027941 */ /* 0x000fea0003800200 */
.L_x_78:
[----:B------:R-:W-:Y:S01]  /*1ef0*/  VIMNMX R23, PT, PT, R41, UR5, PT ;  /* 0x0000000529177c48 */ /* 0x000fe2000bfe0100 */
[----:B------:R-:W-:Y:S01]  /*1f00*/  BSSY.RECONVERGENT B2, `(.L_x_80) ;  /* 0x0000022000027945 */ /* 0x000fe20003800200 */
[----:B------:R-:W-:Y:S02]  /*1f10*/  VIMNMX R25, PT, PT, RZ, R40, !PT ;  /* 0x00000028ff197248 */ /* 0x000fe40007fe0100 */
[----:B------:R-:W-:-:S04]  /*1f20*/  VIMNMX R22, PT, PT, R23, R8, PT ;  /* 0x0000000817167248 */ /* 0x000fc80003fe0100 */
[----:B------:R-:W-:-:S13]  /*1f30*/  ISETP.LE.OR P1, PT, R22, R25, !P0 ;  /* 0x000000191600720c */ /* 0x000fda0004723670 */
[----:B------:R-:W-:Y:S05]  /*1f40*/  @P1 BRA `(.L_x_81) ;  /* 0x0000000000741947 */ /* 0x000fea0003800000 */
[----:B------:R-:W0:Y:S01]  /*1f50*/  LDCU.U8 UR7, c[0x0][0x3d4] ;  /* 0x00007a80ff0777ac */ /* 0x000e220008000000 */
[----:B------:R-:W-:Y:S01]  /*1f60*/  IMAD.IADD R25, R22, 0x1, -R25 ;  /* 0x0000000116197824 */ /* 0x000fe200078e0a19 */
[----:B------:R-:W-:Y:S01]  /*1f70*/  IADD3 R23, PT, PT, R23, R42, RZ ;  /* 0x0000002a17177210 */ /* 0x000fe20007ffe0ff */
[----:B------:R-:W1:Y:S02]  /*1f80*/  LDCU.64 UR8, c[0x0][0x390] ;  /* 0x00007200ff0877ac */ /* 0x000e640008000a00 */
[----:B------:R-:W-:Y:S01]  /*1f90*/  IMAD R44, R28, R25, RZ ;  /* 0x000000191c2c7224 */ /* 0x000fe200078e02ff */
[----:B------:R-:W2:Y:S01]  /*1fa0*/  LDCU.64 UR12, c[0x0][0x388] ;  /* 0x00007100ff0c77ac */ /* 0x000ea20008000a00 */
[----:B0-----:R-:W-:-:S06]  /*1fb0*/  UPRMT UR7, UR7, 0x8880, URZ ;  /* 0x0000888007077896 */ /* 0x001fcc00080000ff */
[----:B------:R-:W-:-:S13]  /*1fc0*/  ISETP.NE.AND P1, PT, RZ, UR7, PT ;  /* 0x00000007ff007c0c */ /* 0x000fda000bf25270 */
[----:B------:R-:W-:Y:S01]  /*1fd0*/  @P1 IMAD R44, R26, R23, RZ ;  /* 0x000000171a2c1224 */ /* 0x000fe200078e02ff */
[----:B------:R-:W-:Y:S01]  /*1fe0*/  IADD3 R25, P1, PT, R39, R20, RZ ;  /* 0x0000001427197210 */ /* 0x000fe20007f3e0ff */
[----:B------:R-:W-:-:S03]  /*1ff0*/  IMAD.MOV.U32 R23, RZ, RZ, R11 ;  /* 0x000000ffff177224 */ /* 0x000fc600078e000b */
[----:B------:R-:W-:-:S05]  /*2000*/  LEA.HI.X.SX32 R22, R39, R10, 0x1, P1 ;  /* 0x0000000a27167211 */ /* 0x000fca00008f0eff */
[----:B-1----:R-:W-:-:S04]  /*2010*/  IMAD R22, R22, UR8, RZ ;  /* 0x0000000816167c24 */ /* 0x002fc8000f8e02ff */
[----:B------:R-:W-:Y:S02]  /*2020*/  IMAD R45, R25, UR9, R22 ;  /* 0x00000009192d7c24 */ /* 0x000fe4000f8e0216 */
[----:B------:R-:W-:-:S04]  /*2030*/  IMAD.MOV.U32 R22, RZ, RZ, R2 ;  /* 0x000000ffff167224 */ /* 0x000fc800078e0002 */
[----:B------:R-:W-:-:S05]  /*2040*/  IMAD.WIDE.U32 R24, R25, UR8, R22 ;  /* 0x0000000819187c25 */ /* 0x000fca000f8e0016 */
[----:B------:R-:W-:Y:S02]  /*2050*/  IADD3 R45, PT, PT, R25, R45, RZ ;  /* 0x0000002d192d7210 */ /* 0x000fe40007ffe0ff */
[----:B--2---:R-:W-:-:S04]  /*2060*/  LEA R22, P1, R24, UR12, 0x1 ;  /* 0x0000000c18167c11 */ /* 0x004fc8000f8208ff */
[----:B------:R-:W-:-:S05]  /*2070*/  LEA.HI.X R23, R24, UR13, R45, 0x1, P1 ;  /* 0x0000000d18177c11 */ /* 0x000fca00088f0c2d */
[----:B------:R-:W2:Y:S01]  /*2080*/  LDG.E.U16 R22, desc[UR10][R22.64] ;  /* 0x0000000a16167981 */ /* 0x000ea2000c1e1500 */
        /* <DEDUP_REMOVED lines=9> */
.L_x_81:
[----:B------:R-:W-:Y:S05]  /*2120*/  BSYNC.RECONVERGENT B2 ;  /* 0x0000000000027941 */ /* 0x000fea0003800200 */
.L_x_80:
[----:B------:R-:W-:Y:S01]  /*2130*/  VIMNMX R22, PT, PT, R30, UR5, PT ;  /* 0x000000051e167c48 */ /* 0x000fe2000bfe0100 */
[----:B------:R-:W-:Y:S01]  /*2140*/  BSSY.RECONVERGENT B2, `(.L_x_82) ;  /* 0x0000023000027945 */ /* 0x000fe20003800200 */
[----:B------:R-:W-:Y:S02]  /*2150*/  VIMNMX R23, PT, PT, RZ, R29, !PT ;  /* 0x0000001dff177248 */ /* 0x000fe40007fe0100 */
[----:B------:R-:W-:-:S04]  /*2160*/  VIMNMX R24, PT, PT, R22, R8, PT ;  /* 0x0000000816187248 */ /* 0x000fc80003fe0100 */
[----:B------:R-:W-:-:S13]  /*2170*/  ISETP.LE.OR P1, PT, R24, R23, !P0 ;  /* 0x000000171800720c */ /* 0x000fda0004723670 */
[----:B------:R-:W-:Y:S05]  /*2180*/  @P1 BRA `(.L_x_83) ;  /* 0x0000000000781947 */ /* 0x000fea0003800000 */
[----:B------:R-:W0:Y:S01]  /*2190*/  LDCU.U8 UR7, c[0x0][0x3d4] ;  /* 0x00007a80ff0777ac */ /* 0x000e220008000000 */
[----:B------:R-:W-:Y:S02]  /*21a0*/  IMAD.IADD R23, R24, 0x1, -R23 ;  /* 0x0000000118177824 */ /* 0x000fe400078e0a17 */
[----:B------:R-:W-:Y:S01]  /*21b0*/  IMAD.IADD R25, R22, 0x1, R35 ;  /* 0x0000000116197824 */ /* 0x000fe200078e0223 */
[----:B------:R-:W1:Y:S01]  /*21c0*/  LDCU.64 UR8, c[0x0][0x390] ;  /* 0x00007200ff0877ac */ /* 0x000e620008000a00 */
[----:B------:R-:W-:Y:S01]  /*21d0*/  IMAD R44, R28, R23, RZ ;  /* 0x000000171c2c7224 */ /* 0x000fe200078e02ff */
[----:B------:R-:W-:Y:S01]  /*21e0*/  IADD3 R23, PT, PT, R39, 0x1, RZ ;  /* 0x0000000127177810 */ /* 0x000fe20007ffe0ff */
[----:B------:R-:W2:Y:S01]  /*21f0*/  LDCU.64 UR12, c[0x0][0x388] ;  /* 0x00007100ff0c77ac */ /* 0x000ea20008000a00 */
[----:B0-----:R-:W-:-:S06]  /*2200*/  UPRMT UR7, UR7, 0x8880, URZ ;  /* 0x0000888007077896 */ /* 0x001fcc00080000ff */
[----:B------:R-:W-:-:S13]  /*2210*/  ISETP.NE.AND P1, PT, RZ, UR7, PT ;  /* 0x00000007ff007c0c */ /* 0x000fda000bf25270 */
[----:B------:R-:W-:Y:S01]  /*2220*/  @P1 IMAD R44, R26, R25, RZ ;  /* 0x000000191a2c1224 */ /* 0x000fe200078e02ff */
[----:B------:R-:W-:-:S04]  /*2230*/  IADD3 R45, P1, PT, R23, R20, RZ ;  /* 0x00000014172d7210 */ /* 0x000fc80007f3e0ff */
[----:B------:R-:W-:-:S05]  /*2240*/  LEA.HI.X.SX32 R23, R23, R10, 0x1, P1 ;  /* 0x0000000a17177211 */ /* 0x000fca00008f0eff */
[----:B-1----:R-:W-:Y:S02]  /*2250*/  IMAD R22, R23, UR8, RZ ;  /* 0x0000000817167c24 */ /* 0x002fe4000f8e02ff */
[----:B------:R-:W-:Y:S02]  /*2260*/  IMAD.MOV.U32 R23, RZ, RZ, R11 ;  /* 0x000000ffff177224 */ /* 0x000fe400078e000b */
        /* <DEDUP_REMOVED lines=16> */
.L_x_83:
[----:B------:R-:W-:Y:S05]  /*2370*/  BSYNC.RECONVERGENT B2 ;  /* 0x0000000000027941 */ /* 0x000fea0003800200 */
.L_x_82:
        /* <DEDUP_REMOVED lines=9> */
[----:B------:R-:W-:Y:S01]  /*2410*/  VIADD R8, R39, 0x2 ;  /* 0x0000000227087836 */ /* 0x000fe20000000000 */
[----:B------:R-:W1:Y:S04]  /*2420*/  LDCU.64 UR8, c[0x0][0x390] ;  /* 0x00007200ff0877ac */ /* 0x000e680008000a00 */
[C---:B------:R-:W-:Y:S01]  /*2430*/  IADD3 R25, P1, PT, R8.reuse, R20, RZ ;  /* 0x0000001408197210 */ /* 0x040fe20007f3e0ff */
[----:B------:R-:W2:Y:S03]  /*2440*/  LDCU.64 UR12, c[0x0][0x388] ;  /* 0x00007100ff0c77ac */ /* 0x000ea60008000a00 */
[----:B------:R-:W-:Y:S01]  /*2450*/  LEA.HI.X.SX32 R22, R8, R10, 0x1, P1 ;  /* 0x0000000a08167211 */ /* 0x000fe200008f0eff */
[----:B------:R-:W-:Y:S01]  /*2460*/  IMAD R8, R28, R45, RZ ;  /* 0x0000002d1c087224 */ /* 0x000fe200078e02ff */
[----:B0-----:R-:W-:-:S03]  /*2470*/  UPRMT UR7, UR7, 0x8880, URZ ;  /* 0x0000888007077896 */ /* 0x001fc600080000ff */
[----:B-1----:R-:W-:-:S03]  /*2480*/  IMAD R22, R22, UR8, RZ ;  /* 0x0000000816167c24 */ /* 0x002fc6000f8e02ff */
[----:B------:R-:W-:Y:S01]  /*2490*/  ISETP.NE.AND P2, PT, RZ, UR7, PT ;  /* 0x00000007ff007c0c */ /* 0x000fe2000bf45270 */
[----:B------:R-:W-:Y:S02]  /*24a0*/  IMAD R45, R25, UR9, R22 ;  /* 0x00000009192d7c24 */ /* 0x000fe4000f8e0216 */
[----:B------:R-:W-:-:S10]  /*24b0*/  IMAD.MOV.U32 R22, RZ, RZ, R2 ;  /* 0x000000ffff167224 */ /* 0x000fd400078e0002 */
[----:B------:R-:W-:Y:S02]  /*24c0*/  @P2 IMAD R8, R26, R23, RZ ;  /* 0x000000171a082224 */ /* 0x000fe400078e02ff */
[----:B------:R-:W-:Y:S02]  /*24d0*/  IMAD.MOV.U32 R23, RZ, RZ, R11 ;  /* 0x000000ffff177224 */ /* 0x000fe400078e000b */
        /* <DEDUP_REMOVED lines=14> */
.L_x_85:
[----:B------:R-:W-:Y:S05]  /*25c0*/  BSYNC.RECONVERGENT B2 ;  /* 0x0000000000027941 */ /* 0x000fea0003800200 */
.L_x_84:
[----:B------:R-:W0:Y:S01]  /*25d0*/  LDC R8, c[0x0][0x3bc] ;  /* 0x0000ef00ff087b82 */ /* 0x000e220000000800 */
[----:B------:R-:W-:Y:S01]  /*25e0*/  VIADD R38, R38, 0x4 ;  /* 0x0000000426267836 */ /* 0x000fe20000000000 */
[----:B------:R-:W-:-:S04]  /*25f0*/  IADD3 R39, PT, PT, R39, 0x4, RZ ;  /* 0x0000000427277810 */ /* 0x000fc80007ffe0ff */
[----:B------:R-:W-:Y:S01]  /*2600*/  ISETP.NE.AND P1, PT, R38, RZ, PT ;  /* 0x000000ff2600720c */ /* 0x000fe20003f25270 */
[C---:B0-----:R-:W-:Y:S01]  /*2610*/  IMAD R40, R8.reuse, 0x4, R40 ;  /* 0x0000000408287824 */ /* 0x041fe200078e0228 */
[C---:B------:R-:W-:Y:S01]  /*2620*/  LEA R41, R8.reuse, R41, 0x2 ;  /* 0x0000002908297211 */ /* 0x040fe200078e10ff */
[C---:B------:R-:W-:Y:S01]  /*2630*/  IMAD R29, R8.reuse, 0x4, R29 ;  /* 0x00000004081d7824 */ /* 0x040fe200078e021d */
[C---:B------:R-:W-:Y:S01]  /*2640*/  LEA R31, R8.reuse, R31, 0x2 ;  /* 0x0000001f081f7211 */ /* 0x040fe200078e10ff */
[C---:B------:R-:W-:Y:S01]  /*2650*/  IMAD R30, R8.reuse, 0x4, R30 ;  /* 0x00000004081e7824 */ /* 0x040fe200078e021e */
[C---:B------:R-:W-:Y:S01]  /*2660*/  LEA R37, R8.reuse, R37, 0x2 ;  /* 0x0000002508257211 */ /* 0x040fe200078e10ff */
[C---:B------:R-:W-:Y:S02]  /*2670*/  IMAD R32, R8.reuse, 0x4, R32 ;  /* 0x0000000408207824 */ /* 0x040fe400078e0220 */
[----:B------:R-:W-:Y:S02]  /*2680*/  IMAD R34, R8, 0x4, R34 ;  /* 0x0000000408227824 */ /* 0x000fe400078e0222 */
[----:B------:R-:W-:-:S04]  /*2690*/  IMAD.MOV R8, RZ, RZ, -R8 ;  /* 0x000000ffff087224 */ /* 0x000fc800078e0a08 */
[C---:B------:R-:W-:Y:S01]  /*26a0*/  IMAD R42, R8.reuse, 0x4, R42 ;  /* 0x00000004082a7824 */ /* 0x040fe200078e022a */
[C---:B------:R-:W-:Y:S01]  /*26b0*/  LEA R35, R8.reuse, R35, 0x2 ;  /* 0x0000002308237211 */ /* 0x040fe200078e10ff */
[C---:B------:R-:W-:Y:S02]  /*26c0*/  IMAD R36, R8.reuse, 0x4, R36 ;  /* 0x0000000408247824 */ /* 0x040fe400078e0224 */
[----:B------:R-:W-:Y:S01]  /*26d0*/  IMAD R33, R8, 0x4, R33 ;  /* 0x0000000408217824 */ /* 0x000fe200078e0221 */
[----:B------:R-:W-:Y:S06]  /*26e0*/  @P1 BRA `(.L_x_86) ;  /* 0xfffffff400681947 */ /* 0x000fec000383ffff */
.L_x_71:
[----:B------:R-:W-:Y:S05]  /*26f0*/  BSYNC.RECONVERGENT B0 ;  /* 0x0000000000007941 */ /* 0x000fea0003800200 */
.L_x_70:
[----:B------:R-:W-:-:S05]  /*2700*/  VIADD R4, R4, 0x1 ;  /* 0x0000000104047836 */ /* 0x000fca0000000000 */
[----:B------:R-:W-:-:S13]  /*2710*/  ISETP.NE.AND P0, PT, R4, R7, PT ;  /* 0x000000070400720c */ /* 0x000fda0003f05270 */
[----:B------:R-:W-:Y:S05]  /*2720*/  @P0 BRA `(.L_x_87) ;  /* 0xffffffe800d80947 */ /* 0x000fea000383ffff */
.L_x_69:
[----:B------:R-:W-:Y:S05]  /*2730*/  BSYNC.RECONVERGENT B1 ;  /* 0x0000000000017941 */ /* 0x000fea0003800200 */
.L_x_68:
        /* <DEDUP_REMOVED lines=12> */
.L_x_54:
[----:B------:R-:W0:Y:S02]  /*2800*/  LDCU UR6, c[0x0][0x3d0] ;  /* 0x00007a00ff0677ac */ /* 0x000e240008000800 */
[----:B0-----:R-:W-:-:S07]  /*2810*/  I2FP.F32.S32 R2, UR6 ;  /* 0x0000000600027c45 */ /* 0x001fce0008201400 */
.L_x_122:
        /* <DEDUP_REMOVED lines=28> */
.L_x_90:
        /* <DEDUP_REMOVED lines=12> */
.L_x_91:
[----:B------:R-:W-:Y:S05]  /*2aa0*/  BSYNC.RECONVERGENT B0 ;  /* 0x0000000000007941 */ /* 0x000fea0003800200 */
.L_x_89:
        /* <DEDUP_REMOVED lines=10> */
[----:B0-----:R-:W-:Y:S01]  /*2b50*/  VIADD R11, R9, 0xffffffe ;  /* 0x0ffffffe090b7836 */ /* 0x001fe20000000000 */
[----:B------:R-:W-:-:S05]  /*2b60*/  MOV R9, RZ ;  /* 0x000000ff00097202 */ /* 0x000fca0000000f00 */
[----:B------:R-:W0:Y:S02]  /*2b70*/  F2I.FTZ.U32.TRUNC.NTZ R7, R11 ;  /* 0x0000000b00077305 */ /* 0x000e24000021f000 */
[----:B0-----:R-:W-:-:S04]  /*2b80*/  IMAD.MOV R13, RZ, RZ, -R7 ;  /* 0x000000ffff0d7224 */ /* 0x001fc800078e0a07 */
        /* <DEDUP_REMOVED lines=14> */
.L_x_93:
        /* <DEDUP_REMOVED lines=12> */
.L_x_94:
[----:B------:R-:W-:Y:S05]  /*2d30*/  BSYNC.RECONVERGENT B0 ;  /* 0x0000000000007941 */ /* 0x000fea0003800200 */
.L_x_92:
        /* <DEDUP_REMOVED lines=11> */
[----:B------:R-:W0:Y:S02]  /*2df0*/  F2I.FTZ.U32.TRUNC.NTZ R7, R12 ;  /* 0x0000000c00077305 */ /* 0x000e24000021f000 */
[----:B0-----:R-:W-:-:S05]  /*2e00*/  IADD3 R11, PT, PT, RZ, -R7, RZ ;  /* 0x80000007ff0b7210 */ /* 0x001fca0007ffe0ff */
        /* <DEDUP_REMOVED lines=14> */
.L_x_96:
        /* <DEDUP_REMOVED lines=9> */
[----:B------:R-:W-:-:S03]  /*2f80*/  MOV R11, R20 ;  /* 0x00000014000b7202 */ /* 0x000fc60000000f00 */
[----:B0-----:R-:W-:-:S07]  /*2f90*/  IMAD R7, R7, UR6, R8 ;  /* 0x0000000607077c24 */ /* 0x001fce000f8e0208 */
.L_x_97:
[----:B------:R-:W-:Y:S05]  /*2fa0*/  BSYNC.RECONVERGENT B0 ;  /* 0x0000000000007941 */ /* 0x000fea0003800200 */
.L_x_95:
[----:B------:R-:W0:Y:S01]  /*2fb0*/  LDC R6, c[0x0][0x3b8] ;  /* 0x0000ee00ff067b82 */ /* 0x000e220000000800 */
[----:B------:R-:W-:Y:S01]  /*2fc0*/  IABS R21, R7 ;  /* 0x0000000700157213 */ /* 0x000fe20000000000 */
[----:B------:R-:W-:Y:S06]  /*2fd0*/  BSSY.RECONVERGENT B0, `(.L_x_98) ;  /* 0x0000053000007945 */ /* 0x000fec0003800200 */
[----:B------:R-:W1:Y:S08]  /*2fe0*/  LDC R18, c[0x0][0x3bc] ;  /* 0x0000ef00ff127b82 */ /* 0x000e700000000800 */
[----:B------:R-:W2:Y:S01]  /*2ff0*/  LDC R22, c[0x0][0x3b0] ;  /* 0x0000ec00ff167b82 */ /* 0x000ea20000000800 */
[----:B0-----:R-:W-:-:S07]  /*3000*/  IABS R17, R6 ;  /* 0x0000000600117213 */ /* 0x001fce0000000000 */
[----:B------:R-:W0:Y:S01]  /*3010*/  LDC R26, c[0x0][0x3a8] ;  /* 0x0000ea00ff1a7b82 */ /* 0x000e220000000800 */
[----:B------:R-:W-:Y:S01]  /*3020*/  ISETP.NE.AND P3, PT, R6, RZ, PT ;  /* 0x000000ff0600720c */ /* 0x000fe20003f65270 */
[----:B------:R-:W3:Y:S01]  /*3030*/  I2F.RP R16, R17 ;  /* 0x0000001100107306 */ /* 0x000ee20000209400 */
[----:B-1----:R-:W-:-:S07]  /*3040*/  IABS R15, R18 ;  /* 0x00000012000f7213 */ /* 0x002fce0000000000 */
[----:B------:R-:W1:Y:S01]  /*3050*/  I2F.RP R20, R15 ;  /* 0x0000000f00147306 */ /* 0x000e620000209400 */
[----:B--2---:R-:W-:-:S07]  /*3060*/  ISETP.GE.AND P5, PT, R7, R22, PT ;  /* 0x000000160700720c */ /* 0x004fce0003fa6270 */
[----:B---3--:R-:W2:Y:S08]  /*3070*/  MUFU.RCP R16, R16 ;  /* 0x0000001000107308 */ /* 0x008eb00000001000 */
[----:B-1----:R-:W1:Y:S01]  /*3080*/  MUFU.RCP R20, R20 ;  /* 0x0000001400147308 */ /* 0x002e620000001000 */
[----:B--2---:R-:W-:-:S07]  /*3090*/  VIADD R12, R16, 0xffffffe ;  /* 0x0ffffffe100c7836 */ /* 0x004fce0000000000 */
[----:B------:R2:W3:Y:S01]  /*30a0*/  F2I.FTZ.U32.TRUNC.NTZ R13, R12 ;  /* 0x0000000c000d7305 */ /* 0x0004e2000021f000 */
[----:B-1----:R-:W-:Y:S01]  /*30b0*/  VIADD R8, R20, 0xffffffe ;  /* 0x0ffffffe14087836 */ /* 0x002fe20000000000 */
[----:B------:R-:W-:-:S06]  /*30c0*/  IABS R20, R10 ;  /* 0x0000000a00147213 */ /* 0x000fcc0000000000 */
[----:B------:R1:W4:Y:S01]  /*30d0*/  F2I.FTZ.U32.TRUNC.NTZ R9, R8 ;  /* 0x0000000800097305 */ /* 0x000322000021f000 */
[----:B--2---:R-:W-:Y:S01]  /*30e0*/  IMAD.MOV.U32 R12, RZ, RZ, RZ ;  /* 0x000000ffff0c7224 */ /* 0x004fe200078e00ff */
[----:B---3--:R-:W-:Y:S01]  /*30f0*/  IADD3 R14, PT, PT, RZ, -R13, RZ ;  /* 0x8000000dff0e7210 */ /* 0x008fe20007ffe0ff */
[----:B-1----:R-:W-:-:S04]  /*3100*/  IMAD.MOV.U32 R8, RZ, RZ, RZ ;  /* 0x000000ffff087224 */ /* 0x002fc800078e00ff */
[----:B------:R-:W-:Y:S02]  /*3110*/  IMAD R19, R14, R17, RZ ;  /* 0x000000110e137224 */ /* 0x000fe400078e02ff */
[----:B------:R-:W-:Y:S02]  /*3120*/  IMAD.MOV.U32 R14, RZ, RZ, R21 ;  /* 0x000000ffff0e7224 */ /* 0x000fe400078e0015 */
[----:B------:R-:W-:Y:S01]  /*3130*/  IMAD.HI.U32 R19, R13, R19, R12 ;  /* 0x000000130d137227 */ /* 0x000fe200078e000c */
[----:B----4-:R-:W-:-:S05]  /*3140*/  IADD3 R12, PT, PT, RZ, -R9, RZ ;  /* 0x80000009ff0c7210 */ /* 0x010fca0007ffe0ff */
[----:B------:R-:W-:-:S04]  /*3150*/  IMAD.HI.U32 R16, R19, R14, RZ ;  /* 0x0000000e13107227 */ /* 0x000fc800078e00ff */
[----:B------:R-:W-:Y:S02]  /*3160*/  IMAD R19, R12, R15, RZ ;  /* 0x0000000f0c137224 */ /* 0x000fe400078e02ff */
[----:B------:R-:W-:Y:S01]  /*3170*/  IMAD.MOV R13, RZ, RZ, -R16 ;  /* 0x000000ffff0d7224 */ /* 0x000fe200078e0a10 */
[----:B------:R-:W1:Y:S01]  /*3180*/  LDC R12, c[0x0][0x3ac] ;  /* 0x0000eb00ff0c7b82 */ /* 0x000e620000000800 */
[----:B------:R-:W-:-:S04]  /*3190*/  IMAD.HI.U32 R19, R9, R19, R8 ;  /* 0x0000001309137227 */ /* 0x000fc800078e0008 */
[----:B------:R-:W-:Y:S02]  /*31a0*/  IMAD R8, R17, R13, R14 ;  /* 0x0000000d11087224 */ /* 0x000fe400078e020e */
[----:B------:R-:W-:Y:S01]  /*31b0*/  IMAD.HI.U32 R14, R19, R20, RZ ;  /* 0x00000014130e7227 */ /* 0x000fe200078e00ff */
[----:B------:R-:W2:Y:S02]  /*31c0*/  LDC R13, c[0x0][0x3b4] ;  /* 0x0000ed00ff0d7b82 */ /* 0x000ea40000000800 */
[----:B------:R-:W-:Y:S02]  /*31d0*/  ISETP.GT.U32.AND P1, PT, R17, R8, PT ;  /* 0x000000081100720c */ /* 0x000fe40003f24070 */
[----:B------:R-:W-:-:S05]  /*31e0*/  IADD3 R9, PT, PT, -R14, RZ, RZ ;  /* 0x000000ff0e097210 */ /* 0x000fca0007ffe1ff */
[----:B------:R-:W-:-:S05]  /*31f0*/  IMAD R20, R15, R9, R20 ;  /* 0x000000090f147224 */ /* 0x000fca00078e0214 */
[----:B------:R-:W-:Y:S01]  /*3200*/  ISETP.GT.U32.AND P2, PT, R15, R20, PT ;  /* 0x000000140f00720c */ /* 0x000fe20003f44070 */
[----:B------:R-:W-:Y:S02]  /*3210*/  @!P1 IMAD.IADD R8, R8, 0x1, -R17 ;  /* 0x0000000108089824 */ /* 0x000fe400078e0a11 */
[----:B------:R-:W-:-:S03]  /*3220*/  @!P1 VIADD R16, R16, 0x1 ;  /* 0x0000000110109836 */ /* 0x000fc60000000000 */
[----:B------:R-:W-:Y:S02]  /*3230*/  ISETP.GE.U32.AND P0, PT, R8, R17, PT ;  /* 0x000000110800720c */ /* 0x000fe40003f06070 */
[----:B------:R-:W-:Y:S02]  /*3240*/  LOP3.LUT R8, R7, R6, RZ, 0x3c, !PT ;  /* 0x0000000607087212 */ /* 0x000fe400078e3cff */
[----:B------:R-:W-:Y:S02]  /*3250*/  LOP3.LUT R17, R10, R18, RZ, 0x3c, !PT ;  /* 0x000000120a117212 */ /* 0x000fe400078e3cff */
[----:B------:R-:W-:Y:S01]  /*3260*/  ISETP.GE.AND P6, PT, R8, RZ, PT ;  /* 0x000000ff0800720c */ /* 0x000fe20003fc6270 */
[----:B------:R-:W-:Y:S01]  /*3270*/  @!P2 VIADD R14, R14, 0x1 ;  /* 0x000000010e0ea836 */ /* 0x000fe20000000000 */
[----:B------:R-:W3:Y:S01]  /*3280*/  LDC.64 R8, c[0x0][0x3a8] ;  /* 0x0000ea00ff087b82 */ /* 0x000ee20000000a00 */
[----:B------:R-:W-:Y:S02]  /*3290*/  @!P2 IADD3 R20, PT, PT, R20, -R15, RZ ;  /* 0x8000000f1414a210 */ /* 0x000fe40007ffe0ff */
[----:B------:R-:W-:-:S02]  /*32a0*/  ISETP.GE.AND P1, PT, R17, RZ, PT ;  /* 0x000000ff1100720c */ /* 0x000fc40003f26270 */
[----:B------:R-:W-:Y:S01]  /*32b0*/  @P0 VIADD R16, R16, 0x1 ;  /* 0x0000000110100836 */ /* 0x000fe20000000000 */
[----:B------:R-:W-:Y:S02]  /*32c0*/  ISETP.GE.U32.AND P4, PT, R20, R15, PT ;  /* 0x0000000f1400720c */ /* 0x000fe40003f86070 */
[----:B--2---:R-:W-:Y:S01]  /*32d0*/  ISETP.GE.AND P0, PT, R10, R13, PT ;  /* 0x0000000d0a00720c */ /* 0x004fe20003f06270 */
[----:B------:R-:W-:-:S05]  /*32e0*/  IMAD.MOV.U32 R19, RZ, RZ, R16 ;  /* 0x000000ffff137224 */ /* 0x000fca00078e0010 */
[----:B------:R-:W-:Y:S02]  /*32f0*/  @!P6 IADD3 R19, PT, PT, -R19, RZ, RZ ;  /* 0x000000ff1313e210 */ /* 0x000fe40007ffe1ff */
[----:B------:R-:W-:Y:S01]  /*3300*/  @!P3 LOP3.LUT R19, RZ, R6, RZ, 0x33, !PT ;  /* 0x00000006ff13b212 */ /* 0x000fe200078e33ff */
[----:B------:R-:W-:Y:S01]  /*3310*/  HFMA2 R6, -RZ, RZ, 0, 0 ;  /* 0x00000000ff067431 */ /* 0x000fe200000001ff */
[----:B------:R-:W-:Y:S01]  /*3320*/  ISETP.NE.AND P6, PT, R18, RZ, PT ;  /* 0x000000ff1200720c */ /* 0x000fe20003fc5270 */
[----:B------:R-:W-:Y:S01]  /*3330*/  @P4 VIADD R14, R14, 0x1 ;  /* 0x000000010e0e4836 */ /* 0x000fe20000000000 */
[----:B01----:R-:W-:Y:S11]  /*3340*/  @!P5 BRA `(.L_x_99) ;  /* 0x00000000006cd947 */ /* 0x003ff60003800000 */
[----:B------:R-:W0:Y:S01]  /*3350*/  LDC R20, c[0x0][0x3b8] ;  /* 0x0000ee00ff147b82 */ /* 0x000e220000000800 */
[----:B------:R-:W-:Y:S01]  /*3360*/  IADD3 R7, PT, PT, R7, -R22, RZ ;  /* 0x8000001607077210 */ /* 0x000fe20007ffe0ff */
        /* <DEDUP_REMOVED lines=9> */
[----:B0-----:R-:W-:-:S04]  /*3400*/  IMAD.MOV R15, RZ, RZ, -R17 ;  /* 0x000000ffff0f7224 */ /* 0x001fc800078e0a11 */
[----:B------:R-:W-:-:S04]  /*3410*/  IMAD R15, R15, R24, RZ ;  /* 0x000000180f0f7224 */ /* 0x000fc800078e02ff */
[----:B------:R-:W-:-:S04]  /*3420*/  IMAD.HI.U32 R16, R17, R15, R16 ;  /* 0x0000000f11107227 */ /* 0x000fc800078e0010 */
[----:B------:R-:W-:-:S04]  /*3430*/  IMAD.MOV.U32 R15, RZ, RZ, R21 ;  /* 0x000000ffff0f7224 */ /* 0x000fc800078e0015 */
        /* <DEDUP_REMOVED lines=12> */
.L_x_99:
[----:B------:R-:W-:Y:S05]  /*3500*/  BSYNC.RECONVERGENT B0 ;  /* 0x0000000000007941 */ /* 0x000fea0003800200 */
.L_x_98:
[----:B------:R-:W-:Y:S01]  /*3510*/  BSSY.RECONVERGENT B0, `(.L_x_100) ;  /* 0x0000020000007945 */ /* 0x000fe20003800200 */
[----:B---3--:R-:W-:Y:S01]  /*3520*/  IMAD.WIDE R22, R9, R8, RZ ;  /* 0x0000000809167225 */ /* 0x008fe200078e02ff */
[----:B------:R-:W-:Y:S02]  /*3530*/  VIADDMNMX R7, R19, 0x1, R26, PT ;  /* 0x0000000113077846 */ /* 0x000fe4000380011a */
[----:B------:R-:W-:Y:S01]  /*3540*/  MOV R9, RZ ;  /* 0x000000ff00097202 */ /* 0x000fe20000000f00 */
[----:B------:R-:W-:Y:S06]  /*3550*/  @!P0 BRA `(.L_x_101) ;  /* 0x00000000006c8947 */ /* 0x000fec0003800000 */
        /* <DEDUP_REMOVED lines=27> */
.L_x_101:
[----:B------:R-:W-:Y:S05]  /*3710*/  BSYNC.RECONVERGENT B0 ;  /* 0x0000000000007941 */ /* 0x000fea0003800200 */
.L_x_100:
[----:B------:R-:W-:Y:S01]  /*3720*/  ISETP.GE.AND P0, PT, R6, R7, PT ;  /* 0x000000070600720c */ /* 0x000fe20003f06270 */
[----:B------:R-:W-:Y:S01]  /*3730*/  IMAD R8, R23, R11, RZ ;  /* 0x0000000b17087224 */ /* 0x000fe200078e02ff */
[----:B------:R-:W-:Y:S01]  /*3740*/  SHF.R.S32.HI R15, RZ, 0x1f, R11 ;  /* 0x0000001fff0f7819 */ /* 0x000fe2000001140b */
[----:B------:R-:W-:Y:S01]  /*3750*/  BSSY.RECONVERGENT B1, `(.L_x_102) ;  /* 0x0000114000017945 */ /* 0x000fe20003800200 */
[----:B------:R-:W-:Y:S01]  /*3760*/  @!P1 IADD3 R14, PT, PT, -R14, RZ, RZ ;  /* 0x000000ff0e0e9210 */ /* 0x000fe20007ffe1ff */
[----:B------:R-:W-:Y:S01]  /*3770*/  IMAD.MOV.U32 R28, RZ, RZ, RZ ;  /* 0x000000ffff1c7224 */ /* 0x000fe200078e00ff */
[----:B------:R-:W-:Y:S01]  /*3780*/  @!P6 LOP3.LUT R14, RZ, R18, RZ, 0x33, !PT ;  /* 0x00000012ff0ee212 */ /* 0x000fe200078e33ff */
[----:B------:R-:W-:-:S03]  /*3790*/  IMAD R25, R22, R15, R8 ;  /* 0x0000000f16197224 */ /* 0x000fc600078e0208 */
[----:B------:R-:W-:-:S03]  /*37a0*/  VIADDMNMX R8, R14, 0x1, R12, PT ;  /* 0x000000010e087846 */ /* 0x000fc6000380010c */
[----:B------:R-:W-:Y:S05]  /*37b0*/  @P0 BRA `(.L_x_103) ;  /* 0x0000001000340947 */ /* 0x000fea0003800000 */
[----:B------:R-:W0:Y:S01]  /*37c0*/  LDCU UR6, c[0x0][0x3c4] ;  /* 0x00007880ff0677ac */ /* 0x000e220008000800 */
[----:B------:R-:W1:Y:S01]  /*37d0*/  LDC R14, c[0x0][0x3a0] ;  /* 0x0000e800ff0e7b82 */ /* 0x000e620000000800 */
[C---:B------:R-:W-:Y:S02]  /*37e0*/  IMAD.IADD R10, R9.reuse, 0x1, -R8 ;  /* 0x00000001090a7824 */ /* 0x040fe400078e0a08 */
[----:B------:R-:W-:Y:S02]  /*37f0*/  HFMA2 R28, -RZ, RZ, 0, 0 ;  /* 0x00000000ff1c7431 */ /* 0x000fe400000001ff */
[----:B------:R-:W-:Y:S01]  /*3800*/  IMAD.WIDE.U32 R22, R22, R11, RZ ;  /* 0x0000000b16167225 */ /* 0x000fe200078e00ff */
[C---:B------:R-:W-:Y:S02]  /*3810*/  IADD3 R17, PT, PT, R9.reuse, 0x1, RZ ;  /* 0x0000000109117810 */ /* 0x040fe40007ffe0ff */
[----:B------:R-:W-:Y:S01]  /*3820*/  ISETP.GT.U32.AND P1, PT, R10, -0x4, PT ;  /* 0xfffffffc0a00780c */ /* 0x000fe20003f24070 */
[----:B------:R-:W-:-:S02]  /*3830*/  IMAD R21, R9, R18, R18 ;  /* 0x0000001209157224 */ /* 0x000fc400078e0212 */
[----:B------:R-:W-:Y:S02]  /*3840*/  VIADD R19, R9, 0x2 ;  /* 0x0000000209137836 */ /* 0x000fe40000000000 */
[----:B------:R-:W-:Y:S02]  /*3850*/  IMAD.IADD R24, R21, 0x1, R18 ;  /* 0x0000000115187824 */ /* 0x000fe400078e0212 */
[----:B------:R-:W-:Y:S02]  /*3860*/  IMAD.IADD R16, R23, 0x1, R25 ;  /* 0x0000000117107824 */ /* 0x000fe400078e0219 */
[----:B0-----:R-:W-:Y:S01]  /*3870*/  IMAD R20, R9, R18, -UR6 ;  /* 0x8000000609147e24 */ /* 0x001fe2000f8e0212 */
[----:B------:R-:W-:-:S03]  /*3880*/  VIADDMNMX R21, R21, -UR6, RZ, !PT ;  /* 0x8000000615157c46 */ /* 0x000fc6000f8001ff */
[----:B------:R-:W-:Y:S01]  /*3890*/  IMAD.IADD R13, R20, 0x1, R13 ;  /* 0x00000001140d7824 */ /* 0x000fe200078e020d */
[----:B------:R-:W-:Y:S02]  /*38a0*/  VIMNMX R29, PT, PT, RZ, R20, !PT ;  /* 0x00000014ff1d7248 */ /* 0x000fe40007fe0100 */
[----:B------:R-:W-:Y:S02]  /*38b0*/  VIADDMNMX R20, R24, -UR6, RZ, !PT ;  /* 0x8000000618147c46 */ /* 0x000fe4000f8001ff */
[CC--:B------:R-:W-:Y:S02]  /*38c0*/  IADD3 R15, PT, PT, R13.reuse, R18.reuse, RZ ;  /* 0x000000120d0f7210 */ /* 0x0c0fe40007ffe0ff */
[--C-:B-1----:R-:W-:Y:S02]  /*38d0*/  VIMNMX3 R10, R13, UR5, R14.reuse, PT ;  /* 0x000000050d0a7c0f */ /* 0x102fe4000b80010e */
[C---:B------:R-:W-:Y:S02]  /*38e0*/  VIADDMNMX R11, R15.reuse, R18, UR5, PT ;  /* 0x000000050f0b7e46 */ /* 0x040fe4000b800112 */
[----:B------:R-:W-:-:S02]  /*38f0*/  VIMNMX3 R12, R15, UR5, R14, PT ;  /* 0x000000050f0c7c0f */ /* 0x000fc4000b80010e */
[----:B------:R-:W-:Y:S01]  /*3900*/  VIMNMX R13, PT, PT, R11, R14, PT ;  /* 0x0000000e0b0d7248 */ /* 0x000fe20003fe0100 */
[----:B------:R-:W-:Y:S01]  /*3910*/  IMAD.IADD R11, R8, 0x1, -R9 ;  /* 0x00000001080b7824 */ /* 0x000fe200078e0a09 */
[----:B------:R-:W-:Y:S01]  /*3920*/  SHF.R.S32.HI R15, RZ, 0x1f, R4 ;  /* 0x0000001fff0f7819 */ /* 0x000fe20000011404 */
[----:B------:R-:W-:-:S03]  /*3930*/  VIADD R14, R9, 0x3 ;  /* 0x00000003090e7836 */ /* 0x000fc60000000000 */
[----:B------:R-:W-:-:S07]  /*3940*/  LOP3.LUT R18, R11, 0x3, RZ, 0xc0, !PT ;  /* 0x000000030b127812 */ /* 0x000fce00078ec0ff */
.L_x_121:
[----:B------:R-:W-:Y:S01]  /*3950*/  ISETP.GE.AND P0, PT, R9, R8, PT ;  /* 0x000000080900720c */ /* 0x000fe20003f06270 */
[----:B------:R-:W-:-:S12]  /*3960*/  BSSY.RECONVERGENT B0, `(.L_x_104) ;  /* 0x00000ef000007945 */ /* 0x000fd80003800200 */
[----:B------:R-:W-:Y:S05]  /*3970*/  @P0 BRA `(.L_x_105) ;  /* 0x0000000c00b40947 */ /* 0x000fea0003800000 */
[----:B------:R-:W0:Y:S01]  /*3980*/  LDC R11, c[0x0][0x3c0] ;  /* 0x0000f000ff0b7b82 */ /* 0x000e220000000800 */
[----:B------:R-:W0:Y:S01]  /*3990*/  LDCU UR6, c[0x0][0x3b8] ;  /* 0x00007700ff0677ac */ /* 0x000e220008000800 */
[----:B------:R-:W-:Y:S01]  /*39a0*/  ISETP.NE.AND P0, PT, R18, RZ, PT ;  /* 0x000000ff1200720c */ /* 0x000fe20003f05270 */
[----:B------:R-:W-:Y:S01]  /*39b0*/  BSSY.RECONVERGENT B2, `(.L_x_106) ;  /* 0x0000061000027945 */ /* 0x000fe20003800200 */
[----:B------:R-:W1:Y:S04]  /*39c0*/  LDCU UR7, c[0x0][0x398] ;  /* 0x00007300ff0777ac */ /* 0x000e680008000800 */
[----:B------:R-:W2:Y:S01]  /*39d0*/  LDC R31, c[0x0][0x3b0] ;  /* 0x0000ec00ff1f7b82 */ /* 0x000ea20000000800 */
[----:B0-----:R-:W-:Y:S01]  /*39e0*/  IMAD R30, R6, UR6, -R11 ;  /* 0x00000006061e7c24 */ /* 0x001fe2000f8e0a0b */
[----:B------:R-:W-:-:S04]  /*39f0*/  MOV R11, R9 ;  /* 0x00000009000b7202 */ /* 0x000fc80000000f00 */
[----:B--2---:R-:W-:Y:S02]  /*3a00*/  VIADDMNMX R31, R30, R31, UR4, PT ;  /* 0x000000041e1f7e46 */ /* 0x004fe4000b80011f */
[----:B------:R-:W-:Y:S02]  /*3a10*/  VIMNMX R30, PT, PT, RZ, R30, !PT ;  /* 0x0000001eff1e7248 */ /* 0x000fe40007fe0100 */
[----:B-1----:R-:W-:Y:S01]  /*3a20*/  VIMNMX R31, PT, PT, R31, UR7, PT ;  /* 0x000000071f1f7c48 */ /* 0x002fe2000bfe0100 */
[----:B------:R-:W-:Y:S06]  /*3a30*/  @!P0 BRA `(.L_x_107) ;  /* 0x0000000400608947 */ /* 0x000fec0003800000 */
[----:B------:R-:W-:Y:S01]  /*3a40*/  ISETP.GE.AND P0, PT, R30, R31, PT ;  /* 0x0000001f1e00720c */ /* 0x000fe20003f06270 */
[----:B------:R-:W-:Y:S01]  /*3a50*/  BSSY.RECONVERGENT B3, `(.L_x_108) ;  /* 0x000001b000037945 */ /* 0x000fe20003800200 */
[----:B------:R-:W-:Y:S02]  /*3a60*/  ISETP.NE.AND P3, PT, R18, 0x1, PT ;  /* 0x000000011200780c */ /* 0x000fe40003f65270 */
[----:B------:R-:W-:-:S13]  /*3a70*/  ISETP.GE.OR P2, PT, R29, R10, P0 ;  /* 0x0000000a1d00720c */ /* 0x000fda0000746670 */
[----:B------:R-:W-:Y:S05]  /*3a80*/  @P2 BRA `(.L_x_109) ;  /* 0x00000000005c2947 */ /* 0x000fea0003800000 */
[----:B------:R-:W0:Y:S01]  /*3a90*/  LDCU UR6, c[0x0][0x3ac] ;  /* 0x00007580ff0677ac */ /* 0x000e220008000800 */
[----:B------:R-:W-:Y:S02]  /*3aa0*/  IMAD.MOV.U32 R24, RZ, RZ, R4 ;  /* 0x000000ffff187224 */ /* 0x000fe400078e0004 */
[----:B------:R-:W-:Y:S01]  /*3ab0*/  IMAD.MOV.U32 R25, RZ, RZ, R15 ;  /* 0x000000ffff197224 */ /* 0x000fe200078e000f */
[----:B------:R-:W1:Y:S01]  /*3ac0*/  LDCU.64 UR8, c[0x0][0x390] ;  /* 0x00007200ff0877ac */ /* 0x000e620008000a00 */
[----:B0-----:R-:W-:Y:S01]  /*3ad0*/  IMAD R11, R6, UR6, R9 ;  /* 0x00000006060b7c24 */ /* 0x001fe2000f8e0209 */
[----:B------:R-:W0:Y:S04]  /*3ae0*/  LDCU.64 UR6, c[0x0][0x388] ;  /* 0x00007100ff0677ac */ /* 0x000e280008000a00 */
[----:B------:R-:W-:-:S04]  /*3af0*/  IADD3 R33, P2, PT, R11, R22, RZ ;  /* 0x000000160b217210 */ /* 0x000fc80007f5e0ff */
[----:B------:R-:W-:Y:S01]  /*3b00*/  LEA.HI.X.SX32 R11, R11, R16, 0x1, P2 ;  /* 0x000000100b0b7211 */ /* 0x000fe200010f0eff */
[----:B-1----:R-:W-:-:S04]  /*3b10*/  IMAD.WIDE.U32 R26, R33, UR8, R24 ;  /* 0x00000008211a7c25 */ /* 0x002fc8000f8e0018 */
[----:B------:R-:W-:-:S04]  /*3b20*/  IMAD R32, R11, UR8, RZ ;  /* 0x000000080b207c24 */ /* 0x000fc8000f8e02ff */
[----:B------:R-:W-:Y:S01]  /*3b30*/  IMAD R11, R33, UR9, R32 ;  /* 0x00000009210b7c24 */ /* 0x000fe2000f8e0220 */
[----:B0-----:R-:W-:-:S04]  /*3b40*/  LEA R24, P2, R26, UR6, 0x1 ;  /* 0x000000061a187c11 */ /* 0x001fc8000f8408ff */
[----:B------:R-:W-:-:S04]  /*3b50*/  IADD3 R11, PT, PT, R27, R11, RZ ;  /* 0x0000000b1b0b7210 */ /* 0x000fc80007ffe0ff */
[----:B------:R-:W-:-:S05]  /*3b60*/  LEA.HI.X R25, R26, UR7, R11, 0x1, P2 ;  /* 0x000000071a197c11 */ /* 0x000fca00090f0c0b */
[----:B------:R-:W2:Y:S01]  /*3b70*/  LDG.E.U16 R24, desc[UR10][R24.64] ;  /* 0x0000000a18187981 */ /* 0x000ea2000c1e1500 */
        /* <DEDUP_REMOVED lines=8> */
.L_x_109:
[----:B------:R-:W-:Y:S05]  /*3c00*/  BSYNC.RECONVERGENT B3 ;  /* 0x0000000000037941 */ /* 0x000fea0003800200 */
.L_x_108:
[----:B------:R-:W-:Y:S01]  /*3c10*/  IMAD.MOV.U32 R11, RZ, RZ, R17 ;  /* 0x000000ffff0b7224 */ /* 0x000fe200078e0011 */
[----:B------:R-:W-:Y:S06]  /*3c20*/  @!P3 BRA `(.L_x_107) ;  /* 0x0000000000e4b947 */ /* 0x000fec0003800000 */
[----:B------:R-:W-:Y:S01]  /*3c30*/  ISETP.GE.OR P2, PT, R21, R12, P0 ;  /* 0x0000000c1500720c */ /* 0x000fe20000746670 */
[----:B------:R-:W-:Y:S01]  /*3c40*/  BSSY.RECONVERGENT B3, `(.L_x_110) ;  /* 0x000001a000037945 */ /* 0x000fe20003800200 */
[----:B------:R-:W-:-:S11]  /*3c50*/  ISETP.NE.AND P3, PT, R18, 0x2, PT ;  /* 0x000000021200780c */ /* 0x000fd60003f65270 */
[----:B------:R-:W-:Y:S05]  /*3c60*/  @P2 BRA `(.L_x_111) ;  /* 0x00000000005c2947 */ /* 0x000fea0003800000 */
[----:B------:R-:W0:Y:S01]  /*3c70*/  LDCU UR6, c[0x0][0x3ac] ;  /* 0x00007580ff0677ac */ /* 0x000e220008000800 */
[----:B------:R-:W-:Y:S01]  /*3c80*/  MOV R25, R15 ;  /* 0x0000000f00197202 */ /* 0x000fe20000000f00 */
        /* <DEDUP_REMOVED lines=9> */
[----:B0-----:R-:W-:-:S03]  /*3d20*/  LEA R24, P2, R26, UR6, 0x1 ;  /* 0x000000061a187c11 */ /* 0x001fc6000f8408ff */
[----:B------:R-:W-:-:S05]  /*3d30*/  IMAD.IADD R11, R27, 0x1, R11 ;  /* 0x000000011b0b7824 */ /* 0x000fca00078e020b */
[----:B------:R-:W-:-:S05]  /*3d40*/  LEA.HI.X R25, R26, UR7, R11, 0x1, P2 ;  /* 0x000000071a197c11 */ /* 0x000fca00090f0c0b */
        /* <DEDUP_REMOVED lines=9> */
.L_x_111:
[----:B------:R-:W-:Y:S05]  /*3de0*/  BSYNC.RECONVERGENT B3 ;  /* 0x0000000000037941 */ /* 0x000fea0003800200 */
.L_x_110:
[----:B------:R-:W-:Y:S01]  /*3df0*/  IMAD.MOV.U32 R11, RZ, RZ, R19 ;  /* 0x000000ffff0b7224 */ /* 0x000fe200078e0013 */
[----:B------:R-:W-:Y:S06]  /*3e00*/  @!P3 BRA `(.L_x_107) ;  /* 0x00000000006cb947 */ /* 0x000fec0003800000 */
[----:B------:R-:W-:Y:S02]  /*3e10*/  ISETP.GE.OR P0, PT, R20, R13, P0 ;  /* 0x0000000d1400720c */ /* 0x000fe40000706670 */
[----:B------:R-:W-:-:S11]  /*3e20*/  MOV R11, R14 ;  /* 0x0000000e000b7202 */ /* 0x000fd60000000f00 */
        /* <DEDUP_REMOVED lines=20> */
[----:B0-----:R-:W-:Y:S01]  /*3f70*/  FMUL.FTZ R26, R11, R26 ;  /* 0x0000001a0b1a7220 */ /* 0x001fe20000410000 */
[----:B------:R-:W-:-:S05]  /*3f80*/  IMAD.MOV.U32 R11, RZ, RZ, R14 ;  /* 0x000000ffff0b7224 */ /* 0x000fca00078e000e */
[----:B------:R-:W0:Y:S02]  /*3f90*/  F2F.BF16.F32 R26, R26 ;  /* 0x0000001a001a7304 */ /* 0x000e240000202000 */
[----:B0-----:R-:W-:-:S05]  /*3fa0*/  SHF.L.U32 R27, R26, 0x10, RZ ;  /* 0x000000101a1b7819 */ /* 0x001fca00000006ff */
[----:B------:R-:W-:-:S07]  /*3fb0*/  FADD.FTZ R28, R28, R27 ;  /* 0x0000001b1c1c7221 */ /* 0x000fce0000010000 */
.L_x_107:
[----:B------:R-:W-:Y:S05]  /*3fc0*/  BSYNC.RECONVERGENT B2 ;  /* 0x0000000000027941 */ /* 0x000fea0003800200 */
.L_x_106:
[----:B------:R-:W-:Y:S05]  /*3fd0*/  @P1 BRA `(.L_x_105) ;  /* 0x00000008001c1947 */ /* 0x000fea0003800000 */
[----:B------:R-:W-:-:S13]  /*3fe0*/  ISETP.GE.AND P0, PT, R30, R31, PT ;  /* 0x0000001f1e00720c */ /* 0x000fda0003f06270 */
.L_x_120:
[----:B------:R-:W0:Y:S01]  /*3ff0*/  LDC R32, c[0x0][0x3bc] ;  /* 0x0000ef00ff207b82 */ /* 0x000e220000000800 */
[----:B------:R-:W1:Y:S01]  /*4000*/  LDCU UR6, c[0x0][0x3b4] ;  /* 0x00007680ff0677ac */ /* 0x000e620008000800 */
[----:B------:R-:W-:Y:S06]  /*4010*/  BSSY.RECONVERGENT B2, `(.L_x_112) ;  /* 0x000002f000027945 */ /* 0x000fec0003800200 */
[----:B------:R-:W2:Y:S08]  /*4020*/  LDC R33, c[0x0][0x3c4] ;  /* 0x0000f100ff217b82 */ /* 0x000eb00000000800 */
[----:B------:R-:W3:Y:S01]  /*4030*/  LDC R35, c[0x0][0x3a0] ;  /* 0x0000e800ff237b82 */ /* 0x000ee20000000800 */
[----:B0-----:R-:W-:-:S05]  /*4040*/  IMAD R26, R11, R32, R32 ;  /* 0x000000200b1a7224 */ /* 0x001fca00078e0220 */
[-C--:B------:R-:W-:Y:S01]  /*4050*/  IADD3 R30, PT, PT, R26, R32.reuse, RZ ;  /* 0x000000201a1e7210 */ /* 0x080fe20007ffe0ff */
[----:B--2---:R-:W-:-:S03]  /*4060*/  IMAD R24, R11, R32, -R33 ;  /* 0x000000200b187224 */ /* 0x004fc600078e0a21 */
[----:B------:R-:W-:Y:S02]  /*4070*/  IADD3 R25, PT, PT, R30, R32, RZ ;  /* 0x000000201e197210 */ /* 0x000fe40007ffe0ff */
[-C--:B------:R-:W-:Y:S01]  /*4080*/  VIADDMNMX R26, R26, -R33.reuse, RZ, !PT ;  /* 0x800000211a1a7246 */ /* 0x080fe200078001ff */
[----:B-1----:R-:W-:Y:S01]  /*4090*/  VIADD R27, R24, UR6 ;  /* 0x00000006181b7c36 */ /* 0x002fe20008000000 */
[-C--:B------:R-:W-:Y:S02]  /*40a0*/  VIADDMNMX R30, R30, -R33.reuse, RZ, !PT ;  /* 0x800000211e1e7246 */ /* 0x080fe400078001ff */
[----:B------:R-:W-:Y:S01]  /*40b0*/  VIADDMNMX R33, R25, -R33, RZ, !PT ;  /* 0x8000002119217246 */ /* 0x000fe200078001ff */
[C-C-:B------:R-:W-:Y:S01]  /*40c0*/  IMAD.IADD R31, R27.reuse, 0x1, R32.reuse ;  /* 0x000000011b1f7824 */ /* 0x140fe200078e0220 */
[----:B------:R-:W-:Y:S02]  /*40d0*/  VIMNMX R24, PT, PT, RZ, R24, !PT ;  /* 0x00000018ff187248 */ /* 0x000fe40007fe0100 */
[--C-:B---3--:R-:W-:Y:S01]  /*40e0*/  VIMNMX3 R25, R27, UR5, R35.reuse, PT ;  /* 0x000000051b197c0f */ /* 0x108fe2000b800123 */
[C---:B------:R-:W-:Y:S01]  /*40f0*/  IMAD.IADD R34, R31.reuse, 0x1, R32 ;  /* 0x000000011f227824 */ /* 0x040fe200078e0220 */
[----:B------:R-:W-:-:S02]  /*4100*/  VIMNMX3 R27, R31, UR5, R35, PT ;  /* 0x000000051f1b7c0f */ /* 0x000fc4000b800123 */
[----:B------:R-:W-:Y:S02]  /*4110*/  ISETP.GE.OR P5, PT, R24, R25, P0 ;  /* 0x000000191800720c */ /* 0x000fe400007a6670 */
[C---:B------:R-:W-:Y:S02]  /*4120*/  VIADDMNMX R32, R34.reuse, R32, UR5, PT ;  /* 0x0000000522207e46 */ /* 0x040fe4000b800120 */
[----:B------:R-:W-:Y:S02]  /*4130*/  VIMNMX3 R31, R34, UR5, R35, PT ;  /* 0x00000005221f7c0f */ /* 0x000fe4000b800123 */
[----:B------:R-:W-:Y:S02]  /*4140*/  VIMNMX R32, PT, PT, R32, R35, PT ;  /* 0x0000002320207248 */ /* 0x000fe40003fe0100 */
[----:B------:R-:W-:Y:S02]  /*4150*/  ISETP.GE.OR P2, PT, R26, R27, P0 ;  /* 0x0000001b1a00720c */ /* 0x000fe40000746670 */
[----:B------:R-:W-:-:S02]  /*4160*/  ISETP.GE.OR P3, PT, R30, R31, P0 ;  /* 0x0000001f1e00720c */ /* 0x000fc40000766670 */
[----:B------:R-:W-:Y:S01]  /*4170*/  ISETP.GE.OR P4, PT, R33, R32, P0 ;  /* 0x000000202100720c */ /* 0x000fe20000786670 */
[----:B------:R-:W-:-:S12]  /*4180*/  @P5 BRA `(.L_x_113) ;  /* 0x00000000005c5947 */ /* 0x000fd80003800000 */
[----:B------:R-:W0:Y:S01]  /*4190*/  LDCU UR6, c[0x0][0x3ac] ;  /* 0x00007580ff0677ac */ /* 0x000e220008000800 */
[----:B------:R-:W-:Y:S01]  /*41a0*/  MOV R24, R4 ;  /* 0x0000000400187202 */ /* 0x000fe20000000f00 */
[----:B------:R-:W1:Y:S01]  /*41b0*/  LDCU.64 UR8, c[0x0][0x390] ;  /* 0x00007200ff0877ac */ /* 0x000e620008000a00 */
[----:B0-----:R-:W-:Y:S01]  /*41c0*/  IMAD R25, R6, UR6, R11 ;  /* 0x0000000606197c24 */ /* 0x001fe2000f8e020b */
[----:B------:R-:W0:Y:S04]  /*41d0*/  LDCU.64 UR6, c[0x0][0x388] ;  /* 0x00007100ff0677ac */ /* 0x000e280008000a00 */
[----:B------:R-:W-:-:S04]  /*41e0*/  IADD3 R27, P5, PT, R25, R22, RZ ;  /* 0x00000016191b7210 */ /* 0x000fc80007fbe0ff */
[----:B------:R-:W-:-:S05]  /*41f0*/  LEA.HI.X.SX32 R25, R25, R16, 0x1, P5 ;  /* 0x0000001019197211 */ /* 0x000fca00028f0eff */
[----:B-1----:R-:W-:Y:S02]  /*4200*/  IMAD R26, R25, UR8, RZ ;  /* 0x00000008191a7c24 */ /* 0x002fe4000f8e02ff */
[----:B------:R-:W-:Y:S02]  /*4210*/  IMAD.MOV.U32 R25, RZ, RZ, R15 ;  /* 0x000000ffff197224 */ /* 0x000fe400078e000f */
[----:B------:R-:W-:-:S04]  /*4220*/  IMAD.WIDE.U32 R24, R27, UR8, R24 ;  /* 0x000000081b187c25 */ /* 0x000fc8000f8e0018 */
        /* <DEDUP_REMOVED lines=13> */
.L_x_113:
[----:B------:R-:W-:Y:S05]  /*4300*/  BSYNC.RECONVERGENT B2 ;  /* 0x0000000000027941 */ /* 0x000fea0003800200 */
.L_x_112:
[----:B------:R-:W-:Y:S04]  /*4310*/  BSSY.RECONVERGENT B2, `(.L_x_114) ;  /* 0x000001a000027945 */ /* 0x000fe80003800200 */
[----:B------:R-:W-:Y:S05]  /*4320*/  @P2 BRA `(.L_x_115) ;  /* 0x0000000000602947 */ /* 0x000fea0003800000 */
[----:B------:R-:W0:Y:S01]  /*4330*/  LDCU UR6, c[0x0][0x3ac] ;  /* 0x00007580ff0677ac */ /* 0x000e220008000800 */
[----:B------:R-:W-:Y:S01]  /*4340*/  IMAD.MOV.U32 R24, RZ, RZ, R4 ;  /* 0x000000ffff187224 */ /* 0x000fe200078e0004 */
[----:B------:R-:W1:Y:S01]  /*4350*/  LDCU.64 UR8, c[0x0][0x390] ;  /* 0x00007200ff0877ac */ /* 0x000e620008000a00 */
[----:B0-----:R-:W-:Y:S01]  /*4360*/  IMAD R25, R6, UR6, R11 ;  /* 0x0000000606197c24 */ /* 0x001fe2000f8e020b */
[----:B------:R-:W0:Y:S04]  /*4370*/  LDCU.64 UR6, c[0x0][0x388] ;  /* 0x00007100ff0677ac */ /* 0x000e280008000a00 */
[----:B------:R-:W-:-:S04]  /*4380*/  IADD3 R25, PT, PT, R25, 0x1, RZ ;  /* 0x0000000119197810 */ /* 0x000fc80007ffe0ff */
[----:B------:R-:W-:-:S04]  /*4390*/  IADD3 R27, P2, PT, R25, R22, RZ ;  /* 0x00000016191b7210 */ /* 0x000fc80007f5e0ff */
[----:B------:R-:W-:-:S05]  /*43a0*/  LEA.HI.X.SX32 R25, R25, R16, 0x1, P2 ;  /* 0x0000001019197211 */ /* 0x000fca00010f0eff */
[----:B-1----:R-:W-:Y:S01]  /*43b0*/  IMAD R26, R25, UR8, RZ ;  /* 0x00000008191a7c24 */ /* 0x002fe2000f8e02ff */
[----:B------:R-:W-:-:S03]  /*43c0*/  MOV R25, R15 ;  /* 0x0000000f00197202 */ /* 0x000fc60000000f00 */
[----:B------:R-:W-:-:S04]  /*43d0*/  IMAD.WIDE.U32 R24, R27, UR8, R24 ;  /* 0x000000081b187c25 */ /* 0x000fc8000f8e0018 */
[----:B------:R-:W-:Y:S01]  /*43e0*/  IMAD R27, R27, UR9, R26 ;  /* 0x000000091b1b7c24 */ /* 0x000fe2000f8e021a */
[----:B0-----:R-:W-:-:S03]  /*43f0*/  LEA R26, P2, R24, UR6, 0x1 ;  /* 0x00000006181a7c11 */ /* 0x001fc6000f8408ff */
[----:B------:R-:W-:-:S05]  /*4400*/  IMAD.IADD R25, R25, 0x1, R27 ;  /* 0x0000000119197824 */ /* 0x000fca00078e021b */
[----:B------:R-:W-:-:S05]  /*4410*/  LEA.HI.X R27, R24, UR7, R25, 0x1, P2 ;  /* 0x00000007181b7c11 */ /* 0x000fca00090f0c19 */
[----:B------:R-:W2:Y:S01]  /*4420*/  LDG.E.U16 R26, desc[UR10][R26.64] ;  /* 0x0000000a1a1a7981 */ /* 0x000ea2000c1e1500 */
[----:B------:R-:W0:Y:S02]  /*4430*/  F2F.BF16.F32 R24, R2 ;  /* 0x0000000200187304 */ /* 0x000e240000202000 */
[----:B0-----:R-:W-:-:S06]  /*4440*/  SHF.L.U32 R30, R24, 0x10, RZ ;  /* 0x00000010181e7819 */ /* 0x001fcc00000006ff */
[----:B------:R-:W0:Y:S01]  /*4450*/  MUFU.RCP R25, R30 ;  /* 0x0000001e00197308 */ /* 0x000e220000001000 */
[----:B--2---:R-:W-:-:S04]  /*4460*/  IMAD.U32 R24, R26, 0x10000, RZ ;  /* 0x000100001a187824 */ /* 0x004fc800078e00ff */
[----:B0-----:R-:W-:-:S06]  /*4470*/  FMUL.FTZ R24, R24, R25 ;  /* 0x0000001918187220 */ /* 0x001fcc0000410000 */
[----:B------:R-:W0:Y:S02]  /*4480*/  F2F.BF16.F32 R24, R24 ;  /* 0x0000001800187304 */ /* 0x000e240000202000 */
[----:B0-----:R-:W-:-:S05]  /*4490*/  SHF.L.U32 R25, R24, 0x10, RZ ;  /* 0x0000001018197819 */ /* 0x001fca00000006ff */
[----:B------:R-:W-:-:S07]  /*44a0*/  FADD.FTZ R28, R28, R25 ;  /* 0x000000191c1c7221 */ /* 0x000fce0000010000 */
.L_x_115:
[----:B------:R-:W-:Y:S05]  /*44b0*/  BSYNC.RECONVERGENT B2 ;  /* 0x0000000000027941 */ /* 0x000fea0003800200 */
.L_x_114:
[----:B------:R-:W-:Y:S04]  /*44c0*/  BSSY.RECONVERGENT B2, `(.L_x_116) ;  /* 0x000001a000027945 */ /* 0x000fe80003800200 */
[----:B------:R-:W-:Y:S05]  /*44d0*/  @P3 BRA `(.L_x_117) ;  /* 0x0000000000603947 */ /* 0x000fea0003800000 */
[----:B------:R-:W0:Y:S01]  /*44e0*/  LDCU UR6, c[0x0][0x3ac] ;  /* 0x00007580ff0677ac */ /* 0x000e220008000800 */
[----:B------:R-:W-:Y:S01]  /*44f0*/  MOV R24, R4 ;  /* 0x0000000400187202 */ /* 0x000fe20000000f00 */
[----:B------:R-:W1:Y:S01]  /*4500*/  LDCU.64 UR8, c[0x0][0x390] ;  /* 0x00007200ff0877ac */ /* 0x000e620008000a00 */
[----:B0-----:R-:W-:Y:S01]  /*4510*/  IMAD R25, R6, UR6, R11 ;  /* 0x0000000606197c24 */ /* 0x001fe2000f8e020b */
[----:B------:R-:W0:Y:S03]  /*4520*/  LDCU.64 UR6, c[0x0][0x388] ;  /* 0x00007100ff0677ac */ /* 0x000e260008000a00 */
[----:B------:R-:W-:-:S05]  /*4530*/  VIADD R25, R25, 0x2 ;  /* 0x0000000219197836 */ /* 0x000fca0000000000 */
        /* <DEDUP_REMOVED lines=18> */
.L_x_117:
[----:B------:R-:W-:Y:S05]  /*4660*/  BSYNC.RECONVERGENT B2 ;  /* 0x0000000000027941 */ /* 0x000fea0003800200 */
.L_x_116:
        /* <DEDUP_REMOVED lines=26> */
.L_x_119:
[----:B------:R-:W-:Y:S05]  /*4810*/  BSYNC.RECONVERGENT B2 ;  /* 0x0000000000027941 */ /* 0x000fea0003800200 */
.L_x_118:
[----:B------:R-:W-:-:S05]  /*4820*/  VIADD R11, R11, 0x4 ;  /* 0x000000040b0b7836 */ /* 0x000fca0000000000 */
[----:B------:R-:W-:-:S13]  /*4830*/  ISETP.NE.AND P2, PT, R11, R8, PT ;  /* 0x000000080b00720c */ /* 0x000fda0003f45270 */
[----:B------:R-:W-:Y:S05]  /*4840*/  @P2 BRA `(.L_x_120) ;  /* 0xfffffff400e82947 */ /* 0x000fea000383ffff */
.L_x_105:
[----:B------:R-:W-:Y:S05]  /*4850*/  BSYNC.RECONVERGENT B0 ;  /* 0x0000000000007941 */ /* 0x000fea0003800200 */
.L_x_104:
[----:B------:R-:W-:-:S04]  /*4860*/  IADD3 R6, PT, PT, R6, 0x1, RZ ;  /* 0x0000000106067810 */ /* 0x000fc80007ffe0ff */
[----:B------:R-:W-:-:S13]  /*4870*/  ISETP.NE.AND P0, PT, R6, R7, PT ;  /* 0x000000070600720c */ /* 0x000fda0003f05270 */
[----:B------:R-:W-:Y:S05]  /*4880*/  @P0 BRA `(.L_x_121) ;  /* 0xfffffff000300947 */ /* 0x000fea000383ffff */
.L_x_103:
[----:B------:R-:W-:Y:S05]  /*4890*/  BSYNC.RECONVERGENT B1 ;  /* 0x0000000000017941 */ /* 0x000fea0003800200 */
.L_x_102:
        /* <DEDUP_REMOVED lines=12> */
        .weak           $__internal_1_$__cuda_sm20_div_s64
        .type           $__internal_1_$__cuda_sm20_div_s64,@function
        .size           $__internal_1_$__cuda_sm20_div_s64,(.L_x_1472 - $__internal_1_$__cuda_sm20_div_s64)
$__internal_1_$__cuda_sm20_div_s64:
[-C--:B------:R-:W-:Y:S02]  /*4960*/  IADD3 R7, P1, PT, RZ, -R16.reuse, RZ ;  /* 0x80000010ff077210 */ /* 0x080fe40007f3e0ff */
[----:B------:R-:W-:Y:S02]  /*4970*/  ISETP.GE.AND P0, PT, R15, RZ, PT ;  /* 0x000000ff0f00720c */ /* 0x000fe40003f06270 */
[-C--:B------:R-:W-:Y:S02]  /*4980*/  IADD3.X R12, PT, PT, RZ, ~R15.reuse, RZ, P1, !PT ;  /* 0x8000000fff0c7210 */ /* 0x080fe40000ffe4ff */
        /* <DEDUP_REMOVED lines=29> */
[----:B------:R-:W-:Y:S01]  /*4b60*/  IMAD.HI.U32 R20, R21, R23, RZ ;  /* 0x0000001715147227 */ /* 0x000fe200078e00ff */
[----:B------:R-:W-:-:S03]  /*4b70*/  SEL R17, R12, R17, !P3 ;  /* 0x000000110c117207 */ /* 0x000fc60005800000 */
[----:B------:R-:W-:-:S04]  /*4b80*/  IMAD.X R22, RZ, RZ, ~R13, P0 ;  /* 0x000000ffff167224 */ /* 0x000fc800000e0e0d */
[----:B------:R-:W-:-:S04]  /*4b90*/  IMAD.WIDE.U32 R20, P0, R21, R22, R20 ;  /* 0x0000001615147225 */ /* 0x000fc80007800014 */
[C---:B------:R-:W-:Y:S02]  /*4ba0*/  IMAD R13, R19.reuse, R22, RZ ;  /* 0x00000016130d7224 */ /* 0x040fe400078e02ff */
[----:B------:R-:W-:-:S04]  /*4bb0*/  IMAD.HI.U32 R20, P1, R19, R23, R20 ;  /* 0x0000001713147227 */ /* 0x000fc80007820014 */
        /* <DEDUP_REMOVED lines=36> */
[----:B------:R-:W-:Y:S02]  /*4e00*/  IADD3 R7, P2, PT, RZ, -R20, RZ ;  /* 0x80000014ff077210 */ /* 0x000fe40007f5e0ff */
[C---:B------:R-:W-:Y:S02]  /*4e10*/  LOP3.LUT R12, R15.reuse, R18, RZ, 0x3c, !PT ;  /* 0x000000120f0c7212 */ /* 0x040fe400078e3cff */
[----:B------:R-:W-:Y:S01]  /*4e20*/  ISETP.NE.U32.AND P0, PT, R16, RZ, PT ;  /* 0x000000ff1000720c */ /* 0x000fe20003f05070 */
[----:B------:R-:W-:Y:S01]  /*4e30*/  IMAD.X R6, RZ, RZ, ~R21, P2 ;  /* 0x000000ffff067224 */ /* 0x000fe200010e0e15 */
[----:B------:R-:W-:Y:S02]  /*4e40*/  ISETP.GE.AND P1, PT, R12, RZ, PT ;  /* 0x000000ff0c00720c */ /* 0x000fe40003f26270 */
[----:B------:R-:W-:Y:S02]  /*4e50*/  ISETP.NE.AND.EX P0, PT, R15, RZ, PT, P0 ;  /* 0x000000ff0f00720c */ /* 0x000fe40003f05300 */
[----:B------:R-:W-:-:S02]  /*4e60*/  MOV R15, 0x0 ;  /* 0x00000000000f7802 */ /* 0x000fc40000000f00 */
[----:B------:R-:W-:Y:S02]  /*4e70*/  SEL R20, R7, R20, !P1 ;  /* 0x0000001407147207 */ /* 0x000fe40004800000 */
[----:B------:R-:W-:Y:S02]  /*4e80*/  SEL R21, R6, R21, !P1 ;  /* 0x0000001506157207 */ /* 0x000fe40004800000 */
[----:B------:R-:W-:Y:S02]  /*4e90*/  SEL R20, R20, 0xffffffff, P0 ;  /* 0xffffffff14147807 */ /* 0x000fe40000000000 */
[----:B------:R-:W-:Y:S01]  /*4ea0*/  SEL R21, R21, 0xffffffff, P0 ;  /* 0xffffffff15157807 */ /* 0x000fe20000000000 */
[----:B------:R-:W-:Y:S06]  /*4eb0*/  RET.REL.NODEC R14 `(_ZN2at6native49_GLOBAL__N__3489678a_16_AveragePool2d_cu_fb80407639avg_pool2d_backward_out_cuda_frame_nhwcIN3c108BFloat16EflEEvT1_PKT_llliiiiiiiiPS6_ibb) ;  /* 0xffffffb00e507950 */ /* 0x000fec0003c3ffff */
.L_x_123:
        /* <DEDUP_REMOVED lines=12> */
.L_x_1472:


//--------------------- .text._ZN2at6native49_GLOBAL__N__3489678a_16_AveragePool2d_cu_fb80407634avg_pool2d_backward_out_cuda_frameIN3c108BFloat16EfiEEvT1_PKT_llllliiiiiiPS6_ibb --------------------------
	.section	.text._ZN2at6native49_GLOBAL__N__3489678a_16_AveragePool2d_cu_fb80407634avg_pool2d_backward_out_cuda_frameIN3c108BFloat16EfiEEvT1_PKT_llllliiiiiiPS6_ibb,"ax",@progbits
	.align	128
.text._ZN2at6native49_GLOBAL__N__3489678a_16_AveragePool2d_cu_fb80407634avg_pool2d_backward_out_cuda_frameIN3c108BFloat16EfiEEvT1_PKT_llllliiiiiiPS6_ibb:
        .type           _ZN2at6native49_GLOBAL__N__3489678a_16_AveragePool2d_cu_fb80407634avg_pool2d_backward_out_cuda_frameIN3c108BFloat16EfiEEvT1_PKT_llllliiiiiiPS6_ibb,@function
        .size           _ZN2at6native49_GLOBAL__N__3489678a_16_AveragePool2d_cu_fb80407634avg_pool2d_backward_out_cuda_frameIN3c108BFloat16EfiEEvT1_PKT_llllliiiiiiPS6_ibb,(.L_x_1474 - _ZN2at6native49_GLOBAL__N__3489678a_16_AveragePool2d_cu_fb80407634avg_pool2d_backward_out_cuda_frameIN3c108BFloat16EfiEEvT1_PKT_llllliiiiiiPS6_ibb)
        .other          _ZN2at6native49_GLOBAL__N__3489678a_16_AveragePool2d_cu_fb80407634avg_pool2d_backward_out_cuda_frameIN3c108BFloat16EfiEEvT1_PKT_llllliiiiiiPS6_ibb,@"STO_CUDA_ENTRY STV_DEFAULT"
_ZN2at6native49_GLOBAL__N__3489678a_16_AveragePool2d_cu_fb80407634avg_pool2d_backward_out_cuda_frameIN3c108BFloat16EfiEEvT1_PKT_llllliiiiiiPS6_ibb:
[----:B------:R-:W-:Y:S01]  /*0000*/  LDC R1, c[0x0][0x37c] ;  /* 0x0000df00ff017b82 */ /* 0x000fe20000000800 */
[----:B------:R-:W0:Y:S07]  /*0010*/  S2R R2, SR_TID.X ;  /* 0x0000000000027919 */ /* 0x000e2e0000002100 */
[----:B------:R-:W0:Y:S01]  /*0020*/  S2UR UR4, SR_CTAID.X ;  /* 0x00000000000479c3 */ /* 0x000e220000002500 */
[----:B------:R-:W1:Y:S01]  /*0030*/  LDCU UR5, c[0x0][0x380] ;  /* 0x00007000ff0577ac */ /* 0x000e620008000800 */
[----:B------:R-:W-:-:S06]  /*0040*/  IMAD.MOV.U32 R3, RZ, RZ, RZ ;  /* 0x000000ffff037224 */ /* 0x000fcc00078e00ff */
[----:B------:R-:W0:Y:S02]  /*0050*/  LDC R13, c[0x0][0x360] ;  /* 0x0000d800ff0d7b82 */ /* 0x000e240000000800 */
[----:B0-----:R-:W-:Y:S01]  /*0060*/  IMAD.WIDE.U32 R10, R13, UR4, R2 ;  /* 0x000000040d0a7c25 */ /* 0x001fe2000f8e0002 */
[----:B-1----:R-:W-:Y:S02]  /*0070*/  USHF.R.S32.HI UR4, URZ, 0x1f, UR5 ;  /* 0x0000001fff047899 */ /* 0x002fe40008011405 */
[----:B------:R-:W-:-:S04]  /*0080*/  ISETP.GE.U32.AND P0, PT, R10, UR5, PT ;  /* 0x000000050a007c0c */ /* 0x000fc8000bf06070 */
        /* <DEDUP_REMOVED lines=17> */
.L_x_147:
        /* <DEDUP_REMOVED lines=24> */
[--C-:B------:R-:W-:Y:S02]  /*0320*/  IMAD.MOV R5, RZ, RZ, -R3.reuse ;  /* 0x000000ffff057224 */ /* 0x100fe400078e0a03 */
[----:B------:R-:W-:Y:S02]  /*0330*/  IMAD.MOV.U32 R4, RZ, RZ, R3 ;  /* 0x000000ffff047224 */ /* 0x000fe400078e0003 */
[----:B------:R-:W-:Y:S02]  /*0340*/  IMAD R2, R5, UR7, R0 ;  /* 0x0000000705027c24 */ /* 0x000fe4000f8e0200 */
[----:B------:R-:W-:Y:S01]  /*0350*/  HFMA2 R5, -RZ, RZ, 0, 0 ;  /* 0x00000000ff057431 */ /* 0x000fe200000001ff */
[----:B------:R-:W-:Y:S06]  /*0360*/  BRA `(.L_x_127) ;  /* 0x0000000000307947 */ /* 0x000fec0003800000 */
.L_x_126:
[----:B------:R-:W0:Y:S01]  /*0370*/  LDCU.64 UR8, c[0x0][0x3a0] ;  /* 0x00007400ff0877ac */ /* 0x000e220008000a00 */
[----:B------:R-:W-:Y:S01]  /*0380*/  IMAD.MOV.U32 R20, RZ, RZ, R0 ;  /* 0x000000ffff147224 */ /* 0x000fe200078e0000 */
[----:B------:R-:W-:Y:S01]  /*0390*/  MOV R8, 0x3e0 ;  /* 0x000003e000087802 */ /* 0x000fe20000000f00 */
[----:B------:R-:W-:Y:S02]  /*03a0*/  IMAD.MOV.U32 R14, RZ, RZ, R11 ;  /* 0x000000ffff0e7224 */ /* 0x000fe400078e000b */
[----:B0-----:R-:W-:Y:S01]  /*03b0*/  IMAD.U32 R12, RZ, RZ, UR8 ;  /* 0x00000008ff0c7e24 */ /* 0x001fe2000f8e00ff */
[----:B------:R-:W-:-:S07]  /*03c0*/  MOV R9, UR9 ;  /* 0x0000000900097c02 */ /* 0x000fce0008000f00 */
[----:B------:R-:W-:Y:S05]  /*03d0*/  CALL.REL.NOINC `($__internal_2_$__cuda_sm20_div_s64) ;  /* 0x0000003400887944 */ /* 0x000fea0003c00000 */
[----:B------:R-:W0:Y:S01]  /*03e0*/  LDCU UR7, c[0x0][0x3a0] ;  /* 0x00007400ff0777ac */ /* 0x000e220008000800 */
[----:B------:R-:W-:Y:S01]  /*03f0*/  IMAD.MOV R3, RZ, RZ, -R6 ;  /* 0x000000ffff037224 */ /* 0x000fe200078e0a06 */
[----:B------:R-:W-:Y:S01]  /*0400*/  MOV R4, R6 ;  /* 0x0000000600047202 */ /* 0x000fe20000000f00 */
[----:B------:R-:W-:Y:S02]  /*0410*/  IMAD.MOV.U32 R5, RZ, RZ, R7 ;  /* 0x000000ffff057224 */ /* 0x000fe400078e0007 */
[----:B0-----:R-:W-:-:S07]  /*0420*/  IMAD R2, R3, UR7, R0 ;  /* 0x0000000703027c24 */ /* 0x001fce000f8e0200 */
.L_x_127:
[----:B------:R-:W-:Y:S05]  /*0430*/  BSYNC.RECONVERGENT B0 ;  /* 0x0000000000007941 */ /* 0x000fea0003800200 */
.L_x_125:
[----:B------:R-:W0:Y:S01]  /*0440*/  LDCU UR7, c[0x0][0x39c] ;  /* 0x00007380ff0777ac */ /* 0x000e220008000800 */
[----:B------:R-:W-:Y:S01]  /*0450*/  BSSY.RECONVERGENT B0, `(.L_x_128) ;  /* 0x000002a000007945 */ /* 0x000fe20003800200 */
[----:B------:R-:W1:Y:S01]  /*0460*/  LDCU UR8, c[0x0][0x3cc] ;  /* 0x00007980ff0877ac */ /* 0x000e620008000800 */
[----:B0-----:R-:W-:-:S04]  /*0470*/  LOP3.LUT R3, R5, UR7, RZ, 0xfc, !PT ;  /* 0x0000000705037c12 */ /* 0x001fc8000f8efcff */
[----:B------:R-:W-:Y:S01]  /*0480*/  ISETP.NE.U32.AND P0, PT, R3, RZ, PT ;  /* 0x000000ff0300720c */ /* 0x000fe20003f05070 */
[----:B-1----:R-:W-:-:S12]  /*0490*/  VIADD R2, R2, UR8 ;  /* 0x0000000802027c36 */ /* 0x002fd80008000000 */
        /* <DEDUP_REMOVED lines=17> */
[----:B------:R-:W-:Y:S01]  /*05b0*/  ISETP.GE.U32.AND P1, PT, R5, UR7, PT ;  /* 0x0000000705007c0c */ /* 0x000fe2000bf26070 */
[----:B------:R-:W-:-:S12]  /*05c0*/  HFMA2 R5, -RZ, RZ, 0, 0 ;  /* 0x00000000ff057431 */ /* 0x000fd800000001ff */
[----:B------:R-:W-:Y:S02]  /*05d0*/  @P1 IADD3 R7, PT, PT, R7, 0x1, RZ ;  /* 0x0000000107071810 */ /* 0x000fe40007ffe0ff */
[----:B------:R-:W-:-:S05]  /*05e0*/  @!P2 LOP3.LUT R7, RZ, UR7, RZ, 0x33, !PT ;  /* 0x00000007ff07ac12 */ /* 0x000fca000f8e33ff */
[----:B------:R-:W-:-:S04]  /*05f0*/  IMAD.MOV R3, RZ, RZ, -R7 ;  /* 0x000000ffff037224 */ /* 0x000fc800078e0a07 */
[----:B------:R-:W-:Y:S02]  /*0600*/  IMAD R8, R3, UR7, R4 ;  /* 0x0000000703087c24 */ /* 0x000fe4000f8e0204 */
[----:B------:R-:W-:Y:S01]  /*0610*/  IMAD.MOV.U32 R4, RZ, RZ, R7 ;  /* 0x000000ffff047224 */ /* 0x000fe200078e0007 */
[----:B------:R-:W-:Y:S06]  /*0620*/  BRA `(.L_x_130) ;  /* 0x0000000000307947 */ /* 0x000fec0003800000 */
.L_x_129:
        /* <DEDUP_REMOVED lines=8> */
[----:B------:R-:W-:Y:S02]  /*06b0*/  IMAD.MOV R3, RZ, RZ, -R6 ;  /* 0x000000ffff037224 */ /* 0x000fe400078e0a06 */
[----:B------:R-:W-:Y:S02]  /*06c0*/  IMAD.MOV.U32 R5, RZ, RZ, R7 ;  /* 0x000000ffff057224 */ /* 0x000fe400078e0007 */
[----:B0-----:R-:W-:Y:S01]  /*06d0*/  IMAD R8, R3, UR7, R4 ;  /* 0x0000000703087c24 */ /* 0x001fe2000f8e0204 */
[----:B------:R-:W-:-:S07]  /*06e0*/  MOV R4, R6 ;  /* 0x0000000600047202 */ /* 0x000fce0000000f00 */
.L_x_130:
[----:B------:R-:W-:Y:S05]  /*06f0*/  BSYNC.RECONVERGENT B0 ;  /* 0x0000000000007941 */ /* 0x000fea0003800200 */
.L_x_128:
[----:B------:R-:W0:Y:S01]  /*0700*/  LDC R12, c[0x0][0x3c0] ;  /* 0x0000f000ff0c7b82 */ /* 0x000e220000000800 */
[----:B------:R-:W1:Y:S01]  /*0710*/  LDCU UR7, c[0x0][0x3c8] ;  /* 0x00007900ff0777ac */ /* 0x000e620008000800 */
[----:B------:R-:W-:Y:S06]  /*0720*/  BSSY.RECONVERGENT B0, `(.L_x_131) ;  /* 0x0000054000007945 */ /* 0x000fec0003800200 */
[----:B------:R-:W2:Y:S01]  /*0730*/  LDC R3, c[0x0][0x3c4] ;  /* 0x0000f100ff037b82 */ /* 0x000ea20000000800 */
[----:B-1----:R-:W-:Y:S01]  /*0740*/  VIADD R23, R8, UR7 ;  /* 0x0000000708177c36 */ /* 0x002fe20008000000 */
[----:B0-----:R-:W-:-:S04]  /*0750*/  IABS R15, R12 ;  /* 0x0000000c000f7213 */ /* 0x001fc80000000000 */
[----:B------:R-:W-:Y:S01]  /*0760*/  IABS R8, R23 ;  /* 0x0000001700087213 */ /* 0x000fe20000000000 */
[----:B------:R-:W0:Y:S01]  /*0770*/  I2F.RP R10, R15 ;  /* 0x0000000f000a7306 */ /* 0x000e220000209400 */
[----:B------:R-:W-:Y:S02]  /*0780*/  ISETP.NE.AND P3, PT, R12, RZ, PT ;  /* 0x000000ff0c00720c */ /* 0x000fe40003f65270 */
[----:B--2---:R-:W-:-:S05]  /*0790*/  IABS R19, R3 ;  /* 0x0000000300137213 */ /* 0x004fca0000000000 */
[----:B------:R-:W1:Y:S08]  /*07a0*/  I2F.RP R14, R19 ;  /* 0x00000013000e7306 */ /* 0x000e700000209400 */
[----:B0-----:R-:W0:Y:S08]  /*07b0*/  MUFU.RCP R10, R10 ;  /* 0x0000000a000a7308 */ /* 0x001e300000001000 */
[----:B-1----:R-:W1:Y:S01]  /*07c0*/  MUFU.RCP R14, R14 ;  /* 0x0000000e000e7308 */ /* 0x002e620000001000 */
[----:B0-----:R-:W-:-:S07]  /*07d0*/  VIADD R6, R10, 0xffffffe ;  /* 0x0ffffffe0a067836 */ /* 0x001fce0000000000 */
[----:B------:R0:W2:Y:S01]  /*07e0*/  F2I.FTZ.U32.TRUNC.NTZ R7, R6 ;  /* 0x0000000600077305 */ /* 0x0000a2000021f000 */
[----:B-1----:R-:W-:Y:S02]  /*07f0*/  IADD3 R9, PT, PT, R14, 0xffffffe, RZ ;  /* 0x0ffffffe0e097810 */ /* 0x002fe40007ffe0ff */
[----:B------:R-:W1:Y:S01]  /*0800*/  LDC R14, c[0x0][0x3b8] ;  /* 0x0000ee00ff0e7b82 */ /* 0x000e620000000800 */
[----:B0-----:R-:W-:-:S04]  /*0810*/  IMAD.MOV.U32 R6, RZ, RZ, RZ ;  /* 0x000000ffff067224 */ /* 0x001fc800078e00ff */
[----:B------:R-:W0:Y:S01]  /*0820*/  F2I.FTZ.U32.TRUNC.NTZ R9, R9 ;  /* 0x0000000900097305 */ /* 0x000e22000021f000 */
[----:B--2---:R-:W-:-:S04]  /*0830*/  IMAD.MOV R16, RZ, RZ, -R7 ;  /* 0x000000ffff107224 */ /* 0x004fc800078e0a07 */
[----:B------:R-:W-:Y:S02]  /*0840*/  IMAD R17, R16, R15, RZ ;  /* 0x0000000f10117224 */ /* 0x000fe400078e02ff */
[----:B------:R-:W2:Y:S02]  /*0850*/  LDC R16, c[0x0][0x3a8] ;  /* 0x0000ea00ff107b82 */ /* 0x000ea40000000800 */
[----:B------:R-:W-:Y:S01]  /*0860*/  IMAD.HI.U32 R6, R7, R17, R6 ;  /* 0x0000001107067227 */ /* 0x000fe200078e0006 */
[----:B0-----:R-:W-:-:S03]  /*0870*/  IADD3 R10, PT, PT, RZ, -R9, RZ ;  /* 0x80000009ff0a7210 */ /* 0x001fc60007ffe0ff */
[----:B------:R-:W-:Y:S02]  /*0880*/  IMAD.MOV.U32 R7, RZ, RZ, R8 ;  /* 0x000000ffff077224 */ /* 0x000fe400078e0008 */
[----:B------:R-:W-:Y:S02]  /*0890*/  HFMA2 R8, -RZ, RZ, 0, 0 ;  /* 0x00000000ff087431 */ /* 0x000fe400000001ff */
[----:B------:R-:W-:Y:S01]  /*08a0*/  IMAD R17, R10, R19, RZ ;  /* 0x000000130a117224 */ /* 0x000fe200078e02ff */
[----:B------:R-:W-:Y:S01]  /*08b0*/  IABS R10, R2 ;  /* 0x00000002000a7213 */ /* 0x000fe20000000000 */
[----:B------:R-:W-:Y:S01]  /*08c0*/  IMAD.HI.U32 R6, R6, R7, RZ ;  /* 0x0000000706067227 */ /* 0x000fe200078e00ff */
[----:B-1----:R-:W-:-:S03]  /*08d0*/  ISETP.GE.AND P4, PT, R23, R14, PT ;  /* 0x0000000e1700720c */ /* 0x002fc60003f86270 */
[----:B------:R-:W-:Y:S02]  /*08e0*/  IMAD.HI.U32 R9, R9, R17, R8 ;  /* 0x0000001109097227 */ /* 0x000fe400078e0008 */
[----:B------:R-:W0:Y:S02]  /*08f0*/  LDC R17, c[0x0][0x3b0] ;  /* 0x0000ec00ff117b82 */ /* 0x000e240000000800 */
[----:B------:R-:W-:Y:S02]  /*0900*/  IMAD.MOV R8, RZ, RZ, -R6 ;  /* 0x000000ffff087224 */ /* 0x000fe400078e0a06 */
[----:B------:R-:W-:-:S04]  /*0910*/  IMAD.HI.U32 R9, R9, R10, RZ ;  /* 0x0000000a09097227 */ /* 0x000fc800078e00ff */
[----:B------:R-:W-:Y:S02]  /*0920*/  IMAD R8, R15, R8, R7 ;  /* 0x000000080f087224 */ /* 0x000fe400078e0207 */
[----:B------:R-:W-:-:S03]  /*0930*/  IMAD.MOV R7, RZ, RZ, -R9 ;  /* 0x000000ffff077224 */ /* 0x000fc600078e0a09 */
[----:B------:R-:W-:Y:S01]  /*0940*/  ISETP.GT.U32.AND P1, PT, R15, R8, PT ;  /* 0x000000080f00720c */ /* 0x000fe20003f24070 */
[C---:B------:R-:W-:Y:S02]  /*0950*/  IMAD R10, R19.reuse, R7, R10 ;  /* 0x00000007130a7224 */ /* 0x040fe400078e020a */
[----:B------:R-:W1:Y:S03]  /*0960*/  LDC R7, c[0x0][0x3bc] ;  /* 0x0000ef00ff077b82 */ /* 0x000e660000000800 */
[----:B------:R-:W-:-:S07]  /*0970*/  ISETP.GT.U32.AND P5, PT, R19, R10, PT ;  /* 0x0000000a1300720c */ /* 0x000fce0003fa4070 */
[----:B------:R-:W-:Y:S01]  /*0980*/  @!P1 IADD3 R8, PT, PT, R8, -R15, RZ ;  /* 0x8000000f08089210 */ /* 0x000fe20007ffe0ff */
[----:B------:R-:W-:-:S03]  /*0990*/  @!P1 VIADD R6, R6, 0x1 ;  /* 0x0000000106069836 */ /* 0x000fc60000000000 */
[----:B------:R-:W-:Y:S02]  /*09a0*/  ISETP.GE.U32.AND P0, PT, R8, R15, PT ;  /* 0x0000000f0800720c */ /* 0x000fe40003f06070 */
[----:B------:R-:W-:Y:S01]  /*09b0*/  @!P5 IMAD.IADD R10, R10, 0x1, -R19 ;  /* 0x000000010a0ad824 */ /* 0x000fe200078e0a13 */
[----:B------:R-:W-:Y:S01]  /*09c0*/  LOP3.LUT R8, R23, R12, RZ, 0x3c, !PT ;  /* 0x0000000c17087212 */ /* 0x000fe200078e3cff */
[----:B------:R-:W-:Y:S01]  /*09d0*/  @!P5 VIADD R9, R9, 0x1 ;  /* 0x000000010909d836 */ /* 0x000fe20000000000 */
[----:B------:R-:W-:Y:S02]  /*09e0*/  ISETP.NE.AND P5, PT, R3, RZ, PT ;  /* 0x000000ff0300720c */ /* 0x000fe40003fa5270 */
[----:B------:R-:W-:Y:S02]  /*09f0*/  ISETP.GE.U32.AND P2, PT, R10, R19, PT ;  /* 0x000000130a00720c */ /* 0x000fe40003f46070 */
[----:B------:R-:W-:Y:S02]  /*0a00*/  ISETP.GE.AND P6, PT, R8, RZ, PT ;  /* 0x000000ff0800720c */ /* 0x000fe40003fc6270 */
[----:B------:R-:W-:-:S02]  /*0a10*/  LOP3.LUT R8, R2, R3, RZ, 0x3c, !PT ;  /* 0x0000000302087212 */ /* 0x000fc400078e3cff */
[----:B------:R-:W-:Y:S02]  /*0a20*/  @P0 IADD3 R6, PT, PT, R6, 0x1, RZ ;  /* 0x0000000106060810 */ /* 0x000fe40007ffe0ff */
[----:B------:R-:W-:Y:S02]  /*0a30*/  ISETP.GE.AND P1, PT, R8, RZ, PT ;  /* 0x000000ff0800720c */ /* 0x000fe40003f26270 */
[----:B-1----:R-:W-:Y:S01]  /*0a40*/  ISETP.GE.AND P0, PT, R2, R7, PT ;  /* 0x000000070200720c */ /* 0x002fe20003f06270 */
[----:B------:R-:W-:Y:S01]  /*0a50*/  IMAD.MOV.U32 R15, RZ, RZ, R6 ;  /* 0x000000ffff0f7224 */ /* 0x000fe200078e0006 */
[----:B------:R-:W-:Y:S01]  /*0a60*/  MOV R10, RZ ;  /* 0x000000ff000a7202 */ /* 0x000fe20000000f00 */
[----:B------:R-:W-:-:S03]  /*0a70*/  @P2 VIADD R9, R9, 0x1 ;  /* 0x0000000109092836 */ /* 0x000fc60000000000 */
[----:B------:R-:W-:Y:S01]  /*0a80*/  @!P6 IADD3 R15, PT, PT, -R15, RZ, RZ ;  /* 0x000000ff0f0fe210 */ /* 0x000fe20007ffe1ff */
[----:B------:R-:W-:Y:S01]  /*0a90*/  IMAD.MOV.U32 R6, RZ, RZ, R9 ;  /* 0x000000ffff067224 */ /* 0x000fe200078e0009 */
[----:B------:R-:W-:Y:S01]  /*0aa0*/  @!P3 LOP3.LUT R15, RZ, R12, RZ, 0x33, !PT ;  /* 0x0000000cff0fb212 */ /* 0x000fe200078e33ff */
[----:B0-2---:R-:W-:Y:S06]  /*0ab0*/  @!P4 BRA `(.L_x_132) ;  /* 0x000000000068c947 */ /* 0x005fec0003800000 */
[----:B------:R-:W0:Y:S01]  /*0ac0*/  LDC R21, c[0x0][0x3c0] ;  /* 0x0000f000ff157b82 */ /* 0x000e220000000800 */
[----:B------:R-:W-:-:S04]  /*0ad0*/  IADD3 R10, PT, PT, R23, -R14, RZ ;  /* 0x8000000e170a7210 */ /* 0x000fc80007ffe0ff */
[----:B------:R-:W-:Y:S02]  /*0ae0*/  IABS R14, R10 ;  /* 0x0000000a000e7213 */ /* 0x000fe40000000000 */
[-C--:B0-----:R-:W-:Y:S02]  /*0af0*/  IABS R19, R21.reuse ;  /* 0x0000001500137213 */ /* 0x081fe40000000000 */
[----:B------:R-:W-:Y:S02]  /*0b00*/  LOP3.LUT R10, R10, R21, RZ, 0x3c, !PT ;  /* 0x000000150a0a7212 */ /* 0x000fe400078e3cff */
[----:B------:R-:W0:Y:S02]  /*0b10*/  I2F.RP R12, R19 ;  /* 0x00000013000c7306 */ /* 0x000e240000209400 */
[----:B------:R-:W-:-:S06]  /*0b20*/  ISETP.GE.AND P4, PT, R10, RZ, PT ;  /* 0x000000ff0a00720c */ /* 0x000fcc0003f86270 */
[----:B0-----:R-:W0:Y:S02]  /*0b30*/  MUFU.RCP R12, R12 ;  /* 0x0000000c000c7308 */ /* 0x001e240000001000 */
[----:B0-----:R-:W-:-:S06]  /*0b40*/  VIADD R8, R12, 0xffffffe ;  /* 0x0ffffffe0c087836 */ /* 0x001fcc0000000000 */
[----:B------:R0:W1:Y:S02]  /*0b50*/  F2I.FTZ.U32.TRUNC.NTZ R9, R8 ;  /* 0x0000000800097305 */ /* 0x000064000021f000 */
[----:B0-----:R-:W-:Y:S02]  /*0b60*/  IMAD.MOV.U32 R8, RZ, RZ, RZ ;  /* 0x000000ffff087224 */ /* 0x001fe400078e00ff */
[----:B-1----:R-:W-:-:S04]  /*0b70*/  IMAD.MOV R18, RZ, RZ, -R9 ;  /* 0x000000ffff127224 */ /* 0x002fc800078e0a09 */
[----:B------:R-:W-:-:S04]  /*0b80*/  IMAD R23, R18, R19, RZ ;  /* 0x0000001312177224 */ /* 0x000fc800078e02ff */
[----:B------:R-:W-:-:S06]  /*0b90*/  IMAD.HI.U32 R9, R9, R23, R8 ;  /* 0x0000001709097227 */ /* 0x000fcc00078e0008 */
        /* <DEDUP_REMOVED lines=12> */
.L_x_132:
[----:B------:R-:W-:Y:S05]  /*0c60*/  BSYNC.RECONVERGENT B0 ;  /* 0x0000000000007941 */ /* 0x000fea0003800200 */
.L_x_131:
[----:B------:R-:W-:Y:S01]  /*0c70*/  BSSY.RECONVERGENT B0, `(.L_x_133) ;  /* 0x000001f000007945 */ /* 0x000fe20003800200 */
[----:B------:R-:W-:Y:S01]  /*0c80*/  HFMA2 R12, -RZ, RZ, 0, 0 ;  /* 0x00000000ff0c7431 */ /* 0x000fe200000001ff */
[----:B------:R-:W-:Y:S01]  /*0c90*/  VIADDMNMX R15, R15, 0x1, R16, PT ;  /* 0x000000010f0f7846 */ /* 0x000fe20003800110 */
[----:B------:R-:W-:Y:S01]  /*0ca0*/  @!P1 IMAD.MOV R6, RZ, RZ, -R6 ;  /* 0x000000ffff069224 */ /* 0x000fe200078e0a06 */
[----:B------:R-:W-:Y:S06]  /*0cb0*/  @!P0 BRA `(.L_x_134) ;  /* 0x0000000000688947 */ /* 0x000fec0003800000 */
[----:B------:R-:W0:Y:S01]  /*0cc0*/  LDC R21, c[0x0][0x3c4] ;  /* 0x0000f100ff157b82 */ /* 0x000e220000000800 */
[----:B------:R-:W-:Y:S02]  /*0cd0*/  IADD3 R2, PT, PT, R2, -R7, RZ ;  /* 0x8000000702027210 */ /* 0x000fe40007ffe0ff */
[----:B0-----:R-:W-:-:S04]  /*0ce0*/  IABS R19, R21 ;  /* 0x0000001500137213 */ /* 0x001fc80000000000 */
[----:B------:R-:W0:Y:S08]  /*0cf0*/  I2F.RP R12, R19 ;  /* 0x00000013000c7306 */ /* 0x000e300000209400 */
[----:B0-----:R-:W0:Y:S02]  /*0d00*/  MUFU.RCP R12, R12 ;  /* 0x0000000c000c7308 */ /* 0x001e240000001000 */
[----:B0-----:R-:W-:-:S06]  /*0d10*/  VIADD R8, R12, 0xffffffe ;  /* 0x0ffffffe0c087836 */ /* 0x001fcc0000000000 */
[----:B------:R0:W1:Y:S02]  /*0d20*/  F2I.FTZ.U32.TRUNC.NTZ R9, R8 ;  /* 0x0000000800097305 */ /* 0x000064000021f000 */
[----:B0-----:R-:W-:Y:S02]  /*0d30*/  IMAD.MOV.U32 R8, RZ, RZ, RZ ;  /* 0x000000ffff087224 */ /* 0x001fe400078e00ff */
[----:B-1----:R-:W-:-:S04]  /*0d40*/  IMAD.MOV R14, RZ, RZ, -R9 ;  /* 0x000000ffff0e7224 */ /* 0x002fc800078e0a09 */
[----:B------:R-:W-:Y:S01]  /*0d50*/  IMAD R23, R14, R19, RZ ;  /* 0x000000130e177224 */ /* 0x000fe200078e02ff */
[----:B------:R-:W-:Y:S02]  /*0d60*/  IABS R14, R2 ;  /* 0x00000002000e7213 */ /* 0x000fe40000000000 */
[----:B------:R-:W-:Y:S01]  /*0d70*/  LOP3.LUT R2, R2, R21, RZ, 0x3c, !PT ;  /* 0x0000001502027212 */ /* 0x000fe200078e3cff */
[----:B------:R-:W-:-:S03]  /*0d80*/  IMAD.HI.U32 R9, R9, R23, R8 ;  /* 0x0000001709097227 */ /* 0x000fc600078e0008 */
[----:B------:R-:W-:-:S03]  /*0d90*/  ISETP.GE.AND P2, PT, R2, RZ, PT ;  /* 0x000000ff0200720c */ /* 0x000fc60003f46270 */
        /* <DEDUP_REMOVED lines=12> */
.L_x_134:
[----:B------:R-:W-:Y:S05]  /*0e60*/  BSYNC.RECONVERGENT B0 ;  /* 0x0000000000007941 */ /* 0x000fea0003800200 */
.L_x_133:
[----:B------:R-:W-:Y:S01]  /*0e70*/  ISETP.GE.AND P0, PT, R10, R15, PT ;  /* 0x0000000f0a00720c */ /* 0x000fe20003f06270 */
[----:B------:R-:W-:Y:S01]  /*0e80*/  BSSY.RECONVERGENT B2, `(.L_x_135) ;  /* 0x000010f000027945 */ /* 0x000fe20003800200 */
[----:B------:R-:W-:Y:S01]  /*0e90*/  @!P5 LOP3.LUT R6, RZ, R3, RZ, 0x33, !PT ;  /* 0x00000003ff06d212 */ /* 0x000fe200078e33ff */
[----:B------:R-:W-:-:S03]  /*0ea0*/  IMAD.MOV.U32 R14, RZ, RZ, RZ ;  /* 0x000000ffff0e7224 */ /* 0x000fc600078e00ff */
[----:B------:R-:W-:-:S07]  /*0eb0*/  VIADDMNMX R17, R6, 0x1, R17, PT ;  /* 0x0000000106117846 */ /* 0x000fce0003800111 */
[----:B------:R-:W-:Y:S05]  /*0ec0*/  @P0 BRA `(.L_x_136) ;  /* 0x0000001000280947 */ /* 0x000fea0003800000 */
[----:B------:R-:W0:Y:S01]  /*0ed0*/  LDCU UR7, c[0x0][0x3cc] ;  /* 0x00007980ff0777ac */ /* 0x000e220008000800 */
[CCC-:B------:R-:W-:Y:S02]  /*0ee0*/  IMAD R6, R12.reuse, R3.reuse, R3.reuse ;  /* 0x000000030c067224 */ /* 0x1c0fe400078e0203 */
[----:B------:R-:W-:Y:S01]  /*0ef0*/  IMAD.MOV.U32 R14, RZ, RZ, RZ ;  /* 0x000000ffff0e7224 */ /* 0x000fe200078e00ff */
[----:B------:R-:W1:Y:S01]  /*0f00*/  LDCU UR8, c[0x0][0x3a0] ;  /* 0x00007400ff0877ac */ /* 0x000e620008000800 */
[----:B0-----:R-:W-:Y:S01]  /*0f10*/  IMAD R20, R12, R3, -UR7 ;  /* 0x800000070c147e24 */ /* 0x001fe2000f8e0203 */
[C---:B------:R-:W-:Y:S01]  /*0f20*/  IADD3 R24, PT, PT, R6.reuse, -UR7, R3 ;  /* 0x8000000706187c10 */ /* 0x040fe2000fffe003 */
[----:B------:R-:W-:-:S03]  /*0f30*/  VIADD R22, R6, -UR7 ;  /* 0x8000000706167c36 */ /* 0x000fc60008000000 */
[----:B------:R-:W-:Y:S02]  /*0f40*/  IADD3 R2, PT, PT, R20, R7, RZ ;  /* 0x0000000714027210 */ /* 0x000fe40007ffe0ff */
[----:B------:R-:W-:Y:S02]  /*0f50*/  VIMNMX R16, PT, PT, RZ, R20, !PT ;  /* 0x00000014ff107248 */ /* 0x000fe40007fe0100 */
[CC--:B------:R-:W-:Y:S02]  /*0f60*/  IADD3 R6, PT, PT, R2.reuse, R3.reuse, RZ ;  /* 0x0000000302067210 */ /* 0x0c0fe40007ffe0ff */
[----:B------:R-:W-:Y:S02]  /*0f70*/  VIMNMX R21, PT, PT, R2, UR5, PT ;  /* 0x0000000502157c48 */ /* 0x000fe4000bfe0100 */
[C---:B------:R-:W-:Y:S02]  /*0f80*/  VIMNMX R23, PT, PT, R6.reuse, UR5, PT ;  /* 0x0000000506177c48 */ /* 0x040fe4000bfe0100 */
[----:B------:R-:W-:Y:S01]  /*0f90*/  VIADDMNMX R3, R6, R3, UR5, PT ;  /* 0x0000000506037e46 */ /* 0x000fe2000b800103 */
[----:B------:R-:W-:Y:S01]  /*0fa0*/  IMAD.IADD R20, R21, 0x1, -R20 ;  /* 0x0000000115147824 */ /* 0x000fe200078e0a14 */
[----:B------:R-:W-:Y:S01]  /*0fb0*/  VIMNMX R18, PT, PT, RZ, R22, !PT ;  /* 0x00000016ff127248 */ /* 0x000fe20007fe0100 */
[----:B------:R-:W-:Y:S01]  /*0fc0*/  IMAD.IADD R22, R23, 0x1, -R22 ;  /* 0x0000000117167824 */ /* 0x000fe200078e0a16 */
[----:B------:R-:W-:-:S02]  /*0fd0*/  VIMNMX R19, PT, PT, RZ, R24, !PT ;  /* 0x00000018ff137248 */ /* 0x000fc40007fe0100 */
[----:B-1----:R-:W-:Y:S02]  /*0fe0*/  VIMNMX R21, PT, PT, R21, UR8, PT ;  /* 0x0000000815157c48 */ /* 0x002fe4000bfe0100 */
[----:B------:R-:W-:Y:S02]  /*0ff0*/  VIMNMX R23, PT, PT, R23, UR8, PT ;  /* 0x0000000817177c48 */ /* 0x000fe4000bfe0100 */
[----:B------:R-:W-:Y:S02]  /*1000*/  IADD3 R24, PT, PT, -R24, R3, RZ ;  /* 0x0000000318187210 */ /* 0x000fe40007ffe1ff */
[----:B------:R-:W-:-:S07]  /*1010*/  VIMNMX R26, PT, PT, R3, UR8, PT ;  /* 0x00000008031a7c48 */ /* 0x000fce000bfe0100 */
.L_x_146:
[----:B------:R-:W-:Y:S01]  /*1020*/  ISETP.GE.AND P0, PT, R12, R17, PT ;  /* 0x000000110c00720c */ /* 0x000fe20003f06270 */
[----:B------:R-:W-:-:S12]  /*1030*/  BSSY.RECONVERGENT B1, `(.L_x_137) ;  /* 0x00000f0000017945 */ /* 0x000fd80003800200 */
[----:B------:R-:W-:Y:S05]  /*1040*/  @P0 BRA `(.L_x_138) ;  /* 0x0000000c00b80947 */ /* 0x000fea0003800000 */
[----:B------:R-:W0:Y:S01]  /*1050*/  LDC R25, c[0x0][0x3c8] ;  /* 0x0000f200ff197b82 */ /* 0x000e220000000800 */
[----:B------:R-:W0:Y:S01]  /*1060*/  LDCU UR7, c[0x0][0x3c0] ;  /* 0x00007800ff0777ac */ /* 0x000e220008000800 */
[----:B------:R-:W-:Y:S01]  /*1070*/  IMAD.IADD R32, R17, 0x1, -R12 ;  /* 0x0000000111207824 */ /* 0x000fe200078e0a0c */
[--C-:B------:R-:W-:Y:S01]  /*1080*/  SHF.R.S32.HI R3, RZ, 0x1f, R10.reuse ;  /* 0x0000001fff037819 */ /* 0x100fe2000001140a */
[----:B------:R-:W-:Y:S01]  /*1090*/  IMAD.MOV.U32 R2, RZ, RZ, R10 ;  /* 0x000000ffff027224 */ /* 0x000fe200078e000a */
[----:B------:R-:W1:Y:S01]  /*10a0*/  LDCU.64 UR12, c[0x0][0x3a8] ;  /* 0x00007500ff0c77ac */ /* 0x000e620008000a00 */
[----:B------:R-:W-:Y:S01]  /*10b0*/  BSSY.RECONVERGENT B0, `(.L_x_139) ;  /* 0x000005d000007945 */ /* 0x000fe20003800200 */
[----:B------:R-:W-:Y:S01]  /*10c0*/  LOP3.LUT R32, R32, 0x3, RZ, 0xc0, !PT ;  /* 0x0000000320207812 */ /* 0x000fe200078ec0ff */
[----:B------:R-:W2:Y:S01]  /*10d0*/  LDC R6, c[0x0][0x3b8] ;  /* 0x0000ee00ff067b82 */ /* 0x000ea20000000800 */
[----:B------:R-:W3:Y:S01]  /*10e0*/  LDCU UR8, c[0x0][0x398] ;  /* 0x00007300ff0877ac */ /* 0x000ee20008000800 */
[----:B------:R-:W-:Y:S01]  /*10f0*/  IMAD.MOV.U32 R29, RZ, RZ, R12 ;  /* 0x000000ffff1d7224 */ /* 0x000fe200078e000c */
[----:B------:R-:W-:Y:S01]  /*1100*/  ISETP.NE.AND P0, PT, R32, RZ, PT ;  /* 0x000000ff2000720c */ /* 0x000fe20003f05270 */
[----:B-1----:R-:W-:-:S02]  /*1110*/  IMAD R7, R5, UR12, RZ ;  /* 0x0000000c05077c24 */ /* 0x002fc4000f8e02ff */
[----:B0-----:R-:W-:Y:S02]  /*1120*/  IMAD R25, R10, UR7, -R25 ;  /* 0x000000070a197c24 */ /* 0x001fe4000f8e0a19 */
[----:B------:R-:W-:-:S03]  /*1130*/  IMAD.WIDE.U32 R2, R4, UR12, R2 ;  /* 0x0000000c04027c25 */ /* 0x000fc6000f8e0002 */
[----:B------:R-:W-:Y:S01]  /*1140*/  VIMNMX R30, PT, PT, RZ, R25, !PT ;  /* 0x00000019ff1e7248 */ /* 0x000fe20007fe0100 */
[----:B------:R-:W-:Y:S01]  /*1150*/  IMAD R7, R4, UR13, R7 ;  /* 0x0000000d04077c24 */ /* 0x000fe2000f8e0207 */
[----:B--2---:R-:W-:-:S03]  /*1160*/  VIADDMNMX R6, R25, R6, UR4, PT ;  /* 0x0000000419067e46 */ /* 0x004fc6000b800106 */
[----:B------:R-:W-:Y:S01]  /*1170*/  IMAD.IADD R27, R3, 0x1, R7 ;  /* 0x00000001031b7824 */ /* 0x000fe200078e0207 */
[----:B---3--:R-:W-:Y:S02]  /*1180*/  VIMNMX R31, PT, PT, R6, UR8, PT ;  /* 0x00000008061f7c48 */ /* 0x008fe4000bfe0100 */
[----:B------:R-:W-:Y:S02]  /*1190*/  IADD3 R25, PT, PT, -R25, R6, RZ ;  /* 0x0000000619197210 */ /* 0x000fe40007ffe1ff */
[----:B------:R-:W-:Y:S01]  /*11a0*/  IADD3 R28, PT, PT, -R30, R31, RZ ;  /* 0x0000001f1e1c7210 */ /* 0x000fe20007ffe1ff */
        /* <DEDUP_REMOVED lines=32> */
.L_x_142:
[----:B------:R-:W-:Y:S05]  /*13b0*/  BSYNC.RECONVERGENT B3 ;  /* 0x0000000000037941 */ /* 0x000fea0003800200 */
.L_x_141:
        /* <DEDUP_REMOVED lines=22> */
.L_x_144:
[----:B------:R-:W-:Y:S05]  /*1520*/  BSYNC.RECONVERGENT B3 ;  /* 0x0000000000037941 */ /* 0x000fea0003800200 */
.L_x_143:
[----:B------:R-:W-:Y:S01]  /*1530*/  IADD3 R29, PT, PT, R12, 0x2, RZ ;  /* 0x000000020c1d7810 */ /* 0x000fe20007ffe0ff */
[----:B------:R-:W-:Y:S06]  /*1540*/  @!P2 BRA `(.L_x_140) ;  /* 0x00000000004ca947 */ /* 0x000fec0003800000 */
[----:B------:R-:W-:Y:S01]  /*1550*/  ISETP.LE.OR P0, PT, R26, R19, !P0 ;  /* 0x000000131a00720c */ /* 0x000fe20004703670 */
[----:B------:R-:W-:-:S12]  /*1560*/  VIADD R29, R12, 0x3 ;  /* 0x000000030c1d7836 */ /* 0x000fd80000000000 */
[----:B------:R-:W-:Y:S05]  /*1570*/  @P0 BRA `(.L_x_140) ;  /* 0x0000000000400947 */ /* 0x000fea0003800000 */
[----:B------:R0:W2:Y:S01]  /*1580*/  LDG.E.U16 R6, desc[UR10][R6.64+0x4] ;  /* 0x0000040a06067981 */ /* 0x0000a2000c1e1500 */
[----:B------:R-:W1:Y:S01]  /*1590*/  LDCU.U8 UR7, c[0x0][0x3dc] ;  /* 0x00007b80ff0777ac */ /* 0x000e620008000000 */
[----:B------:R-:W-:-:S04]  /*15a0*/  IMAD.IADD R9, R26, 0x1, -R19 ;  /* 0x000000011a097824 */ /* 0x000fc800078e0a13 */
[----:B------:R-:W-:Y:S01]  /*15b0*/  IMAD R9, R28, R9, RZ ;  /* 0x000000091c097224 */ /* 0x000fe200078e02ff */
[----:B-1----:R-:W-:-:S06]  /*15c0*/  UPRMT UR7, UR7, 0x8880, URZ ;  /* 0x0000888007077896 */ /* 0x002fcc00080000ff */
[----:B------:R-:W-:-:S13]  /*15d0*/  ISETP.NE.AND P0, PT, RZ, UR7, PT ;  /* 0x00000007ff007c0c */ /* 0x000fda000bf05270 */
[----:B------:R-:W-:-:S05]  /*15e0*/  @P0 IMAD R9, R24, R25, RZ ;  /* 0x0000001918090224 */ /* 0x000fca00078e02ff */
[----:B------:R-:W-:-:S06]  /*15f0*/  I2FP.F32.S32 R9, R9 ;  /* 0x0000000900097245 */ /* 0x000fcc0000201400 */
[----:B------:R-:W1:Y:S02]  /*1600*/  F2F.BF16.F32 R9, R9 ;  /* 0x0000000900097304 */ /* 0x000e640000202000 */
[----:B-1----:R-:W-:-:S06]  /*1610*/  SHF.L.U32 R8, R9, 0x10, RZ ;  /* 0x0000001009087819 */ /* 0x002fcc00000006ff */
[----:B0-----:R-:W0:Y:S01]  /*1620*/  MUFU.RCP R7, R8 ;  /* 0x0000000800077308 */ /* 0x001e220000001000 */
[----:B--2---:R-:W-:-:S04]  /*1630*/  IMAD.U32 R6, R6, 0x10000, RZ ;  /* 0x0001000006067824 */ /* 0x004fc800078e00ff */
[----:B0-----:R-:W-:-:S06]  /*1640*/  FMUL.FTZ R6, R6, R7 ;  /* 0x0000000706067220 */ /* 0x001fcc0000410000 */
[----:B------:R-:W0:Y:S02]  /*1650*/  F2F.BF16.F32 R6, R6 ;  /* 0x0000000600067304 */ /* 0x000e240000202000 */
[----:B0-----:R-:W-:-:S04]  /*1660*/  IMAD.U32 R7, R6, 0x10000, RZ ;  /* 0x0001000006077824 */ /* 0x001fc800078e00ff */
[----:B------:R-:W-:-:S07]  /*1670*/  FADD.FTZ R14, R14, R7 ;  /* 0x000000070e0e7221 */ /* 0x000fce0000010000 */
.L_x_140:
[----:B------:R-:W-:Y:S05]  /*1680*/  BSYNC.RECONVERGENT B0 ;  /* 0x0000000000007941 */ /* 0x000fea0003800200 */
.L_x_139:
[----:B------:R-:W-:-:S04]  /*1690*/  IADD3 R6, PT, PT, -R17, R12, RZ ;  /* 0x0000000c11067210 */ /* 0x000fc80007ffe1ff */
[----:B------:R-:W-:-:S13]  /*16a0*/  ISETP.GT.U32.AND P0, PT, R6, -0x4, PT ;  /* 0xfffffffc0600780c */ /* 0x000fda0003f04070 */
[----:B------:R-:W-:Y:S05]  /*16b0*/  @P0 BRA `(.L_x_138) ;  /* 0x00000008001c0947 */ /* 0x000fea0003800000 */
[----:B------:R-:W0:Y:S01]  /*16c0*/  LDC R35, c[0x0][0x3c4] ;  /* 0x0000f100ff237b82 */ /* 0x000e220000000800 */
[----:B------:R-:W1:Y:S01]  /*16d0*/  LDCU UR7, c[0x0][0x3cc] ;  /* 0x00007980ff0777ac */ /* 0x000e620008000800 */
[----:B------:R-:W-:Y:S01]  /*16e0*/  VIADD R40, R29, 0x3 ;  /* 0x000000031d287836 */ /* 0x000fe20000000000 */
[----:B------:R-:W-:Y:S01]  /*16f0*/  ISETP.GT.AND P0, PT, R31, R30, PT ;  /* 0x0000001e1f00720c */ /* 0x000fe20003f04270 */
[C---:B------:R-:W-:Y:S01]  /*1700*/  VIADD R32, R29.reuse, 0x2 ;  /* 0x000000021d207836 */ /* 0x040fe20000000000 */
[C---:B------:R-:W-:Y:S01]  /*1710*/  IADD3 R37, PT, PT, -R29.reuse, RZ, RZ ;  /* 0x000000ff1d257210 */ /* 0x040fe20007ffe1ff */
[C---:B------:R-:W-:Y:S01]  /*1720*/  IMAD.IADD R31, R29.reuse, 0x1, -R17 ;  /* 0x000000011d1f7824 */ /* 0x040fe200078e0a11 */
[----:B------:R-:W-:Y:S01]  /*1730*/  IADD3 R36, PT, PT, -R40, RZ, RZ ;  /* 0x000000ff28247210 */ /* 0x000fe20007ffe1ff */
[----:B------:R-:W-:Y:S02]  /*1740*/  IMAD.MOV R30, RZ, RZ, -R32 ;  /* 0x000000ffff1e7224 */ /* 0x000fe400078e0a20 */
[----:B0-----:R-:W-:-:S02]  /*1750*/  IMAD R38, R29, R35, R35 ;  /* 0x000000231d267224 */ /* 0x001fc400078e0223 */
[-C--:B-1----:R-:W-:Y:S02]  /*1760*/  IMAD R39, R32, R35.reuse, -UR7 ;  /* 0x8000000720277e24 */ /* 0x082fe4000f8e0223 */
[-C--:B------:R-:W-:Y:S02]  /*1770*/  IMAD R33, R40, R35.reuse, -UR7 ;  /* 0x8000000728217e24 */ /* 0x080fe4000f8e0223 */
[-C--:B------:R-:W-:Y:S02]  /*1780*/  IMAD R32, R32, R35.reuse, UR6 ;  /* 0x0000000620207e24 */ /* 0x080fe4000f8e0223 */
[----:B------:R-:W-:Y:S02]  /*1790*/  IMAD R40, R40, R35, UR6 ;  /* 0x0000000628287e24 */ /* 0x000fe4000f8e0223 */
[----:B------:R-:W-:Y:S02]  /*17a0*/  IMAD R37, R35, R37, UR7 ;  /* 0x0000000723257e24 */ /* 0x000fe4000f8e0225 */
[----:B------:R-:W-:-:S02]  /*17b0*/  IMAD R34, R29, R35, -UR7 ;  /* 0x800000071d227e24 */ /* 0x000fc4000f8e0223 */
[C---:B------:R-:W-:Y:S02]  /*17c0*/  IMAD R30, R35.reuse, R30, UR7 ;  /* 0x00000007231e7e24 */ /* 0x040fe4000f8e021e */
[----:B------:R-:W-:Y:S02]  /*17d0*/  IMAD R36, R35, R36, UR7 ;  /* 0x0000000723247e24 */ /* 0x000fe4000f8e0224 */
[C---:B------:R-:W-:Y:S02]  /*17e0*/  VIADD R42, R38.reuse, -UR7 ;  /* 0x80000007262a7c36 */ /* 0x040fe40008000000 */
[C---:B------:R-:W-:Y:S01]  /*17f0*/  VIADD R41, R38.reuse, UR6 ;  /* 0x0000000626297c36 */ /* 0x040fe20008000000 */
[----:B------:R-:W-:Y:S01]  /*1800*/  IADD3 R38, PT, PT, -R38, UR7, RZ ;  /* 0x0000000726267c10 */ /* 0x000fe2000fffe1ff */
[----:B------:R-:W-:-:S07]  /*1810*/  IMAD R35, R29, R35, UR6 ;  /* 0x000000061d237e24 */ /* 0x000fce000f8e0223 */
.L_x_145:
[----:B------:R-:W0:Y:S01]  /*1820*/  LDCU UR7, c[0x0][0x3a0] ;  /* 0x00007400ff0777ac */ /* 0x000e220008000800 */
[----:B------:R-:W-:Y:S02]  /*1830*/  VIMNMX R44, PT, PT, R35, UR5, PT ;  /* 0x00000005232c7c48 */ /* 0x000fe4000bfe0100 */
[----:B------:R-:W-:Y:S01]  /*1840*/  VIMNMX R48, PT, PT, RZ, R34, !PT ;  /* 0x00000022ff307248 */ /* 0x000fe20007fe0100 */
[----:B------:R-:W1:Y:S01]  /*1850*/  LDCU.64 UR8, c[0x0][0x3b0] ;  /* 0x00007600ff0877ac */ /* 0x000e620008000a00 */
[----:B------:R-:W-:Y:S02]  /*1860*/  VIMNMX R43, PT, PT, R41, UR5, PT ;  /* 0x00000005292b7c48 */ /* 0x000fe4000bfe0100 */
[----:B------:R-:W-:Y:S01]  /*1870*/  VIMNMX R47, PT, PT, RZ, R42, !PT ;  /* 0x0000002aff2f7248 */ /* 0x000fe20007fe0100 */
[----:B------:R-:W2:Y:S01]  /*1880*/  LDCU.64 UR12, c[0x0][0x388] ;  /* 0x00007100ff0c77ac */ /* 0x000ea20008000a00 */
[----:B------:R-:W-:Y:S02]  /*1890*/  SHF.R.S32.HI R7, RZ, 0x1f, R29 ;  /* 0x0000001fff077819 */ /* 0x000fe4000001141d */
[----:B------:R-:W-:-:S02]  /*18a0*/  MOV R6, R29 ;  /* 0x0000001d00067202 */ /* 0x000fc40000000f00 */
[----:B------:R-:W-:Y:S02]  /*18b0*/  VIMNMX R50, PT, PT, RZ, R39, !PT ;  /* 0x00000027ff327248 */ /* 0x000fe40007fe0100 */
[----:B0-----:R-:W-:Y:S02]  /*18c0*/  VIMNMX R45, PT, PT, R44, UR7, PT ;  /* 0x000000072c2d7c48 */ /* 0x001fe4000bfe0100 */
[----:B------:R-:W-:Y:S02]  /*18d0*/  VIMNMX R46, PT, PT, R43, UR7, PT ;  /* 0x000000072b2e7c48 */ /* 0x000fe4000bfe0100 */
[----:B------:R-:W-:Y:S01]  /*18e0*/  ISETP.LE.OR P1, PT, R45, R48, !P0 ;  /* 0x000000302d00720c */ /* 0x000fe20004723670 */
[----:B-1----:R-:W-:Y:S01]  /*18f0*/  IMAD R9, R27, UR8, RZ ;  /* 0x000000081b097c24 */ /* 0x002fe2000f8e02ff */
[----:B------:R-:W-:Y:S01]  /*1900*/  ISETP.LE.OR P2, PT, R46, R47, !P0 ;  /* 0x0000002f2e00720c */ /* 0x000fe20004743670 */
[----:B------:R-:W-:-:S04]  /*1910*/  IMAD.WIDE.U32 R6, R2, UR8, R6 ;  /* 0x0000000802067c25 */ /* 0x000fc8000f8e0006 */
[----:B------:R-:W-:Y:S01]  /*1920*/  IMAD R9, R2, UR9, R9 ;  /* 0x0000000902097c24 */ /* 0x000fe2000f8e0209 */
[----:B--2---:R-:W-:-:S03]  /*1930*/  LEA R8, P3, R6, UR12, 0x1 ;  /* 0x0000000c06087c11 */ /* 0x004fc6000f8608ff */
[----:B------:R-:W-:Y:S02]  /*1940*/  IMAD.IADD R7, R9, 0x1, R7 ;  /* 0x0000000109077824 */ /* 0x000fe400078e0207 */
[----:B------:R-:W0:Y:S01]  /*1950*/  @!P1 LDC.U8 R49, c[0x0][0x3dc] ;  /* 0x0000f700ff319b82 */ /* 0x000e220000000000 */
[----:B------:R-:W-:Y:S01]  /*1960*/  @!P1 IMAD.IADD R45, R45, 0x1, -R48 ;  /* 0x000000012d2d9824 */ /* 0x000fe200078e0a30 */
[----:B------:R-:W-:Y:S02]  /*1970*/  @!P1 IADD3 R44, PT, PT, R44, R37, RZ ;  /* 0x000000252c2c9210 */ /* 0x000fe40007ffe0ff */
[----:B------:R-:W-:Y:S01]  /*1980*/  LEA.HI.X R9, R6, UR13, R7, 0x1, P3 ;  /* 0x0000000d06097c11 */ /* 0x000fe200098f0c07 */
[----:B------:R-:W-:Y:S01]  /*1990*/  @!P1 IMAD R48, R28, R45, RZ ;  /* 0x0000002d1c309224 */ /* 0x000fe200078e02ff */
[----:B------:R-:W-:Y:S02]  /*19a0*/  VIMNMX R7, PT, PT, R32, UR5, PT ;  /* 0x0000000520077c48 */ /* 0x000fe4000bfe0100 */
[----:B------:R-:W1:Y:S01]  /*19b0*/  @!P2 LDC.U8 R51, c[0x0][0x3dc] ;  /* 0x0000f700ff33ab82 */ /* 0x000e620000000000 */
[----:B0-----:R-:W-:-:S02]  /*19c0*/  @!P1 PRMT R6, R49, 0x8880, RZ ;  /* 0x0000888031069816 */ /* 0x001fc400000000ff */
[----:B------:R-:W-:Y:S02]  /*19d0*/  VIMNMX R49, PT, PT, R7, UR7, PT ;  /* 0x0000000707317c48 */ /* 0x000fe4000bfe0100 */
[----:B------:R-:W-:Y:S02]  /*19e0*/  ISETP.NE.AND P4, PT, R6, RZ, !P1 ;  /* 0x000000ff0600720c */ /* 0x000fe40004f85270 */
[----:B------:R-:W-:Y:S02]  /*19f0*/  ISETP.LE.OR P3, PT, R49, R50, !P0 ;  /* 0x000000323100720c */ /* 0x000fe40004763670 */
[----:B-1----:R-:W-:Y:S02]  /*1a00*/  @!P2 PRMT R6, R51, 0x8880, RZ ;  /* 0x000088803306a816 */ /* 0x002fe400000000ff */
[----:B------:R-:W-:Y:S01]  /*1a10*/  @!P2 IADD3 R51, PT, PT, -R47, R46, RZ ;  /* 0x0000002e2f33a210 */ /* 0x000fe20007ffe1ff */
[----:B------:R-:W-:Y:S01]  /*1a20*/  IMAD.IADD R46, R43, 0x1, R38 ;  /* 0x000000012b2e7824 */ /* 0x000fe200078e0226 */
[----:B------:R-:W-:Y:S01]  /*1a30*/  ISETP.NE.AND P5, PT, R6, RZ, !P2 ;  /* 0x000000ff0600720c */ /* 0x000fe200057a5270 */
[----:B------:R-:W2:Y:S02]  /*1a40*/  @!P2 LDG.E.U16 R43, desc[UR10][R8.64+0x2] ;  /* 0x0000020a082ba981 */ /* 0x000ea4000c1e1500 */
[----:B------:R-:W-:Y:S01]  /*1a50*/  @!P2 IMAD R45, R28, R51, RZ ;  /* 0x000000331c2da224 */ /* 0x000fe200078e02ff */
[----:B------:R-:W-:Y:S01]  /*1a60*/  VIMNMX R51, PT, PT, RZ, R33, !PT ;  /* 0x00000021ff337248 */ /* 0x000fe20007fe0100 */
[----:B------:R-:W-:-:S02]  /*1a70*/  @P4 IMAD R48, R25, R44, RZ ;  /* 0x0000002c19304224 */ /* 0x000fc400078e02ff */
[----:B------:R-:W0:Y:S01]  /*1a80*/  @!P3 LDC.U8 R6, c[0x0][0x3dc] ;  /* 0x0000f700ff06bb82 */ /* 0x000e220000000000 */
[----:B------:R-:W-:Y:S01]  /*1a90*/  @!P3 IMAD.IADD R47, R49, 0x1, -R50 ;  /* 0x00000001312fb824 */ /* 0x000fe200078e0a32 */
[----:B------:R-:W-:Y:S01]  /*1aa0*/  VIMNMX R49, PT, PT, R40, UR5, PT ;  /* 0x0000000528317c48 */ /* 0x000fe2000bfe0100 */
[----:B------:R-:W3:Y:S03]  /*1ab0*/  @!P1 LDG.E.U16 R44, desc[UR10][R8.64] ;  /* 0x0000000a082c9981 */ /* 0x000ee6000c1e1500 */
[----:B------:R-:W-:Y:S01]  /*1ac0*/  VIMNMX R50, PT, PT, R49, UR7, PT ;  /* 0x0000000731327c48 */ /* 0x000fe2000bfe0100 */
[----:B------:R-:W-:-:S03]  /*1ad0*/  @P5 IMAD R45, R25, R46, RZ ;  /* 0x0000002e192d5224 */ /* 0x000fc600078e02ff */
[----:B------:R-:W-:-:S13]  /*1ae0*/  ISETP.LE.OR P4, PT, R50, R51, !P0 ;  /* 0x000000333200720c */ /* 0x000fda0004783670 */
[----:B------:R-:W4:Y:S01]  /*1af0*/  @!P4 LDG.E.U16 R46, desc[UR10][R8.64+0x6] ;  /* 0x0000060a082ec981 */ /* 0x000f22000c1e1500 */
[----:B0-----:R-:W-:Y:S01]  /*1b00*/  @!P3 PRMT R6, R6, 0x8880, RZ ;  /* 0x000088800606b816 */ /* 0x001fe200000000ff */
[----:B------:R-:W0:Y:S03]  /*1b10*/  @!P4 LDC.U8 R52, c[0x0][0x3dc] ;  /* 0x0000f700ff34cb82 */ /* 0x000e260000000000 */
[----:B------:R-:W-:Y:S02]  /*1b20*/  ISETP.NE.AND P5, PT, R6, RZ, !P3 ;  /* 0x000000ff0600720c */ /* 0x000fe40005fa5270 */
[----:B------:R1:W5:Y:S01]  /*1b30*/  @!P3 LDG.E.U16 R6, desc[UR10][R8.64+0x4] ;  /* 0x0000040a0806b981 */ /* 0x000362000c1e1500 */
[----:B------:R-:W-:Y:S02]  /*1b40*/  @!P4 IMAD.IADD R51, R50, 0x1, -R51 ;  /* 0x000000013233c824 */ /* 0x000fe400078e0a33 */
[----:B------:R-:W-:Y:S01]  /*1b50*/  IMAD.IADD R50, R7, 0x1, R30 ;  /* 0x0000000107327824 */ /* 0x000fe200078e021e */
[----:B------:R-:W-:-:S02]  /*1b60*/  @!P1 I2FP.F32.S32 R7, R48 ;  /* 0x0000003000079245 */ /* 0x000fc40000201400 */
[----:B------:R-:W-:Y:S02]  /*1b70*/  IADD3 R48, PT, PT, R49, R36, RZ ;  /* 0x0000002431307210 */ /* 0x000fe40007ffe0ff */
[----:B0-----:R-:W-:-:S04]  /*1b80*/  @!P4 PRMT R52, R52, 0x8880, RZ ;  /* 0x000088803434c816 */ /* 0x001fc800000000ff */
[----:B------:R-:W-:Y:S01]  /*1b90*/  ISETP.NE.AND P6, PT, R52, RZ, !P4 ;  /* 0x000000ff3400720c */ /* 0x000fe200067c5270 */
[C---:B------:R-:W-:Y:S01]  /*1ba0*/  @!P3 IMAD R47, R28.reuse, R47, RZ ;  /* 0x0000002f1c2fb224 */ /* 0x040fe200078e02ff */
[----:B-1----:R-:W-:Y:S01]  /*1bb0*/  @!P2 I2FP.F32.S32 R8, R45 ;  /* 0x0000002d0008a245 */ /* 0x002fe20000201400 */
[----:B------:R-:W-:Y:S01]  /*1bc0*/  @P5 IMAD R47, R25, R50, RZ ;  /* 0x00000032192f5224 */ /* 0x000fe200078e02ff */
[----:B------:R-:W0:Y:S01]  /*1bd0*/  @!P1 F2F.BF16.F32 R7, R7 ;  /* 0x0000000700079304 */ /* 0x000e220000202000 */
[----:B------:R-:W-:-:S03]  /*1be0*/  @!P4 IMAD R51, R28, R51, RZ ;  /* 0x000000331c33c224 */ /* 0x000fc600078e02ff */
[----:B------:R-:W-:-:S05]  /*1bf0*/  @!P3 I2FP.F32.S32 R47, R47 ;  /* 0x0000002f002fb245 */ /* 0x000fca0000201400 */
[----:B------:R-:W-:Y:S01]  /*1c00*/  @P6 IMAD R51, R25, R48, RZ ;  /* 0x0000003019336224 */ /* 0x000fe200078e02ff */
[----:B------:R-:W1:Y:S04]  /*1c10*/  @!P2 F2F.BF16.F32 R8, R8 ;  /* 0x000000080008a304 */ /* 0x000e680000202000 */
[----:B------:R-:W-:-:S04]  /*1c20*/  @!P4 I2FP.F32.S32 R51, R51 ;  /* 0x000000330033c245 */ /* 0x000fc80000201400 */
[----:B------:R-:W1:Y:S01]  /*1c30*/  @!P3 F2F.BF16.F32 R47, R47 ;  /* 0x0000002f002fb304 */ /* 0x000e620000202000 */
[----:B0-----:R-:W-:-:S07]  /*1c40*/  @!P1 IMAD.U32 R45, R7, 0x10000, RZ ;  /* 0x00010000072d9824 */ /* 0x001fce00078e00ff */
[----:B------:R-:W0:Y:S01]  /*1c50*/  @!P4 F2F.BF16.F32 R51, R51 ;  /* 0x000000330033c304 */ /* 0x000e220000202000 */
[----:B-1----:R-:W-:-:S07]  /*1c60*/  @!P2 IMAD.U32 R9, R8, 0x10000, RZ ;  /* 0x000100000809a824 */ /* 0x002fce00078e00ff */
[----:B------:R-:W-:Y:S01]  /*1c70*/  @!P1 MUFU.RCP R45, R45 ;  /* 0x0000002d002d9308 */ /* 0x000fe20000001000 */
[----:B------:R-:W-:-:S07]  /*1c80*/  @!P3 SHF.L.U32 R49, R47, 0x10, RZ ;  /* 0x000000102f31b819 */ /* 0x000fce00000006ff */
[----:B------:R-:W1:Y:S01]  /*1c90*/  @!P2 MUFU.RCP R9, R9 ;  /* 0x000000090009a308 */ /* 0x000e620000001000 */
[----:B0-----:R-:W-:-:S07]  /*1ca0*/  @!P4 IMAD.U32 R7, R51, 0x10000, RZ ;  /* 0x000100003307c824 */ /* 0x001fce00078e00ff */
[----:B------:R-:W-:Y:S08]  /*1cb0*/  @!P3 MUFU.RCP R8, R49 ;  /* 0x000000310008b308 */ /* 0x000ff00000001000 */
[----:B------:R-:W0:Y:S01]  /*1cc0*/  @!P4 MUFU.RCP R7, R7 ;  /* 0x000000070007c308 */ /* 0x000e220000001000 */
[----:B------:R-:W-:Y:S02]  /*1cd0*/  IADD3 R31, PT, PT, R31, 0x4, RZ ;  /* 0x000000041f1f7810 */ /* 0x000fe40007ffe0ff */
[----:B------:R-:W-:-:S02]  /*1ce0*/  IADD3 R29, PT, PT, R29, 0x4, RZ ;  /* 0x000000041d1d7810 */ /* 0x000fc40007ffe0ff */
[----:B--2---:R-:W-:Y:S01]  /*1cf0*/  @!P2 SHF.L.U32 R48, R43, 0x10, RZ ;  /* 0x000000102b30a819 */ /* 0x004fe200000006ff */
[----:B---3--:R-:W-:-:S04]  /*1d00*/  @!P1 IMAD.U32 R44, R44, 0x10000, RZ ;  /* 0x000100002c2c9824 */ /* 0x008fc800078e00ff */
[----:B-1----:R-:W-:Y:S01]  /*1d10*/  @!P2 FMUL.FTZ R48, R48, R9 ;  /* 0x000000093030a220 */ /* 0x002fe20000410000 */
[----:B------:R-:W-:-:S04]  /*1d20*/  @!P1 FMUL.FTZ R44, R44, R45 ;  /* 0x0000002d2c2c9220 */ /* 0x000fc80000410000 */
[----:B------:R-:W1:Y:S08]  /*1d30*/  @!P1 F2F.BF16.F32 R43, R44 ;  /* 0x0000002c002b9304 */ /* 0x000e700000202000 */
[----:B------:R-:W2:Y:S01]  /*1d40*/  @!P2 F2F.BF16.F32 R48, R48 ;  /* 0x000000300030a304 */ /* 0x000ea20000202000 */
[----:B----4-:R-:W-:Y:S02]  /*1d50*/  @!P4 IMAD.U32 R46, R46, 0x10000, RZ ;  /* 0x000100002e2ec824 */ /* 0x010fe400078e00ff */
[----:B-----5:R-:W-:-:S02]  /*1d60*/  @!P3 IMAD.U32 R45, R6, 0x10000, RZ ;  /* 0x00010000062db824 */ /* 0x020fc400078e00ff */
[----:B0-----:R-:W-:Y:S01]  /*1d70*/  @!P4 FMUL.FTZ R46, R46, R7 ;  /* 0x000000072e2ec220 */ /* 0x001fe20000410000 */
[----:B------:R-:W0:Y:S01]  /*1d80*/  LDC R6, c[0x0][0x3c4] ;  /* 0x0000f100ff067b82 */ /* 0x000e220000000800 */
[----:B------:R-:W-:-:S06]  /*1d90*/  @!P3 FMUL.FTZ R8, R45, R8 ;  /* 0x000000082d08b220 */ /* 0x000fcc0000410000 */
[----:B------:R-:W3:Y:S01]  /*1da0*/  @!P3 F2F.BF16.F32 R8, R8 ;  /* 0x000000080008b304 */ /* 0x000ee20000202000 */
[----:B-1----:R-:W-:-:S07]  /*1db0*/  @!P1 SHF.L.U32 R43, R43, 0x10, RZ ;  /* 0x000000102b2b9819 */ /* 0x002fce00000006ff */
[----:B------:R-:W1:Y:S01]  /*1dc0*/  @!P4 F2F.BF16.F32 R46, R46 ;  /* 0x0000002e002ec304 */ /* 0x000e620000202000 */
[----:B--2---:R-:W-:Y:S02]  /*1dd0*/  @!P2 IMAD.U32 R7, R48, 0x10000, RZ ;  /* 0x000100003007a824 */ /* 0x004fe400078e00ff */
[----:B------:R-:W-:Y:S01]  /*1de0*/  @!P1 FADD.FTZ R14, R14, R43 ;  /* 0x0000002b0e0e9221 */ /* 0x000fe20000010000 */
[----:B------:R-:W-:-:S03]  /*1df0*/  ISETP.NE.AND P1, PT, R31, RZ, PT ;  /* 0x000000ff1f00720c */ /* 0x000fc60003f25270 */
[----:B------:R-:W-:Y:S01]  /*1e00*/  @!P2 FADD.FTZ R14, R14, R7 ;  /* 0x000000070e0ea221 */ /* 0x000fe20000010000 */
[----:B---3--:R-:W-:-:S04]  /*1e10*/  @!P3 IMAD.U32 R9, R8, 0x10000, RZ ;  /* 0x000100000809b824 */ /* 0x008fc800078e00ff */
[----:B------:R-:W-:Y:S01]  /*1e20*/  @!P3 FADD.FTZ R14, R14, R9 ;  /* 0x000000090e0eb221 */ /* 0x000fe20000010000 */
[----:B-1----:R-:W-:-:S04]  /*1e30*/  @!P4 IMAD.U32 R7, R46, 0x10000, RZ ;  /* 0x000100002e07c824 */ /* 0x002fc800078e00ff */
[----:B------:R-:W-:Y:S01]  /*1e40*/  @!P4 FADD.FTZ R14, R14, R7 ;  /* 0x000000070e0ec221 */ /* 0x000fe20000010000 */
[----:B0-----:R-:W-:Y:S01]  /*1e50*/  IMAD.MOV R7, RZ, RZ, -R6 ;  /* 0x000000ffff077224 */ /* 0x001fe200078e0a06 */
[C---:B------:R-:W-:Y:S01]  /*1e60*/  LEA R41, R6.reuse, R41, 0x2 ;  /* 0x0000002906297211 */ /* 0x040fe200078e10ff */
[C---:B------:R-:W-:Y:S01]  /*1e70*/  IMAD R42, R6.reuse, 0x4, R42 ;  /* 0x00000004062a7824 */ /* 0x040fe200078e022a */
[C---:B------:R-:W-:Y:S01]  /*1e80*/  LEA R33, R6.reuse, R33, 0x2 ;  /* 0x0000002106217211 */ /* 0x040fe200078e10ff */
[C---:B------:R-:W-:Y:S01]  /*1e90*/  IMAD R39, R6.reuse, 0x4, R39 ;  /* 0x0000000406277824 */ /* 0x040fe200078e0227 */
[C---:B------:R-:W-:Y:S01]  /*1ea0*/  LEA R34, R6.reuse, R34, 0x2 ;  /* 0x0000002206227211 */ /* 0x040fe200078e10ff */
[C---:B------:R-:W-:Y:S01]  /*1eb0*/  IMAD R32, R6.reuse, 0x4, R32 ;  /* 0x0000000406207824 */ /* 0x040fe200078e0220 */
[----:B------:R-:W-:Y:S01]  /*1ec0*/  LEA R30, R7, R30, 0x2 ;  /* 0x0000001e071e7211 */ /* 0x000fe200078e10ff */
[C---:B------:R-:W-:Y:S02]  /*1ed0*/  IMAD R40, R6.reuse, 0x4, R40 ;  /* 0x0000000406287824 */ /* 0x040fe400078e0228 */
[----:B------:R-:W-:-:S02]  /*1ee0*/  IMAD R35, R6, 0x4, R35 ;  /* 0x0000000406237824 */ /* 0x000fc400078e0223 */
[C---:B------:R-:W-:Y:S02]  /*1ef0*/  IMAD R38, R7.reuse, 0x4, R38 ;  /* 0x0000000407267824 */ /* 0x040fe400078e0226 */
[C---:B------:R-:W-:Y:S02]  /*1f00*/  IMAD R36, R7.reuse, 0x4, R36 ;  /* 0x0000000407247824 */ /* 0x040fe400078e0224 */
[----:B------:R-:W-:Y:S01]  /*1f10*/  IMAD R37, R7, 0x4, R37 ;  /* 0x0000000407257824 */ /* 0x000fe200078e0225 */
[----:B------:R-:W-:Y:S06]  /*1f20*/  @P1 BRA `(.L_x_145) ;  /* 0xfffffff8003c1947 */ /* 0x000fec000383ffff */
.L_x_138:
[----:B------:R-:W-:Y:S05]  /*1f30*/  BSYNC.RECONVERGENT B1 ;  /* 0x0000000000017941 */ /* 0x000fea0003800200 */
.L_x_137:
[----:B------:R-:W-:-:S05]  /*1f40*/  VIADD R10, R10, 0x1 ;  /* 0x000000010a0a7836 */ /* 0x000fca0000000000 */
[----:B------:R-:W-:-:S13]  /*1f50*/  ISETP.NE.AND P0, PT, R10, R15, PT ;  /* 0x0000000f0a00720c */ /* 0x000fda0003f05270 */
[----:B------:R-:W-:Y:S05]  /*1f60*/  @P0 BRA `(.L_x_146) ;  /* 0xfffffff0002c0947 */ /* 0x000fea000383ffff */
.L_x_136:
[----:B------:R-:W-:Y:S05]  /*1f70*/  BSYNC.RECONVERGENT B2 ;  /* 0x0000000000027941 */ /* 0x000fea0003800200 */
.L_x_135:
[----:B------:R-:W0:Y:S01]  /*1f80*/  LDCU.64 UR8, c[0x0][0x3d0] ;  /* 0x00007a00ff0877ac */ /* 0x000e220008000a00 */
[----:B------:R-:W-:Y:S01]  /*1f90*/  F2FP.BF16.F32.PACK_AB R14, RZ, R14 ;  /* 0x0000000eff0e723e */ /* 0x000fe200000010ff */
[----:B------:R-:W1:Y:S01]  /*1fa0*/  LDCU UR7, c[0x0][0x380] ;  /* 0x00007000ff0777ac */ /* 0x000e620008000800 */
[----:B------:R-:W2:Y:S01]  /*1fb0*/  LDCU UR12, c[0x0][0x380] ;  /* 0x00007000ff0c77ac */ /* 0x000ea20008000800 */
[----:B0-----:R-:W-:-:S04]  /*1fc0*/  LEA R2, P0, R0, UR8, 0x1 ;  /* 0x0000000800027c11 */ /* 0x001fc8000f8008ff */
[----:B------:R-:W-:Y:S01]  /*1fd0*/  LEA.HI.X R3, R0, UR9, R11, 0x1, P0 ;  /* 0x0000000900037c11 */ /* 0x000fe200080f0c0b */
[----:B-1----:R-:W-:Y:S01]  /*1fe0*/  USHF.R.S32.HI UR7, URZ, 0x1f, UR7 ;  /* 0x0000001fff077899 */ /* 0x002fe20008011407 */
[----:B------:R-:W-:-:S03]  /*1ff0*/  IADD3 R0, P0, PT, R13, R0, RZ ;  /* 0x000000000d007210 */ /* 0x000fc60007f1e0ff */
[----:B------:R0:W-:Y:S02]  /*2000*/  STG.E.U16 desc[UR10][R2.64], R14 ;  /* 0x0000000e02007986 */ /* 0x0001e4000c10150a */
[----:B------:R-:W-:Y:S01]  /*2010*/  IMAD.X R11, RZ, RZ, R11, P0 ;  /* 0x000000ffff0b7224 */ /* 0x000fe200000e060b */
[----:B--2---:R-:W-:-:S04]  /*2020*/  ISETP.GE.U32.AND P0, PT, R0, UR12, PT ;  /* 0x0000000c00007c0c */ /* 0x004fc8000bf06070 */
[----:B------:R-:W-:-:S13]  /*2030*/  ISETP.GE.AND.EX P0, PT, R11, UR7, PT, P0 ;  /* 0x000000070b007c0c */ /* 0x000fda000bf06300 */
[----:B0-----:R-:W-:Y:S05]  /*2040*/  @!P0 BRA `(.L_x_147) ;  /* 0xffffffe000548947 */ /* 0x001fea000383ffff */
[----:B------:R-:W-:Y:S05]  /*2050*/  EXIT ;  /* 0x000000000000794d */ /* 0x000fea0003800000 */
.L_x_124:
[----:B------:R-:W0:Y:S02]  /*2060*/  LDCU UR6, c[0x0][0x3d8] ;  /* 0x00007b00ff0677ac */ /* 0x000e240008000800 */
[----:B0-----:R-:W-:-:S07]  /*2070*/  I2FP.F32.S32 R10, UR6 ;  /* 0x00000006000a7c45 */ /* 0x001fce0008201400 */
.L_x_170:
        /* <DEDUP_REMOVED lines=11> */
[----:B------:R-:W0:Y:S02]  /*2130*/  F2I.FTZ.U32.TRUNC.NTZ R3, R5 ;  /* 0x0000000500037305 */ /* 0x000e24000021f000 */
[----:B0-----:R-:W-:-:S04]  /*2140*/  IMAD.MOV R7, RZ, RZ, -R3 ;  /* 0x000000ffff077224 */ /* 0x001fc800078e0a03 */
        /* <DEDUP_REMOVED lines=13> */
[----:B------:R-:W-:Y:S01]  /*2220*/  IMAD.MOV.U32 R3, RZ, RZ, RZ ;  /* 0x000000ffff037224 */ /* 0x000fe200078e00ff */
[----:B------:R-:W-:Y:S06]  /*2230*/  BRA `(.L_x_150) ;  /* 0x0000000000307947 */ /* 0x000fec0003800000 */
.L_x_149:
[----:B------:R-:W0:Y:S01]  /*2240*/  LDCU.64 UR6, c[0x0][0x3a0] ;  /* 0x00007400ff0677ac */ /* 0x000e220008000a00 */
[----:B------:R-:W-:Y:S02]  /*2250*/  MOV R20, R0 ;  /* 0x0000000000147202 */ /* 0x000fe40000000f00 */
[----:B------:R-:W-:Y:S02]  /*2260*/  MOV R14, R11 ;  /* 0x0000000b000e7202 */ /* 0x000fe40000000f00 */
[----:B------:R-:W-:Y:S01]  /*2270*/  MOV R8, 0x22b0 ;  /* 0x000022b000087802 */ /* 0x000fe20000000f00 */
[----:B0-----:R-:W-:Y:S02]  /*2280*/  IMAD.U32 R12, RZ, RZ, UR6 ;  /* 0x00000006ff0c7e24 */ /* 0x001fe4000f8e00ff */
[----:B------:R-:W-:-:S07]  /*2290*/  IMAD.U32 R9, RZ, RZ, UR7 ;  /* 0x00000007ff097e24 */ /* 0x000fce000f8e00ff */
[----:B------:R-:W-:Y:S05]  /*22a0*/  CALL.REL.NOINC `($__internal_2_$__cuda_sm20_div_s64) ;  /* 0x0000001400d47944 */ /* 0x000fea0003c00000 */
[----:B------:R-:W0:Y:S01]  /*22b0*/  LDCU UR6, c[0x0][0x3a0] ;  /* 0x00007400ff0677ac */ /* 0x000e220008000800 */
[--C-:B------:R-:W-:Y:S02]  /*22c0*/  IMAD.MOV R3, RZ, RZ, -R6.reuse ;  /* 0x000000ffff037224 */ /* 0x100fe400078e0a06 */
[----:B------:R-:W-:Y:S02]  /*22d0*/  IMAD.MOV.U32 R2, RZ, RZ, R6 ;  /* 0x000000ffff027224 */ /* 0x000fe400078e0006 */
[----:B0-----:R-:W-:Y:S01]  /*22e0*/  IMAD R4, R3, UR6, R0 ;  /* 0x0000000603047c24 */ /* 0x001fe2000f8e0200 */
[----:B------:R-:W-:-:S07]  /*22f0*/  MOV R3, R7 ;  /* 0x0000000700037202 */ /* 0x000fce0000000f00 */
.L_x_150:
[----:B------:R-:W-:Y:S05]  /*2300*/  BSYNC.RECONVERGENT B0 ;  /* 0x0000000000007941 */ /* 0x000fea0003800200 */
.L_x_148:
        /* <DEDUP_REMOVED lines=27> */
[----:B------:R-:W-:Y:S02]  /*24c0*/  IMAD R8, R3, UR6, R2 ;  /* 0x0000000603087c24 */ /* 0x000fe4000f8e0202 */
[----:B------:R-:W-:Y:S02]  /*24d0*/  IMAD.MOV.U32 R2, RZ, RZ, R5 ;  /* 0x000000ffff027224 */ /* 0x000fe400078e0005 */
[----:B------:R-:W-:Y:S01]  /*24e0*/  IMAD.MOV.U32 R3, RZ, RZ, RZ ;  /* 0x000000ffff037224 */ /* 0x000fe200078e00ff */
[----:B------:R-:W-:Y:S06]  /*24f0*/  BRA `(.L_x_153) ;  /* 0x0000000000307947 */ /* 0x000fec0003800000 */
.L_x_152:
        /* <DEDUP_REMOVED lines=8> */
[----:B------:R-:W-:-:S04]  /*2580*/  IMAD.MOV R3, RZ, RZ, -R6 ;  /* 0x000000ffff037224 */ /* 0x000fc800078e0a06 */
[----:B0-----:R-:W-:Y:S01]  /*2590*/  IMAD R8, R3, UR6, R2 ;  /* 0x0000000603087c24 */ /* 0x001fe2000f8e0202 */
[----:B------:R-:W-:Y:S01]  /*25a0*/  MOV R3, R7 ;  /* 0x0000000700037202 */ /* 0x000fe20000000f00 */
[----:B------:R-:W-:-:S07]  /*25b0*/  IMAD.MOV.U32 R2, RZ, RZ, R6 ;  /* 0x000000ffff027224 */ /* 0x000fce00078e0006 */
.L_x_153:
[----:B------:R-:W-:Y:S05]  /*25c0*/  BSYNC.RECONVERGENT B0 ;  /* 0x0000000000007941 */ /* 0x000fea0003800200 */
.L_x_151:
[----:B------:R-:W0:Y:S01]  /*25d0*/  LDC R21, c[0x0][0x3c0] ;  /* 0x0000f000ff157b82 */ /* 0x000e220000000800 */
[----:B------:R-:W1:Y:S01]  /*25e0*/  LDCU UR6, c[0x0][0x3c8] ;  /* 0x00007900ff0677ac */ /* 0x000e620008000800 */
[----:B------:R-:W-:Y:S06]  /*25f0*/  BSSY.RECONVERGENT B0, `(.L_x_154) ;  /* 0x0000055000007945 */ /* 0x000fec0003800200 */
[----:B------:R-:W2:Y:S08]  /*2600*/  LDC R5, c[0x0][0x3c4] ;  /* 0x0000f100ff057b82 */ /* 0x000eb00000000800 */
[----:B------:R-:W3:Y:S01]  /*2610*/  LDC R19, c[0x0][0x3b8] ;  /* 0x0000ee00ff137b82 */ /* 0x000ee20000000800 */
[----:B-1----:R-:W-:Y:S01]  /*2620*/  VIADD R14, R8, UR6 ;  /* 0x00000006080e7c36 */ /* 0x002fe20008000000 */
[----:B0-----:R-:W-:-:S06]  /*2630*/  IABS R15, R21 ;  /* 0x00000015000f7213 */ /* 0x001fcc0000000000 */
[----:B------:R-:W0:Y:S01]  /*2640*/  LDC R22, c[0x0][0x3a8] ;  /* 0x0000ea00ff167b82 */ /* 0x000e220000000800 */
[----:B------:R-:W-:Y:S01]  /*2650*/  IABS R8, R14 ;  /* 0x0000000e00087213 */ /* 0x000fe20000000000 */
[----:B------:R-:W1:Y:S01]  /*2660*/  I2F.RP R12, R15 ;  /* 0x0000000f000c7306 */ /* 0x000e620000209400 */
[----:B------:R-:W-:Y:S02]  /*2670*/  ISETP.NE.AND P3, PT, R21, RZ, PT ;  /* 0x000000ff1500720c */ /* 0x000fe40003f65270 */
[----:B--2---:R-:W-:-:S05]  /*2680*/  IABS R23, R5 ;  /* 0x0000000500177213 */ /* 0x004fca0000000000 */
[----:B------:R-:W2:Y:S01]  /*2690*/  I2F.RP R16, R23 ;  /* 0x0000001700107306 */ /* 0x000ea20000209400 */
[----:B---3--:R-:W-:-:S07]  /*26a0*/  ISETP.GE.AND P4, PT, R14, R19, PT ;  /* 0x000000130e00720c */ /* 0x008fce0003f86270 */
[----:B-1----:R-:W1:Y:S08]  /*26b0*/  MUFU.RCP R12, R12 ;  /* 0x0000000c000c7308 */ /* 0x002e700000001000 */
[----:B--2---:R-:W2:Y:S01]  /*26c0*/  MUFU.RCP R16, R16 ;  /* 0x0000001000107308 */ /* 0x004ea20000001000 */
[----:B-1----:R-:W-:-:S07]  /*26d0*/  VIADD R6, R12, 0xffffffe ;  /* 0x0ffffffe0c067836 */ /* 0x002fce0000000000 */
[----:B------:R1:W3:Y:S01]  /*26e0*/  F2I.FTZ.U32.TRUNC.NTZ R7, R6 ;  /* 0x0000000600077305 */ /* 0x0002e2000021f000 */
[----:B--2---:R-:W-:Y:S02]  /*26f0*/  VIADD R9, R16, 0xffffffe ;  /* 0x0ffffffe10097836 */ /* 0x004fe40000000000 */
[----:B-1----:R-:W-:-:S05]  /*2700*/  HFMA2 R6, -RZ, RZ, 0, 0 ;  /* 0x00000000ff067431 */ /* 0x002fca00000001ff */
[----:B------:R-:W1:Y:S01]  /*2710*/  F2I.FTZ.U32.TRUNC.NTZ R9, R9 ;  /* 0x0000000900097305 */ /* 0x000e62000021f000 */
[----:B---3--:R-:W-:-:S05]  /*2720*/  IADD3 R18, PT, PT, RZ, -R7, RZ ;  /* 0x80000007ff127210 */ /* 0x008fca0007ffe0ff */
[----:B------:R-:W-:-:S04]  /*2730*/  IMAD R17, R18, R15, RZ ;  /* 0x0000000f12117224 */ /* 0x000fc800078e02ff */
[----:B------:R-:W-:-:S04]  /*2740*/  IMAD.HI.U32 R6, R7, R17, R6 ;  /* 0x0000001107067227 */ /* 0x000fc800078e0006 */
[----:B-1----:R-:W-:Y:S02]  /*2750*/  IMAD.MOV R12, RZ, RZ, -R9 ;  /* 0x000000ffff0c7224 */ /* 0x002fe400078e0a09 */
[----:B------:R-:W-:Y:S02]  /*2760*/  IMAD.MOV.U32 R7, RZ, RZ, R8 ;  /* 0x000000ffff077224 */ /* 0x000fe400078e0008 */
[----:B------:R-:W-:Y:S01]  /*2770*/  IMAD R17, R12, R23, RZ ;  /* 0x000000170c117224 */ /* 0x000fe200078e02ff */
[----:B------:R-:W-:Y:S01]  /*2780*/  IABS R12, R4 ;  /* 0x00000004000c7213 */ /* 0x000fe20000000000 */
[----:B------:R-:W-:Y:S02]  /*2790*/  IMAD.MOV.U32 R8, RZ, RZ, RZ ;  /* 0x000000ffff087224 */ /* 0x000fe400078e00ff */
[----:B------:R-:W-:-:S04]  /*27a0*/  IMAD.HI.U32 R6, R6, R7, RZ ;  /* 0x0000000706067227 */ /* 0x000fc800078e00ff */
[----:B------:R-:W-:Y:S01]  /*27b0*/  IMAD.HI.U32 R9, R9, R17, R8 ;  /* 0x0000001109097227 */ /* 0x000fe200078e0008 */
[----:B------:R-:W-:Y:S01]  /*27c0*/  IADD3 R8, PT, PT, -R6, RZ, RZ ;  /* 0x000000ff06087210 */ /* 0x000fe20007ffe1ff */
[----:B------:R-:W1:Y:S04]  /*27d0*/  LDC R17, c[0x0][0x3b0] ;  /* 0x0000ec00ff117b82 */ /* 0x000e680000000800 */
[----:B------:R-:W-:-:S04]  /*27e0*/  IMAD.HI.U32 R9, R9, R12, RZ ;  /* 0x0000000c09097227 */ /* 0x000fc800078e00ff */
[----:B------:R-:W-:Y:S02]  /*27f0*/  IMAD R8, R15, R8, R7 ;  /* 0x000000080f087224 */ /* 0x000fe400078e0207 */
[----:B------:R-:W-:-:S03]  /*2800*/  IMAD.MOV R7, RZ, RZ, -R9 ;  /* 0x000000ffff077224 */ /* 0x000fc600078e0a09 */
[----:B------:R-:W-:Y:S01]  /*2810*/  ISETP.GT.U32.AND P1, PT, R15, R8, PT ;  /* 0x000000080f00720c */ /* 0x000fe20003f24070 */
[C---:B------:R-:W-:Y:S02]  /*2820*/  IMAD R12, R23.reuse, R7, R12 ;  /* 0x00000007170c7224 */ /* 0x040fe400078e020c */
[----:B------:R-:W2:Y:S03]  /*2830*/  LDC R7, c[0x0][0x3bc] ;  /* 0x0000ef00ff077b82 */ /* 0x000ea60000000800 */
[----:B------:R-:W-:-:S07]  /*2840*/  ISETP.GT.U32.AND P5, PT, R23, R12, PT ;  /* 0x0000000c1700720c */ /* 0x000fce0003fa4070 */
[----:B------:R-:W-:Y:S02]  /*2850*/  @!P1 IMAD.IADD R8, R8, 0x1, -R15 ;  /* 0x0000000108089824 */ /* 0x000fe400078e0a0f */
[----:B------:R-:W-:-:S03]  /*2860*/  @!P1 VIADD R6, R6, 0x1 ;  /* 0x0000000106069836 */ /* 0x000fc60000000000 */
[----:B------:R-:W-:Y:S01]  /*2870*/  ISETP.GE.U32.AND P0, PT, R8, R15, PT ;  /* 0x0000000f0800720c */ /* 0x000fe20003f06070 */
[----:B------:R-:W-:Y:S01]  /*2880*/  @!P5 VIADD R9, R9, 0x1 ;  /* 0x000000010909d836 */ /* 0x000fe20000000000 */
[----:B------:R-:W-:Y:S02]  /*2890*/  @!P5 IADD3 R12, PT, PT, R12, -R23, RZ ;  /* 0x800000170c0cd210 */ /* 0x000fe40007ffe0ff */
[----:B------:R-:W-:Y:S02]  /*28a0*/  LOP3.LUT R8, R14, R21, RZ, 0x3c, !PT ;  /* 0x000000150e087212 */ /* 0x000fe400078e3cff */
[----:B------:R-:W-:Y:S01]  /*28b0*/  ISETP.GE.U32.AND P2, PT, R12, R23, PT ;  /* 0x000000170c00720c */ /* 0x000fe20003f46070 */
[----:B------:R-:W-:Y:S01]  /*28c0*/  IMAD.MOV.U32 R12, RZ, RZ, RZ ;  /* 0x000000ffff0c7224 */ /* 0x000fe200078e00ff */
[----:B------:R-:W-:Y:S02]  /*28d0*/  ISETP.GE.AND P6, PT, R8, RZ, PT ;  /* 0x000000ff0800720c */ /* 0x000fe40003fc6270 */
[----:B------:R-:W-:-:S02]  /*28e0*/  LOP3.LUT R8, R4, R5, RZ, 0x3c, !PT ;  /* 0x0000000504087212 */ /* 0x000fc400078e3cff */
[----:B------:R-:W-:Y:S01]  /*28f0*/  ISETP.NE.AND P5, PT, R5, RZ, PT ;  /* 0x000000ff0500720c */ /* 0x000fe20003fa5270 */
[----:B------:R-:W-:Y:S01]  /*2900*/  @P0 VIADD R6, R6, 0x1 ;  /* 0x0000000106060836 */ /* 0x000fe20000000000 */
[----:B------:R-:W-:Y:S02]  /*2910*/  ISETP.GE.AND P1, PT, R8, RZ, PT ;  /* 0x000000ff0800720c */ /* 0x000fe40003f26270 */
[----:B--2---:R-:W-:Y:S02]  /*2920*/  ISETP.GE.AND P0, PT, R4, R7, PT ;  /* 0x000000070400720c */ /* 0x004fe40003f06270 */
[----:B------:R-:W-:Y:S02]  /*2930*/  MOV R15, R6 ;  /* 0x00000006000f7202 */ /* 0x000fe40000000f00 */
[----:B------:R-:W-:-:S03]  /*2940*/  @P2 IADD3 R9, PT, PT, R9, 0x1, RZ ;  /* 0x0000000109092810 */ /* 0x000fc60007ffe0ff */
[----:B------:R-:W-:Y:S01]  /*2950*/  @!P6 IMAD.MOV R15, RZ, RZ, -R15 ;  /* 0x000000ffff0fe224 */ /* 0x000fe200078e0a0f */
[----:B------:R-:W-:Y:S01]  /*2960*/  @!P3 LOP3.LUT R15, RZ, R21, RZ, 0x33, !PT ;  /* 0x00000015ff0fb212 */ /* 0x000fe200078e33ff */
[----:B------:R-:W-:Y:S01]  /*2970*/  IMAD.MOV.U32 R6, RZ, RZ, R9 ;  /* 0x000000ffff067224 */ /* 0x000fe200078e0009 */
[----:B01----:R-:W-:Y:S06]  /*2980*/  @!P4 BRA `(.L_x_155) ;  /* 0x00000000006cc947 */ /* 0x003fec0003800000 */
        /* <DEDUP_REMOVED lines=27> */
.L_x_155:
[----:B------:R-:W-:Y:S05]  /*2b40*/  BSYNC.RECONVERGENT B0 ;  /* 0x0000000000007941 */ /* 0x000fea0003800200 */
.L_x_154:
[----:B------:R-:W-:Y:S01]  /*2b50*/  BSSY.RECONVERGENT B0, `(.L_x_156) ;  /* 0x0000020000007945 */ /* 0x000fe20003800200 */
[----:B------:R-:W-:Y:S01]  /*2b60*/  HFMA2 R14, -RZ, RZ, 0, 0 ;  /* 0x00000000ff0e7431 */ /* 0x000fe200000001ff */
[----:B------:R-:W-:Y:S01]  /*2b70*/  VIADDMNMX R15, R15, 0x1, R22, PT ;  /* 0x000000010f0f7846 */ /* 0x000fe20003800116 */
[----:B------:R-:W-:Y:S01]  /*2b80*/  @!P1 IMAD.MOV R6, RZ, RZ, -R6 ;  /* 0x000000ffff069224 */ /* 0x000fe200078e0a06 */
        /* <DEDUP_REMOVED lines=28> */
.L_x_157:
[----:B------:R-:W-:Y:S05]  /*2d50*/  BSYNC.RECONVERGENT B0 ;  /* 0x0000000000007941 */ /* 0x000fea0003800200 */
.L_x_156:
[----:B------:R-:W-:Y:S01]  /*2d60*/  ISETP.GE.AND P0, PT, R12, R15, PT ;  /* 0x0000000f0c00720c */ /* 0x000fe20003f06270 */
[----:B------:R-:W-:Y:S01]  /*2d70*/  BSSY.RECONVERGENT B2, `(.L_x_158) ;  /* 0x00000ba000027945 */ /* 0x000fe20003800200 */
[----:B------:R-:W-:Y:S02]  /*2d80*/  @!P5 LOP3.LUT R6, RZ, R5, RZ, 0x33, !PT ;  /* 0x00000005ff06d212 */ /* 0x000fe400078e33ff */
[----:B------:R-:W-:Y:S02]  /*2d90*/  MOV R16, RZ ;  /* 0x000000ff00107202 */ /* 0x000fe40000000f00 */
[----:B------:R-:W-:-:S07]  /*2da0*/  VIADDMNMX R17, R6, 0x1, R17, PT ;  /* 0x0000000106117846 */ /* 0x000fce0003800111 */
[----:B------:R-:W-:Y:S05]  /*2db0*/  @P0 BRA `(.L_x_159) ;  /* 0x0000000800d40947 */ /* 0x000fea0003800000 */
[----:B------:R-:W0:Y:S01]  /*2dc0*/  LDCU UR6, c[0x0][0x3cc] ;  /* 0x00007980ff0677ac */ /* 0x000e220008000800 */
[----:B------:R-:W1:Y:S01]  /*2dd0*/  LDC R9, c[0x0][0x3a0] ;  /* 0x0000e800ff097b82 */ /* 0x000e620000000800 */
[CC--:B------:R-:W-:Y:S01]  /*2de0*/  IMAD R26, R14.reuse, R5.reuse, R5 ;  /* 0x000000050e1a7224 */ /* 0x0c0fe200078e0205 */
[--C-:B------:R-:W-:Y:S01]  /*2df0*/  SHF.R.S32.HI R21, RZ, 0x1f, R14.reuse ;  /* 0x0000001fff157819 */ /* 0x100fe2000001140e */
[----:B------:R-:W-:Y:S01]  /*2e00*/  IMAD.IADD R25, R17, 0x1, -R14 ;  /* 0x0000000111197824 */ /* 0x000fe200078e0a0e */
[C---:B------:R-:W-:Y:S01]  /*2e10*/  IADD3 R23, PT, PT, R14.reuse, 0x2, RZ ;  /* 0x000000020e177810 */ /* 0x040fe20007ffe0ff */
[----:B------:R-:W-:Y:S01]  /*2e20*/  VIADD R22, R14, 0x1 ;  /* 0x000000010e167836 */ /* 0x000fe20000000000 */
[----:B------:R-:W-:Y:S01]  /*2e30*/  IADD3 R29, PT, PT, R26, R5, RZ ;  /* 0x000000051a1d7210 */ /* 0x000fe20007ffe0ff */
[----:B------:R-:W-:Y:S01]  /*2e40*/  VIADD R24, R14, 0x3 ;  /* 0x000000030e187836 */ /* 0x000fe20000000000 */
[----:B------:R-:W-:Y:S01]  /*2e50*/  LOP3.LUT R25, R25, 0x3, RZ, 0xc0, !PT ;  /* 0x0000000319197812 */ /* 0x000fe200078ec0ff */
[----:B------:R-:W-:-:S02]  /*2e60*/  IMAD.MOV.U32 R16, RZ, RZ, RZ ;  /* 0x000000ffff107224 */ /* 0x000fc400078e00ff */
[----:B0-----:R-:W-:Y:S01]  /*2e70*/  IMAD R4, R14, R5, -UR6 ;  /* 0x800000060e047e24 */ /* 0x001fe2000f8e0205 */
[----:B------:R-:W-:Y:S02]  /*2e80*/  VIADDMNMX R26, R26, -UR6, RZ, !PT ;  /* 0x800000061a1a7c46 */ /* 0x000fe4000f8001ff */
[----:B------:R-:W-:Y:S01]  /*2e90*/  VIADDMNMX R29, R29, -UR6, RZ, !PT ;  /* 0x800000061d1d7c46 */ /* 0x000fe2000f8001ff */
[----:B------:R-:W-:Y:S01]  /*2ea0*/  IMAD.IADD R18, R4, 0x1, R7 ;  /* 0x0000000104127824 */ /* 0x000fe200078e0207 */
[----:B------:R-:W-:Y:S02]  /*2eb0*/  IADD3 R7, PT, PT, -R17, R14, RZ ;  /* 0x0000000e11077210 */ /* 0x000fe40007ffe1ff */
[----:B------:R-:W-:Y:S01]  /*2ec0*/  VIMNMX R27, PT, PT, RZ, R4, !PT ;  /* 0x00000004ff1b7248 */ /* 0x000fe20007fe0100 */
[C---:B------:R-:W-:Y:S01]  /*2ed0*/  IMAD.IADD R6, R18.reuse, 0x1, R5 ;  /* 0x0000000112067824 */ /* 0x040fe200078e0205 */
[----:B------:R-:W-:Y:S02]  /*2ee0*/  ISETP.GT.U32.AND P1, PT, R7, -0x4, PT ;  /* 0xfffffffc0700780c */ /* 0x000fe40003f24070 */
[----:B-1----:R-:W-:-:S02]  /*2ef0*/  VIMNMX3 R18, R18, UR5, R9, PT ;  /* 0x0000000512127c0f */ /* 0x002fc4000b800109 */
[C---:B------:R-:W-:Y:S02]  /*2f00*/  VIADDMNMX R20, R6.reuse, R5, UR5, PT ;  /* 0x0000000506147e46 */ /* 0x040fe4000b800105 */
[----:B------:R-:W-:Y:S02]  /*2f10*/  VIMNMX3 R19, R6, UR5, R9, PT ;  /* 0x0000000506137c0f */ /* 0x000fe4000b800109 */
[----:B------:R-:W-:-:S07]  /*2f20*/  VIMNMX R20, PT, PT, R20, R9, PT ;  /* 0x0000000914147248 */ /* 0x000fce0003fe0100 */
.L_x_169:
        /* <DEDUP_REMOVED lines=10> */
[----:B------:R-:W-:Y:S01]  /*2fd0*/  IMAD.MOV.U32 R30, RZ, RZ, R14 ;  /* 0x000000ffff1e7224 */ /* 0x000fe200078e000e */
[----:B------:R-:W2:Y:S01]  /*2fe0*/  LDC R32, c[0x0][0x3b8] ;  /* 0x0000ee00ff207b82 */ /* 0x000ea20000000800 */
[----:B------:R-:W3:Y:S01]  /*2ff0*/  LDCU UR7, c[0x0][0x398] ;  /* 0x00007300ff0777ac */ /* 0x000ee20008000800 */
[----:B-1----:R-:W-:-:S02]  /*3000*/  IMAD R7, R3, UR8, RZ ;  /* 0x0000000803077c24 */ /* 0x002fc4000f8e02ff */
[----:B0-----:R-:W-:Y:S02]  /*3010*/  IMAD R31, R12, UR6, -R31 ;  /* 0x000000060c1f7c24 */ /* 0x001fe4000f8e0a1f */
[----:B------:R-:W-:-:S04]  /*3020*/  IMAD.WIDE.U32 R4, R2, UR8, R4 ;  /* 0x0000000802047c25 */ /* 0x000fc8000f8e0004 */
[----:B------:R-:W-:Y:S01]  /*3030*/  IMAD R7, R2, UR9, R7 ;  /* 0x0000000902077c24 */ /* 0x000fe2000f8e0207 */
[----:B--2---:R-:W-:Y:S02]  /*3040*/  VIADDMNMX R32, R31, R32, UR4, PT ;  /* 0x000000041f207e46 */ /* 0x004fe4000b800120 */
[----:B------:R-:W-:Y:S02]  /*3050*/  VIMNMX R31, PT, PT, RZ, R31, !PT ;  /* 0x0000001fff1f7248 */ /* 0x000fe40007fe0100 */
[----:B---3--:R-:W-:Y:S02]  /*3060*/  VIMNMX R32, PT, PT, R32, UR7, PT ;  /* 0x0000000720207c48 */ /* 0x008fe4000bfe0100 */
[----:B------:R-:W-:Y:S01]  /*3070*/  IADD3 R28, PT, PT, R5, R7, RZ ;  /* 0x00000007051c7210 */ /* 0x000fe20007ffe0ff */
[----:B------:R-:W-:Y:S06]  /*3080*/  @!P0 BRA `(.L_x_163) ;  /* 0x0000000000e08947 */ /* 0x000fec0003800000 */
[----:B------:R-:W0:Y:S01]  /*3090*/  LDCU.64 UR6, c[0x0][0x3b0] ;  /* 0x00007600ff0677ac */ /* 0x000e220008000a00 */
[----:B------:R-:W-:Y:S01]  /*30a0*/  ISETP.GE.AND P0, PT, R31, R32, PT ;  /* 0x000000201f00720c */ /* 0x000fe20003f06270 */
[----:B------:R-:W-:Y:S01]  /*30b0*/  IMAD.MOV.U32 R6, RZ, RZ, R14 ;  /* 0x000000ffff067224 */ /* 0x000fe200078e000e */
[----:B------:R-:W-:Y:S01]  /*30c0*/  BSSY.RECONVERGENT B3, `(.L_x_164) ;  /* 0x0000015000037945 */ /* 0x000fe20003800200 */
[----:B------:R-:W1:Y:S01]  /*30d0*/  LDCU.64 UR8, c[0x0][0x388] ;  /* 0x00007100ff0877ac */ /* 0x000e620008000a00 */
[----:B------:R-:W-:Y:S01]  /*30e0*/  IMAD.MOV.U32 R7, RZ, RZ, R21 ;  /* 0x000000ffff077224 */ /* 0x000fe200078e0015 */
[----:B------:R-:W-:Y:S02]  /*30f0*/  ISETP.GE.OR P2, PT, R27, R18, P0 ;  /* 0x000000121b00720c */ /* 0x000fe40000746670 */
        /* <DEDUP_REMOVED lines=17> */
.L_x_165:
[----:B------:R-:W-:Y:S05]  /*3210*/  BSYNC.RECONVERGENT B3 ;  /* 0x0000000000037941 */ /* 0x000fea0003800200 */
.L_x_164:
        /* <DEDUP_REMOVED lines=15> */
.L_x_167:
[----:B------:R-:W-:Y:S05]  /*3310*/  BSYNC.RECONVERGENT B3 ;  /* 0x0000000000037941 */ /* 0x000fea0003800200 */
.L_x_166:
[----:B------:R-:W-:Y:S01]  /*3320*/  IMAD.MOV.U32 R30, RZ, RZ, R23 ;  /* 0x000000ffff1e7224 */ /* 0x000fe200078e0017 */
[----:B------:R-:W-:Y:S06]  /*3330*/  @!P3 BRA `(.L_x_163) ;  /* 0x000000000034b947 */ /* 0x000fec0003800000 */
[----:B------:R-:W-:Y:S02]  /*3340*/  ISETP.GE.OR P0, PT, R29, R20, P0 ;  /* 0x000000141d00720c */ /* 0x000fe40000706670 */
[----:B------:R-:W-:-:S11]  /*3350*/  MOV R30, R24 ;  /* 0x00000018001e7202 */ /* 0x000fd60000000f00 */
[----:B------:R-:W-:Y:S05]  /*3360*/  @P0 BRA `(.L_x_163) ;  /* 0x0000000000280947 */ /* 0x000fea0003800000 */
[----:B------:R-:W2:Y:S01]  /*3370*/  LDG.E.U16 R6, desc[UR10][R6.64+0x4] ;  /* 0x0000040a06067981 */ /* 0x000ea2000c1e1500 */
[----:B------:R-:W0:Y:S01]  /*3380*/  F2F.BF16.F32 R8, R10 ;  /* 0x0000000a00087304 */ /* 0x000e220000202000 */
[----:B------:R-:W-:Y:S02]  /*3390*/  IMAD.MOV.U32 R30, RZ, RZ, R24 ;  /* 0x000000ffff1e7224 */ /* 0x000fe400078e0018 */
[----:B0-----:R-:W-:-:S06]  /*33a0*/  IMAD.U32 R33, R8, 0x10000, RZ ;  /* 0x0001000008217824 */ /* 0x001fcc00078e00ff */
[----:B------:R-:W0:Y:S01]  /*33b0*/  MUFU.RCP R33, R33 ;  /* 0x0000002100217308 */ /* 0x000e220000001000 */
[----:B--2---:R-:W-:-:S04]  /*33c0*/  IMAD.U32 R8, R6, 0x10000, RZ ;  /* 0x0001000006087824 */ /* 0x004fc800078e00ff */
[----:B0-----:R-:W-:-:S06]  /*33d0*/  FMUL.FTZ R8, R8, R33 ;  /* 0x0000002108087220 */ /* 0x001fcc0000410000 */
[----:B------:R-:W0:Y:S02]  /*33e0*/  F2F.BF16.F32 R8, R8 ;  /* 0x0000000800087304 */ /* 0x000e240000202000 */
[----:B0-----:R-:W-:-:S05]  /*33f0*/  SHF.L.U32 R9, R8, 0x10, RZ ;  /* 0x0000001008097819 */ /* 0x001fca00000006ff */
[----:B------:R-:W-:-:S07]  /*3400*/  FADD.FTZ R16, R16, R9 ;  /* 0x0000000910107221 */ /* 0x000fce0000010000 */
.L_x_163:
[----:B------:R-:W-:Y:S05]  /*3410*/  BSYNC.RECONVERGENT B0 ;  /* 0x0000000000007941 */ /* 0x000fea0003800200 */
.L_x_162:
[----:B------:R-:W-:Y:S05]  /*3420*/  @P1 BRA `(.L_x_161) ;  /* 0x0000000400281947 */ /* 0x000fea0003800000 */
[----:B------:R-:W-:-:S13]  /*3430*/  ISETP.GE.AND P0, PT, R31, R32, PT ;  /* 0x000000201f00720c */ /* 0x000fda0003f06270 */
.L_x_168:
[----:B------:R-:W0:Y:S01]  /*3440*/  LDC R36, c[0x0][0x3c4] ;  /* 0x0000f100ff247b82 */ /* 0x000e220000000800 */
[----:B------:R-:W0:Y:S01]  /*3450*/  LDCU UR6, c[0x0][0x3cc] ;  /* 0x00007980ff0677ac */ /* 0x000e220008000800 */
[--C-:B------:R-:W-:Y:S01]  /*3460*/  SHF.R.S32.HI R7, RZ, 0x1f, R30.reuse ;  /* 0x0000001fff077819 */ /* 0x100fe2000001141e */
[----:B------:R-:W-:Y:S01]  /*3470*/  IMAD.MOV.U32 R6, RZ, RZ, R30 ;  /* 0x000000ffff067224 */ /* 0x000fe200078e001e */
[----:B------:R-:W1:Y:S04]  /*3480*/  LDCU UR7, c[0x0][0x3bc] ;  /* 0x00007780ff0777ac */ /* 0x000e680008000800 */
[----:B------:R-:W2:Y:S01]  /*3490*/  LDC R35, c[0x0][0x3a0] ;  /* 0x0000e800ff237b82 */ /* 0x000ea20000000800 */
[----:B------:R-:W3:Y:S01]  /*34a0*/  LDCU.64 UR8, c[0x0][0x3b0] ;  /* 0x00007600ff0877ac */ /* 0x000ee20008000a00 */
[----:B------:R-:W4:Y:S01]  /*34b0*/  LDCU.64 UR12, c[0x0][0x388] ;  /* 0x00007100ff0c77ac */ /* 0x000f220008000a00 */
[----:B0-----:R-:W-:-:S02]  /*34c0*/  IMAD R8, R30, R36, -UR6 ;  /* 0x800000061e087e24 */ /* 0x001fc4000f8e0224 */
[----:B------:R-:W-:Y:S02]  /*34d0*/  IMAD R33, R30, R36, R36 ;  /* 0x000000241e217224 */ /* 0x000fe400078e0224 */
[----:B---3--:R-:W-:Y:S01]  /*34e0*/  IMAD R37, R28, UR8, RZ ;  /* 0x000000081c257c24 */ /* 0x008fe2000f8e02ff */
[----:B-1----:R-:W-:Y:S01]  /*34f0*/  IADD3 R31, PT, PT, R8, UR7, RZ ;  /* 0x00000007081f7c10 */ /* 0x002fe2000fffe0ff */
[C---:B------:R-:W-:Y:S01]  /*3500*/  IMAD.WIDE.U32 R6, R4.reuse, UR8, R6 ;  /* 0x0000000804067c25 */ /* 0x040fe2000f8e0006 */
[----:B------:R-:W-:Y:S02]  /*3510*/  VIMNMX R8, PT, PT, RZ, R8, !PT ;  /* 0x00000008ff087248 */ /* 0x000fe40007fe0100 */
[----:B--2---:R-:W-:Y:S01]  /*3520*/  VIMNMX3 R9, R31, UR5, R35, PT ;  /* 0x000000051f097c0f */ /* 0x004fe2000b800123 */
[----:B------:R-:W-:-:S03]  /*3530*/  IMAD R37, R4, UR9, R37 ;  /* 0x0000000904257c24 */ /* 0x000fc6000f8e0225 */
[----:B------:R-:W-:Y:S01]  /*3540*/  ISETP.GE.OR P2, PT, R8, R9, P0 ;  /* 0x000000090800720c */ /* 0x000fe20000746670 */
[--C-:B------:R-:W-:Y:S01]  /*3550*/  IMAD.IADD R9, R31, 0x1, R36.reuse ;  /* 0x000000011f097824 */ /* 0x100fe200078e0224 */
[----:B------:R-:W-:Y:S01]  /*3560*/  VIADDMNMX R31, R33, -UR6, RZ, !PT ;  /* 0x80000006211f7c46 */ /* 0x000fe2000f8001ff */
[----:B------:R-:W-:Y:S01]  /*3570*/  IMAD.IADD R7, R37, 0x1, R7 ;  /* 0x0000000125077824 */ /* 0x000fe200078e0207 */
[C---:B----4-:R-:W-:Y:S01]  /*3580*/  LEA R8, P3, R6.reuse, UR12, 0x1 ;  /* 0x0000000c06087c11 */ /* 0x050fe2000f8608ff */
[C---:B------:R-:W-:Y:S01]  /*3590*/  IMAD.IADD R34, R9.reuse, 0x1, R36 ;  /* 0x0000000109227824 */ /* 0x040fe200078e0224 */
[----:B------:R-:W-:Y:S02]  /*35a0*/  VIMNMX3 R32, R9, UR5, R35, PT ;  /* 0x0000000509207c0f */ /* 0x000fe4000b800123 */
[----:B------:R-:W-:Y:S02]  /*35b0*/  IADD3 R33, PT, PT, R33, R36, RZ ;  /* 0x0000002421217210 */ /* 0x000fe40007ffe0ff */
[----:B------:R-:W-:-:S02]  /*35c0*/  LEA.HI.X R9, R6, UR13, R7, 0x1, P3 ;  /* 0x0000000d06097c11 */ /* 0x000fc400098f0c07 */
[----:B------:R-:W-:Y:S01]  /*35d0*/  ISETP.GE.OR P3, PT, R31, R32, P0 ;  /* 0x000000201f00720c */ /* 0x000fe20000766670 */
[C---:B------:R-:W-:Y:S01]  /*35e0*/  IMAD.IADD R31, R33.reuse, 0x1, R36 ;  /* 0x00000001211f7824 */ /* 0x040fe200078e0224 */
[----:B------:R-:W-:Y:S02]  /*35f0*/  VIADDMNMX R6, R33, -UR6, RZ, !PT ;  /* 0x8000000621067c46 */ /* 0x000fe4000f8001ff */
[C---:B------:R-:W-:Y:S02]  /*3600*/  VIMNMX3 R7, R34.reuse, UR5, R35, PT ;  /* 0x0000000522077c0f */ /* 0x040fe4000b800123 */
[----:B------:R-:W-:Y:S02]  /*3610*/  VIADDMNMX R32, R34, R36, UR5, PT ;  /* 0x0000000522207e46 */ /* 0x000fe4000b800124 */
[----:B------:R-:W-:Y:S02]  /*3620*/  ISETP.GE.OR P4, PT, R6, R7, P0 ;  /* 0x000000070600720c */ /* 0x000fe40000786670 */
[----:B------:R-:W-:Y:S01]  /*3630*/  VIMNMX R32, PT, PT, R32, R35, PT ;  /* 0x0000002320207248 */ /* 0x000fe20003fe0100 */
[----:B------:R-:W2:Y:S01]  /*3640*/  @!P2 LDG.E.U16 R6, desc[UR10][R8.64] ;  /* 0x0000000a0806a981 */ /* 0x000ea2000c1e1500 */
[----:B------:R-:W-:-:S03]  /*3650*/  VIADDMNMX R31, R31, -UR6, RZ, !PT ;  /* 0x800000061f1f7c46 */ /* 0x000fc6000f8001ff */
[----:B------:R-:W3:Y:S01]  /*3660*/  @!P3 LDG.E.U16 R7, desc[UR10][R8.64+0x2] ;  /* 0x0000020a0807b981 */ /* 0x000ee2000c1e1500 */
[----:B------:R-:W-:-:S05]  /*3670*/  ISETP.GE.OR P5, PT, R31, R32, P0 ;  /* 0x000000201f00720c */ /* 0x000fca00007a6670 */
[----:B------:R-:W4:Y:S08]  /*3680*/  @!P4 LDG.E.U16 R31, desc[UR10][R8.64+0x4] ;  /* 0x0000040a081fc981 */ /* 0x000f30000c1e1500 */
[----:B------:R0:W5:Y:S01]  /*3690*/  @!P5 LDG.E.U16 R32, desc[UR10][R8.64+0x6] ;  /* 0x0000060a0820d981 */ /* 0x000162000c1e1500 */
[----:B------:R-:W1:Y:S08]  /*36a0*/  @!P2 F2F.BF16.F32 R33, R10 ;  /* 0x0000000a0021a304 */ /* 0x000e700000202000 */
[----:B------:R-:W0:Y:S01]  /*36b0*/  @!P3 F2F.BF16.F32 R34, R10 ;  /* 0x0000000a0022b304 */ /* 0x000e220000202000 */
[----:B-1----:R-:W-:-:S07]  /*36c0*/  @!P2 SHF.L.U32 R33, R33, 0x10, RZ ;  /* 0x000000102121a819 */ /* 0x002fce00000006ff */
[----:B------:R-:W1:Y:S08]  /*36d0*/  @!P4 F2F.BF16.F32 R35, R10 ;  /* 0x0000000a0023c304 */ /* 0x000e700000202000 */
[----:B------:R-:W1:Y:S01]  /*36e0*/  @!P5 F2F.BF16.F32 R37, R10 ;  /* 0x0000000a0025d304 */ /* 0x000e620000202000 */
[----:B0-----:R-:W-:-:S07]  /*36f0*/  @!P3 IMAD.U32 R34, R34, 0x10000, RZ ;  /* 0x000100002222b824 */ /* 0x001fce00078e00ff */
[----:B------:R-:W0:Y:S01]  /*3700*/  @!P2 MUFU.RCP R33, R33 ;  /* 0x000000210021a308 */ /* 0x000e220000001000 */
[----:B-1----:R-:W-:-:S07]  /*3710*/  @!P4 IMAD.U32 R35, R35, 0x10000, RZ ;  /* 0x000100002323c824 */ /* 0x002fce00078e00ff */
[----:B------:R-:W1:Y:S01]  /*3720*/  @!P3 MUFU.RCP R34, R34 ;  /* 0x000000220022b308 */ /* 0x000e620000001000 */
[----:B------:R-:W-:-:S07]  /*3730*/  @!P5 IMAD.U32 R37, R37, 0x10000, RZ ;  /* 0x000100002525d824 */ /* 0x000fce00078e00ff */
[----:B------:R-:W4:Y:S08]  /*3740*/  @!P4 MUFU.RCP R36, R35 ;  /* 0x000000230024c308 */ /* 0x000f300000001000 */
[----:B------:R-:W5:Y:S01]  /*3750*/  @!P5 MUFU.RCP R37, R37 ;  /* 0x000000250025d308 */ /* 0x000f620000001000 */
[----:B------:R-:W-:Y:S01]  /*3760*/  VIADD R30, R30, 0x4 ;  /* 0x000000041e1e7836 */ /* 0x000fe20000000000 */
[----:B--2---:R-:W-:-:S05]  /*3770*/  @!P2 SHF.L.U32 R6, R6, 0x10, RZ ;  /* 0x000000100606a819 */ /* 0x004fca00000006ff */
[----:B0-----:R-:W-:Y:S01]  /*3780*/  @!P2 FMUL.FTZ R6, R6, R33 ;  /* 0x000000210606a220 */ /* 0x001fe20000410000 */
[----:B---3--:R-:W-:-:S04]  /*3790*/  @!P3 IMAD.U32 R7, R7, 0x10000, RZ ;  /* 0x000100000707b824 */ /* 0x008fc800078e00ff */
[----:B-1----:R-:W-:Y:S01]  /*37a0*/  @!P3 FMUL.FTZ R8, R7, R34 ;  /* 0x000000220708b220 */ /* 0x002fe20000410000 */
[----:B------:R-:W0:Y:S01]  /*37b0*/  @!P2 F2F.BF16.F32 R6, R6 ;  /* 0x000000060006a304 */ /* 0x000e220000202000 */
[----:B----4-:R-:W-:-:S05]  /*37c0*/  @!P4 SHF.L.U32 R31, R31, 0x10, RZ ;  /* 0x000000101f1fc819 */ /* 0x010fca00000006ff */
[----:B------:R-:W-:Y:S01]  /*37d0*/  @!P4 FMUL.FTZ R31, R31, R36 ;  /* 0x000000241f1fc220 */ /* 0x000fe20000410000 */
[----:B-----5:R-:W-:Y:S01]  /*37e0*/  @!P5 IMAD.U32 R32, R32, 0x10000, RZ ;  /* 0x000100002020d824 */ /* 0x020fe200078e00ff */
[----:B------:R-:W1:Y:S03]  /*37f0*/  @!P3 F2F.BF16.F32 R8, R8 ;  /* 0x000000080008b304 */ /* 0x000e660000202000 */
[----:B------:R-:W-:-:S05]  /*3800*/  @!P5 FMUL.FTZ R32, R32, R37 ;  /* 0x000000252020d220 */ /* 0x000fca0000410000 */
[----:B------:R-:W2:Y:S01]  /*3810*/  @!P4 F2F.BF16.F32 R31, R31 ;  /* 0x0000001f001fc304 */ /* 0x000ea20000202000 */
[----:B0-----:R-:W-:-:S07]  /*3820*/  @!P2 IMAD.U32 R7, R6, 0x10000, RZ ;  /* 0x000100000607a824 */ /* 0x001fce00078e00ff */
[----:B------:R-:W0:Y:S01]  /*3830*/  @!P5 F2F.BF16.F32 R32, R32 ;  /* 0x000000200020d304 */ /* 0x000e220000202000 */
[----:B------:R-:W-:Y:S01]  /*3840*/  @!P2 FADD.FTZ R16, R16, R7 ;  /* 0x000000071010a221 */ /* 0x000fe20000010000 */
[----:B------:R-:W-:Y:S02]  /*3850*/  ISETP.NE.AND P2, PT, R30, R17, PT ;  /* 0x000000111e00720c */ /* 0x000fe40003f45270 */
[----:B-1----:R-:W-:Y:S01]  /*3860*/  @!P3 SHF.L.U32 R9, R8, 0x10, RZ ;  /* 0x000000100809b819 */ /* 0x002fe200000006ff */
[----:B--2---:R-:W-:-:S04]  /*3870*/  @!P4 IMAD.U32 R7, R31, 0x10000, RZ ;  /* 0x000100001f07c824 */ /* 0x004fc800078e00ff */
[----:B------:R-:W-:-:S04]  /*3880*/  @!P3 FADD.FTZ R16, R16, R9 ;  /* 0x000000091010b221 */ /* 0x000fc80000010000 */
[----:B------:R-:W-:Y:S01]  /*3890*/  @!P4 FADD.FTZ R16, R16, R7 ;  /* 0x000000071010c221 */ /* 0x000fe20000010000 */
[----:B0-----:R-:W-:-:S05]  /*38a0*/  @!P5 SHF.L.U32 R9, R32, 0x10, RZ ;  /* 0x000000102009d819 */ /* 0x001fca00000006ff */
[----:B------:R-:W-:Y:S01]  /*38b0*/  @!P5 FADD.FTZ R16, R16, R9 ;  /* 0x000000091010d221 */ /* 0x000fe20000010000 */
[----:B------:R-:W-:Y:S06]  /*38c0*/  @P2 BRA `(.L_x_168) ;  /* 0xfffffff800dc2947 */ /* 0x000fec000383ffff */
.L_x_161:
[----:B------:R-:W-:Y:S05]  /*38d0*/  BSYNC.RECONVERGENT B1 ;  /* 0x0000000000017941 */ /* 0x000fea0003800200 */
.L_x_160:
[----:B------:R-:W-:-:S05]  /*38e0*/  VIADD R12, R12, 0x1 ;  /* 0x000000010c0c7836 */ /* 0x000fca0000000000 */
[----:B------:R-:W-:-:S13]  /*38f0*/  ISETP.NE.AND P0, PT, R12, R15, PT ;  /* 0x0000000f0c00720c */ /* 0x000fda0003f05270 */
[----:B------:R-:W-:Y:S05]  /*3900*/  @P0 BRA `(.L_x_169) ;  /* 0xfffffff400880947 */ /* 0x000fea000383ffff */
.L_x_159:
[----:B------:R-:W-:Y:S05]  /*3910*/  BSYNC.RECONVERGENT B2 ;  /* 0x0000000000027941 */ /* 0x000fea0003800200 */
.L_x_158:
        /* <DEDUP_REMOVED lines=14> */
        .weak           $__internal_2_$__cuda_sm20_div_s64
        .type           $__internal_2_$__cuda_sm20_div_s64,@function
        .size           $__internal_2_$__cuda_sm20_div_s64,(.L_x_1474 - $__internal_2_$__cuda_sm20_div_s64)
$__internal_2_$__cuda_sm20_div_s64:
        /* <DEDUP_REMOVED lines=17> */
[----:B------:R-:W-:-:S04]  /*3b10*/  IMAD.HI.U32 R18, R16, R21, RZ ;  /* 0x0000001510127227 */ /* 0x000fc800078e00ff */
[----:B------:R-:W-:Y:S01]  /*3b20*/  IMAD.X R23, RZ, RZ, ~R19, P0 ;  /* 0x000000ffff177224 */ /* 0x000fe200000e0e13 */
[----:B------:R-:W-:-:S03]  /*3b30*/  MOV R19, R16 ;  /* 0x0000001000137202 */ /* 0x000fc60000000f00 */
[-C--:B------:R-:W-:Y:S02]  /*3b40*/  IMAD R25, R17, R23.reuse, RZ ;  /* 0x0000001711197224 */ /* 0x080fe400078e02ff */
[----:B------:R-:W-:-:S04]  /*3b50*/  IMAD.WIDE.U32 R18, P0, R16, R23, R18 ;  /* 0x0000001710127225 */ /* 0x000fc80007800012 */
[----:B------:R-:W-:Y:S01]  /*3b60*/  IMAD.HI.U32 R15, R17, R23, RZ ;  /* 0x00000017110f7227 */ /* 0x000fe200078e00ff */
[----:B------:R-:W-:-:S03]  /*3b70*/  IADD3 R23, P4, PT, RZ, -R20, RZ ;  /* 0x80000014ff177210 */ /* 0x000fc60007f9e0ff */
[----:B------:R-:W-:Y:S01]  /*3b80*/  IMAD.HI.U32 R18, P1, R17, R21, R18 ;  /* 0x0000001511127227 */ /* 0x000fe20007820012 */
[----:B------:R-:W-:-:S03]  /*3b90*/  SEL R23, R23, R20, !P3 ;  /* 0x0000001417177207 */ /* 0x000fc60005800000 */
[----:B------:R-:W-:Y:S01]  /*3ba0*/  IMAD.X R15, R15, 0x1, R17, P0 ;  /* 0x000000010f0f7824 */ /* 0x000fe200000e0611 */
[----:B------:R-:W-:-:S04]  /*3bb0*/  IADD3 R19, P2, PT, R25, R18, RZ ;  /* 0x0000001219137210 */ /* 0x000fc80007f5e0ff */
[----:B------:R-:W-:Y:S01]  /*3bc0*/  IADD3.X R15, PT, PT, RZ, RZ, R15, P2, P1 ;  /* 0x000000ffff0f7210 */ /* 0x000fe200017e240f */
[----:B------:R-:W-:-:S04]  /*3bd0*/  IMAD.WIDE.U32 R16, R19, R6, RZ ;  /* 0x0000000613107225 */ /* 0x000fc800078e00ff */
[----:B------:R-:W-:Y:S01]  /*3be0*/  IMAD R17, R19, R7, R17 ;  /* 0x0000000713117224 */ /* 0x000fe200078e0211 */
[----:B------:R-:W-:-:S03]  /*3bf0*/  IADD3 R21, P0, PT, RZ, -R16, RZ ;  /* 0x80000010ff157210 */ /* 0x000fc60007f1e0ff */
[----:B------:R-:W-:Y:S02]  /*3c00*/  IMAD R17, R15, R6, R17 ;  /* 0x000000060f117224 */ /* 0x000fe400078e0211 */
[----:B------:R-:W-:-:S04]  /*3c10*/  IMAD.HI.U32 R18, R19, R21, RZ ;  /* 0x0000001513127227 */ /* 0x000fc800078e00ff */
[----:B------:R-:W-:Y:S01]  /*3c20*/  IMAD.X R16, RZ, RZ, ~R17, P0 ;  /* 0x000000ffff107224 */ /* 0x000fe200000e0e11 */
[----:B------:R-:W-:-:S03]  /*3c30*/  IADD3.X R17, PT, PT, RZ, ~R14, RZ, P4, !PT ;  /* 0x8000000eff117210 */ /* 0x000fc600027fe4ff */
[----:B------:R-:W-:-:S04]  /*3c40*/  IMAD.WIDE.U32 R18, P0, R19, R16, R18 ;  /* 0x0000001013127225 */ /* 0x000fc80007800012 */
[----:B------:R-:W-:-:S04]  /*3c50*/  IMAD.HI.U32 R19, P1, R15, R21, R18 ;  /* 0x000000150f137227 */ /* 0x000fc80007820012 */
[CC--:B------:R-:W-:Y:S02]  /*3c60*/  IMAD R18, R15.reuse, R16.reuse, RZ ;  /* 0x000000100f127224 */ /* 0x0c0fe400078e02ff */
[----:B------:R-:W-:-:S03]  /*3c70*/  IMAD.HI.U32 R16, R15, R16, RZ ;  /* 0x000000100f107227 */ /* 0x000fc600078e00ff */
[----:B------:R-:W-:Y:S01]  /*3c80*/  IADD3 R19, P2, PT, R18, R19, RZ ;  /* 0x0000001312137210 */ /* 0x000fe20007f5e0ff */
[----:B------:R-:W-:Y:S01]  /*3c90*/  IMAD.X R15, R16, 0x1, R15, P0 ;  /* 0x00000001100f7824 */ /* 0x000fe200000e060f */
[-C--:B------:R-:W-:Y:S01]  /*3ca0*/  SEL R18, R17, R14.reuse, !P3 ;  /* 0x0000000e11127207 */ /* 0x080fe20005800000 */
[----:B------:R-:W-:Y:S01]  /*3cb0*/  IMAD.MOV.U32 R17, RZ, RZ, RZ ;  /* 0x000000ffff117224 */ /* 0x000fe200078e00ff */
[----:B------:R-:W-:Y:S01]  /*3cc0*/  LOP3.LUT R14, R9, R14, RZ, 0x3c, !PT ;  /* 0x0000000e090e7212 */ /* 0x000fe200078e3cff */
[----:B------:R-:W-:Y:S01]  /*3cd0*/  IMAD.HI.U32 R16, R19, R23, RZ ;  /* 0x0000001713107227 */ /* 0x000fe200078e00ff */
[----:B------:R-:W-:-:S03]  /*3ce0*/  IADD3.X R15, PT, PT, RZ, RZ, R15, P2, P1 ;  /* 0x000000ffff0f7210 */ /* 0x000fc600017e240f */
[----:B------:R-:W-:-:S04]  /*3cf0*/  IMAD.WIDE.U32 R16, R19, R18, R16 ;  /* 0x0000001213107225 */ /* 0x000fc800078e0010 */
[C---:B------:R-:W-:Y:S02]  /*3d00*/  IMAD R19, R15.reuse, R18, RZ ;  /* 0x000000120f137224 */ /* 0x040fe400078e02ff */
[----:B------:R-:W-:-:S04]  /*3d10*/  IMAD.HI.U32 R16, P0, R15, R23, R16 ;  /* 0x000000170f107227 */ /* 0x000fc80007800010 */
[----:B------:R-:W-:Y:S01]  /*3d20*/  IMAD.HI.U32 R15, R15, R18, RZ ;  /* 0x000000120f0f7227 */ /* 0x000fe200078e00ff */
[----:B------:R-:W-:-:S04]  /*3d30*/  IADD3 R19, P1, PT, R19, R16, RZ ;  /* 0x0000001013137210 */ /* 0x000fc80007f3e0ff */
[----:B------:R-:W-:Y:S01]  /*3d40*/  IADD3.X R15, PT, PT, R15, RZ, RZ, P0, !PT ;  /* 0x000000ff0f0f7210 */ /* 0x000fe200007fe4ff */
[----:B------:R-:W-:-:S04]  /*3d50*/  IMAD.WIDE.U32 R16, R19, R6, RZ ;  /* 0x0000000613107225 */ /* 0x000fc800078e00ff */
[----:B------:R-:W-:Y:S01]  /*3d60*/  IMAD.X R15, RZ, RZ, R15, P1 ;  /* 0x000000ffff0f7224 */ /* 0x000fe200008e060f */
[----:B------:R-:W-:Y:S01]  /*3d70*/  IADD3 R23, P1, PT, -R16, R23, RZ ;  /* 0x0000001710177210 */ /* 0x000fe20007f3e1ff */
[C---:B------:R-:W-:Y:S01]  /*3d80*/  IMAD R17, R19.reuse, R7, R17 ;  /* 0x0000000713117224 */ /* 0x040fe200078e0211 */
[----:B------:R-:W-:Y:S02]  /*3d90*/  IADD3 R16, P2, PT, R19, 0x1, RZ ;  /* 0x0000000113107810 */ /* 0x000fe40007f5e0ff */
[-C--:B------:R-:W-:Y:S01]  /*3da0*/  ISETP.GE.U32.AND P0, PT, R23, R6.reuse, PT ;  /* 0x000000061700720c */ /* 0x080fe20003f06070 */
[----:B------:R-:W-:-:S04]  /*3db0*/  IMAD R17, R15, R6, R17 ;  /* 0x000000060f117224 */ /* 0x000fc800078e0211 */
        /* <DEDUP_REMOVED lines=12> */
[----:B------:R-:W-:Y:S01]  /*3e80*/  ISETP.GE.AND P1, PT, R14, RZ, PT ;  /* 0x000000ff0e00720c */ /* 0x000fe20003f26270 */
[----:B------:R-:W-:Y:S01]  /*3e90*/  IMAD.X R7, RZ, RZ, R16, P2 ;  /* 0x000000ffff077224 */ /* 0x000fe200010e0610 */
[----:B------:R-:W-:-:S04]  /*3ea0*/  SEL R6, R6, R19, P0 ;  /* 0x0000001306067207 */ /* 0x000fc80000000000 */
[----:B------:R-:W-:Y:S02]  /*3eb0*/  SEL R7, R7, R16, P0 ;  /* 0x0000001007077207 */ /* 0x000fe40000000000 */
[-C--:B------:R-:W-:Y:S02]  /*3ec0*/  IADD3 R15, P2, PT, RZ, -R6.reuse, RZ ;  /* 0x80000006ff0f7210 */ /* 0x080fe40007f5e0ff */
[----:B------:R-:W-:Y:S02]  /*3ed0*/  ISETP.NE.U32.AND P0, PT, R12, RZ, PT ;  /* 0x000000ff0c00720c */ /* 0x000fe40003f05070 */
[----:B------:R-:W-:Y:S02]  /*3ee0*/  IADD3.X R12, PT, PT, RZ, ~R7, RZ, P2, !PT ;  /* 0x80000007ff0c7210 */ /* 0x000fe400017fe4ff */
[----:B------:R-:W-:Y:S01]  /*3ef0*/  ISETP.NE.AND.EX P0, PT, R9, RZ, PT, P0 ;  /* 0x000000ff0900720c */ /* 0x000fe20003f05300 */
[----:B------:R-:W-:Y:S01]  /*3f00*/  IMAD.MOV.U32 R9, RZ, RZ, 0x0 ;  /* 0x00000000ff097424 */ /* 0x000fe200078e00ff */
[----:B------:R-:W-:-:S02]  /*3f10*/  SEL R6, R15, R6, !P1 ;  /* 0x000000060f067207 */ /* 0x000fc40004800000 */
[----:B------:R-:W-:Y:S02]  /*3f20*/  SEL R7, R12, R7, !P1 ;  /* 0x000000070c077207 */ /* 0x000fe40004800000 */
[----:B------:R-:W-:Y:S02]  /*3f30*/  SEL R6, R6, 0xffffffff, P0 ;  /* 0xffffffff06067807 */ /* 0x000fe40000000000 */
[----:B------:R-:W-:Y:S01]  /*3f40*/  SEL R7, R7, 0xffffffff, P0 ;  /* 0xffffffff07077807 */ /* 0x000fe20000000000 */
[----:B------:R-:W-:Y:S06]  /*3f50*/  RET.REL.NODEC R8 `(_ZN2at6native49_GLOBAL__N__3489678a_16_AveragePool2d_cu_fb80407634avg_pool2d_backward_out_cuda_frameIN3c108BFloat16EfiEEvT1_PKT_llllliiiiiiPS6_ibb) ;  /* 0xffffffc008287950 */ /* 0x000fec0003c3ffff */
.L_x_171:
        /* <DEDUP_REMOVED lines=10> */
.L_x_1474:


//--------------------- .text._ZN2at6native49_GLOBAL__N__3489678a_16_AveragePool2d_cu_fb80407639avg_pool2d_backward_out_cuda_frame_nhwcIN3c108BFloat16EfiEEvT1_PKT_llliiiiiiiiPS6_ibb --------------------------
	.section	.text._ZN2at6native49_GLOBAL__N__3489678a_16_AveragePool2d_cu_fb80407639avg_pool2d_backward_out_cuda_frame_nhwcIN3c108BFloat16EfiEEvT1_PKT_llliiiiiiiiPS6_ibb,"ax",@progbits
	.align	128
.text._ZN2at6native49_GLOBAL__N__3489678a_16_AveragePool2d_cu_fb80407639avg_pool2d_backward_out_cuda_frame_nhwcIN3c108BFloat16EfiEEvT1_PKT_llliiiiiiiiPS6_ibb:
        .type           _ZN2at6native49_GLOBAL__N__3489678a_16_AveragePool2d_cu_fb80407639avg_pool2d_backward_out_cuda_frame_nhwcIN3c108BFloat16EfiEEvT1_PKT_llliiiiiiiiPS6_ibb,@function
        .size           _ZN2at6native49_GLOBAL__N__3489678a_16_AveragePool2d_cu_fb80407639avg_pool2d_backward_out_cuda_frame_nhwcIN3c108BFloat16EfiEEvT1_PKT_llliiiiiiiiPS6_ibb,(.L_x_1476 - _ZN2at6native49_GLOBAL__N__3489678a_16_AveragePool2d_cu_fb80407639avg_pool2d_backward_out_cuda_frame_nhwcIN3c108BFloat16EfiEEvT1_PKT_llliiiiiiiiPS6_ibb)
        .other          _ZN2at6native49_GLOBAL__N__3489678a_16_AveragePool2d_cu_fb80407639avg_pool2d_backward_out_cuda_frame_nhwcIN3c108BFloat16EfiEEvT1_PKT_llliiiiiiiiPS6_ibb,@"STO_CUDA_ENTRY STV_DEFAULT"
_ZN2at6native49_GLOBAL__N__3489678a_16_AveragePool2d_cu_fb80407639avg_pool2d_backward_out_cuda_frame_nhwcIN3c108BFloat16EfiEEvT1_PKT_llliiiiiiiiPS6_ibb:
        /* <DEDUP_REMOVED lines=26> */
.L_x_206:
        /* <DEDUP_REMOVED lines=18> */
[----:B------:R-:W-:Y:S02]  /*02c0*/  IMAD R4, R7, UR7, R0 ;  /* 0x0000000707047c24 */ /* 0x000fe4000f8e0200 */
[----:B------:R-:W-:-:S03]  /*02d0*/  IMAD.MOV.U32 R7, RZ, RZ, RZ ;  /* 0x000000ffff077224 */ /* 0x000fc600078e00ff */
        /* <DEDUP_REMOVED lines=9> */
.L_x_174:
[----:B------:R-:W0:Y:S01]  /*0370*/  LDCU.64 UR8, c[0x0][0x390] ;  /* 0x00007200ff0877ac */ /* 0x000e220008000a00 */
[----:B------:R-:W-:Y:S01]  /*0380*/  IMAD.MOV.U32 R20, RZ, RZ, R0 ;  /* 0x000000ffff147224 */ /* 0x000fe200078e0000 */
[----:B------:R-:W-:Y:S01]  /*0390*/  MOV R16, 0x3e0 ;  /* 0x000003e000107802 */ /* 0x000fe20000000f00 */
[----:B------:R-:W-:Y:S02]  /*03a0*/  IMAD.MOV.U32 R21, RZ, RZ, R3 ;  /* 0x000000ffff157224 */ /* 0x000fe400078e0003 */
[----:B0-----:R-:W-:Y:S01]  /*03b0*/  IMAD.U32 R19, RZ, RZ, UR8 ;  /* 0x00000008ff137e24 */ /* 0x001fe2000f8e00ff */
[----:B------:R-:W-:-:S07]  /*03c0*/  MOV R18, UR9 ;  /* 0x0000000900127c02 */ /* 0x000fce0008000f00 */
[----:B------:R-:W-:Y:S05]  /*03d0*/  CALL.REL.NOINC `($__internal_3_$__cuda_sm20_div_s64) ;  /* 0x0000004400307944 */ /* 0x000fea0003c00000 */
[----:B------:R-:W0:Y:S01]  /*03e0*/  LDCU.64 UR8, c[0x0][0x390] ;  /* 0x00007200ff0877ac */ /* 0x000e220008000a00 */
[----:B------:R-:W-:Y:S01]  /*03f0*/  IADD3 R9, P0, PT, RZ, -R20, RZ ;  /* 0x80000014ff097210 */ /* 0x000fe20007f1e0ff */
[----:B------:R-:W-:Y:S01]  /*0400*/  IMAD.MOV.U32 R14, RZ, RZ, R20 ;  /* 0x000000ffff0e7224 */ /* 0x000fe200078e0014 */
[----:B------:R-:W-:Y:S02]  /*0410*/  MOV R2, R0 ;  /* 0x0000000000027202 */ /* 0x000fe40000000f00 */
[----:B------:R-:W-:Y:S01]  /*0420*/  MOV R15, R21 ;  /* 0x00000015000f7202 */ /* 0x000fe20000000f00 */
[----:B------:R-:W-:-:S04]  /*0430*/  IMAD.X R4, RZ, RZ, ~R21, P0 ;  /* 0x000000ffff047224 */ /* 0x000fc800000e0e15 */
[----:B0-----:R-:W-:Y:S02]  /*0440*/  IMAD R4, R4, UR8, RZ ;  /* 0x0000000804047c24 */ /* 0x001fe4000f8e02ff */
[----:B------:R-:W-:-:S04]  /*0450*/  IMAD.WIDE.U32 R6, R9, UR8, R2 ;  /* 0x0000000809067c25 */ /* 0x000fc8000f8e0002 */
[----:B------:R-:W-:-:S04]  /*0460*/  IMAD R9, R9, UR9, R4 ;  /* 0x0000000909097c24 */ /* 0x000fc8000f8e0204 */
[----:B------:R-:W-:-:S07]  /*0470*/  IMAD.IADD R7, R7, 0x1, R9 ;  /* 0x0000000107077824 */ /* 0x000fce00078e0209 */
.L_x_175:
[----:B------:R-:W-:Y:S05]  /*0480*/  BSYNC.RECONVERGENT B0 ;  /* 0x0000000000007941 */ /* 0x000fea0003800200 */
.L_x_173:
        /* <DEDUP_REMOVED lines=27> */
[----:B------:R-:W-:Y:S01]  /*0640*/  MOV R14, R9 ;  /* 0x00000009000e7202 */ /* 0x000fe20000000f00 */
[----:B------:R-:W-:Y:S06]  /*0650*/  BRA `(.L_x_178) ;  /* 0x0000000000307947 */ /* 0x000fec0003800000 */
.L_x_177:
[----:B------:R-:W0:Y:S01]  /*0660*/  LDCU.64 UR8, c[0x0][0x3a0] ;  /* 0x00007400ff0877ac */ /* 0x000e220008000a00 */
[----:B------:R-:W-:Y:S01]  /*0670*/  IMAD.MOV.U32 R20, RZ, RZ, R14 ;  /* 0x000000ffff147224 */ /* 0x000fe200078e000e */
[----:B------:R-:W-:Y:S01]  /*0680*/  MOV R16, 0x6d0 ;  /* 0x000006d000107802 */ /* 0x000fe20000000f00 */
[----:B------:R-:W-:Y:S01]  /*0690*/  IMAD.MOV.U32 R21, RZ, RZ, R15 ;  /* 0x000000ffff157224 */ /* 0x000fe200078e000f */
[----:B0-----:R-:W-:Y:S01]  /*06a0*/  MOV R19, UR8 ;  /* 0x0000000800137c02 */ /* 0x001fe20008000f00 */
[----:B------:R-:W-:-:S07]  /*06b0*/  IMAD.U32 R18, RZ, RZ, UR9 ;  /* 0x00000009ff127e24 */ /* 0x000fce000f8e00ff */
[----:B------:R-:W-:Y:S05]  /*06c0*/  CALL.REL.NOINC `($__internal_3_$__cuda_sm20_div_s64) ;  /* 0x0000004000747944 */ /* 0x000fea0003c00000 */
[----:B------:R-:W0:Y:S01]  /*06d0*/  LDCU UR7, c[0x0][0x3a0] ;  /* 0x00007400ff0777ac */ /* 0x000e220008000800 */
[----:B------:R-:W-:Y:S01]  /*06e0*/  IADD3 R9, PT, PT, -R20, RZ, RZ ;  /* 0x000000ff14097210 */ /* 0x000fe20007ffe1ff */
[----:B------:R-:W-:-:S04]  /*06f0*/  IMAD.MOV.U32 R15, RZ, RZ, R21 ;  /* 0x000000ffff0f7224 */ /* 0x000fc800078e0015 */
[----:B0-----:R-:W-:Y:S02]  /*0700*/  IMAD R4, R9, UR7, R14 ;  /* 0x0000000709047c24 */ /* 0x001fe4000f8e020e */
[----:B------:R-:W-:-:S07]  /*0710*/  IMAD.MOV.U32 R14, RZ, RZ, R20 ;  /* 0x000000ffff0e7224 */ /* 0x000fce00078e0014 */
.L_x_178:
[----:B------:R-:W-:Y:S05]  /*0720*/  BSYNC.RECONVERGENT B0 ;  /* 0x0000000000007941 */ /* 0x000fea0003800200 */
.L_x_176:
        /* <DEDUP_REMOVED lines=28> */
.L_x_180:
[----:B------:R-:W0:Y:S01]  /*08f0*/  LDCU.64 UR8, c[0x0][0x398] ;  /* 0x00007300ff0877ac */ /* 0x000e220008000a00 */
[----:B------:R-:W-:Y:S02]  /*0900*/  MOV R20, R14 ;  /* 0x0000000e00147202 */ /* 0x000fe40000000f00 */
[----:B------:R-:W-:Y:S02]  /*0910*/  MOV R21, R15 ;  /* 0x0000000f00157202 */ /* 0x000fe40000000f00 */
[----:B------:R-:W-:Y:S01]  /*0920*/  MOV R16, 0x960 ;  /* 0x0000096000107802 */ /* 0x000fe20000000f00 */
[----:B0-----:R-:W-:Y:S02]  /*0930*/  IMAD.U32 R19, RZ, RZ, UR8 ;  /* 0x00000008ff137e24 */ /* 0x001fe4000f8e00ff */
[----:B------:R-:W-:-:S07]  /*0940*/  IMAD.U32 R18, RZ, RZ, UR9 ;  /* 0x00000009ff127e24 */ /* 0x000fce000f8e00ff */
[----:B------:R-:W-:Y:S05]  /*0950*/  CALL.REL.NOINC `($__internal_3_$__cuda_sm20_div_s64) ;  /* 0x0000003c00d07944 */ /* 0x000fea0003c00000 */
[----:B------:R-:W0:Y:S01]  /*0960*/  LDCU UR7, c[0x0][0x398] ;  /* 0x00007300ff0777ac */ /* 0x000e220008000800 */
[----:B------:R-:W-:-:S04]  /*0970*/  IMAD.MOV R9, RZ, RZ, -R20 ;  /* 0x000000ffff097224 */ /* 0x000fc800078e0a14 */
[----:B0-----:R-:W-:-:S07]  /*0980*/  IMAD R14, R9, UR7, R14 ;  /* 0x00000007090e7c24 */ /* 0x001fce000f8e020e */
.L_x_181:
[----:B------:R-:W-:Y:S05]  /*0990*/  BSYNC.RECONVERGENT B0 ;  /* 0x0000000000007941 */ /* 0x000fea0003800200 */
.L_x_179:
[----:B------:R-:W0:Y:S01]  /*09a0*/  LDC R9, c[0x0][0x3b8] ;  /* 0x0000ee00ff097b82 */ /* 0x000e220000000800 */
[----:B------:R-:W-:Y:S07]  /*09b0*/  BSSY.RECONVERGENT B0, `(.L_x_182) ;  /* 0x0000054000007945 */ /* 0x000fee0003800200 */
        /* <DEDUP_REMOVED lines=9> */
[----:B0-----:R-:W-:-:S07]  /*0a50*/  VIADD R12, R2, 0xffffffe ;  /* 0x0ffffffe020c7836 */ /* 0x001fce0000000000 */
[----:B------:R0:W3:Y:S01]  /*0a60*/  F2I.FTZ.U32.TRUNC.NTZ R13, R12 ;  /* 0x0000000c000d7305 */ /* 0x0000e2000021f000 */
[----:B-1----:R-:W-:Y:S02]  /*0a70*/  IADD3 R10, PT, PT, R17, 0xffffffe, RZ ;  /* 0x0ffffffe110a7810 */ /* 0x002fe40007ffe0ff */
[----:B------:R-:W-:-:S05]  /*0a80*/  IABS R17, R4 ;  /* 0x0000000400117213 */ /* 0x000fca0000000000 */
[----:B------:R1:W4:Y:S01]  /*0a90*/  F2I.FTZ.U32.TRUNC.NTZ R11, R10 ;  /* 0x0000000a000b7305 */ /* 0x000322000021f000 */
[----:B0-----:R-:W-:Y:S02]  /*0aa0*/  HFMA2 R12, -RZ, RZ, 0, 0 ;  /* 0x00000000ff0c7431 */ /* 0x001fe400000001ff */
[----:B---3--:R-:W-:Y:S02]  /*0ab0*/  IMAD.MOV R18, RZ, RZ, -R13 ;  /* 0x000000ffff127224 */ /* 0x008fe400078e0a0d */
[----:B-1----:R-:W-:Y:S02]  /*0ac0*/  IMAD.MOV.U32 R10, RZ, RZ, RZ ;  /* 0x000000ffff0a7224 */ /* 0x002fe400078e00ff */
[----:B------:R-:W-:Y:S01]  /*0ad0*/  IMAD R15, R18, R19, RZ ;  /* 0x00000013120f7224 */ /* 0x000fe200078e02ff */
[----:B------:R-:W-:Y:S01]  /*0ae0*/  IABS R18, R14 ;  /* 0x0000000e00127213 */ /* 0x000fe20000000000 */
[----:B----4-:R-:W-:Y:S02]  /*0af0*/  IMAD.MOV R23, RZ, RZ, -R11 ;  /* 0x000000ffff177224 */ /* 0x010fe400078e0a0b */
[----:B------:R-:W-:-:S04]  /*0b00*/  IMAD.HI.U32 R15, R13, R15, R12 ;  /* 0x0000000f0d0f7227 */ /* 0x000fc800078e000c */
[----:B------:R-:W-:Y:S02]  /*0b10*/  IMAD.MOV.U32 R12, RZ, RZ, R18 ;  /* 0x000000ffff0c7224 */ /* 0x000fe400078e0012 */
[----:B------:R-:W-:Y:S02]  /*0b20*/  IMAD R13, R23, R16, RZ ;  /* 0x00000010170d7224 */ /* 0x000fe400078e02ff */
[----:B------:R-:W-:Y:S01]  /*0b30*/  IMAD.HI.U32 R2, R15, R12, RZ ;  /* 0x0000000c0f027227 */ /* 0x000fe200078e00ff */
[----:B------:R-:W0:Y:S03]  /*0b40*/  LDC R23, c[0x0][0x3b0] ;  /* 0x0000ec00ff177b82 */ /* 0x000e260000000800 */
[----:B------:R-:W-:Y:S01]  /*0b50*/  IMAD.HI.U32 R10, R11, R13, R10 ;  /* 0x0000000d0b0a7227 */ /* 0x000fe200078e000a */
[----:B------:R-:W-:-:S03]  /*0b60*/  MOV R13, R17 ;  /* 0x00000011000d7202 */ /* 0x000fc60000000f00 */
[----:B------:R-:W-:Y:S01]  /*0b70*/  IMAD.MOV R11, RZ, RZ, -R2 ;  /* 0x000000ffff0b7224 */ /* 0x000fe200078e0a02 */
[----:B------:R-:W1:Y:S01]  /*0b80*/  LDC R15, c[0x0][0x3b4] ;  /* 0x0000ed00ff0f7b82 */ /* 0x000e620000000800 */
[----:B------:R-:W-:-:S04]  /*0b90*/  IMAD.HI.U32 R17, R10, R13, RZ ;  /* 0x0000000d0a117227 */ /* 0x000fc800078e00ff */
[----:B------:R-:W-:Y:S02]  /*0ba0*/  IMAD R10, R19, R11, R12 ;  /* 0x0000000b130a7224 */ /* 0x000fe400078e020c */
[----:B------:R-:W-:-:S03]  /*0bb0*/  IMAD.MOV R12, RZ, RZ, -R17 ;  /* 0x000000ffff0c7224 */ /* 0x000fc600078e0a11 */
[----:B------:R-:W-:Y:S01]  /*0bc0*/  ISETP.GT.U32.AND P1, PT, R19, R10, PT ;  /* 0x0000000a1300720c */ /* 0x000fe20003f24070 */
[C---:B------:R-:W-:Y:S02]  /*0bd0*/  IMAD R11, R16.reuse, R12, R13 ;  /* 0x0000000c100b7224 */ /* 0x040fe400078e020d */
[----:B------:R-:W3:Y:S03]  /*0be0*/  LDC.64 R12, c[0x0][0x3a8] ;  /* 0x0000ea00ff0c7b82 */ /* 0x000ee60000000a00 */
[----:B------:R-:W-:Y:S02]  /*0bf0*/  ISETP.GT.U32.AND P5, PT, R16, R11, PT ;  /* 0x0000000b1000720c */ /* 0x000fe40003fa4070 */
[----:B0-----:R-:W-:-:S05]  /*0c00*/  ISETP.GE.AND P4, PT, R14, R23, PT ;  /* 0x000000170e00720c */ /* 0x001fca0003f86270 */
[----:B------:R-:W-:Y:S01]  /*0c10*/  @!P1 IADD3 R10, PT, PT, R10, -R19, RZ ;  /* 0x800000130a0a9210 */ /* 0x000fe20007ffe0ff */
[----:B------:R-:W-:-:S03]  /*0c20*/  @!P1 VIADD R2, R2, 0x1 ;  /* 0x0000000102029836 */ /* 0x000fc60000000000 */
[----:B------:R-:W-:Y:S02]  /*0c30*/  ISETP.GE.U32.AND P0, PT, R10, R19, PT ;  /* 0x000000130a00720c */ /* 0x000fe40003f06070 */
[----:B------:R-:W-:Y:S01]  /*0c40*/  LOP3.LUT R10, R14, R9, RZ, 0x3c, !PT ;  /* 0x000000090e0a7212 */ /* 0x000fe200078e3cff */
[----:B------:R-:W-:Y:S02]  /*0c50*/  @!P5 IMAD.IADD R11, R11, 0x1, -R16 ;  /* 0x000000010b0bd824 */ /* 0x000fe400078e0a10 */
[----:B------:R-:W-:Y:S01]  /*0c60*/  @!P5 VIADD R17, R17, 0x1 ;  /* 0x000000011111d836 */ /* 0x000fe20000000000 */
[----:B------:R-:W-:Y:S02]  /*0c70*/  ISETP.GE.AND P6, PT, R10, RZ, PT ;  /* 0x000000ff0a00720c */ /* 0x000fe40003fc6270 */
[----:B------:R-:W0:Y:S01]  /*0c80*/  LDC R10, c[0x0][0x3ac] ;  /* 0x0000eb00ff0a7b82 */ /* 0x000e220000000800 */
[----:B------:R-:W-:Y:S02]  /*0c90*/  ISETP.GE.U32.AND P2, PT, R11, R16, PT ;  /* 0x000000100b00720c */ /* 0x000fe40003f46070 */
[----:B------:R-:W-:-:S02]  /*0ca0*/  LOP3.LUT R11, R4, R8, RZ, 0x3c, !PT ;  /* 0x00000008040b7212 */ /* 0x000fc400078e3cff */
[----:B------:R-:W-:Y:S02]  /*0cb0*/  @P0 IADD3 R2, PT, PT, R2, 0x1, RZ ;  /* 0x0000000102020810 */ /* 0x000fe40007ffe0ff */
[----:B------:R-:W-:Y:S02]  /*0cc0*/  ISETP.GE.AND P1, PT, R11, RZ, PT ;  /* 0x000000ff0b00720c */ /* 0x000fe40003f26270 */
[----:B-1----:R-:W-:Y:S01]  /*0cd0*/  ISETP.GE.AND P0, PT, R4, R15, PT ;  /* 0x0000000f0400720c */ /* 0x002fe20003f06270 */
[----:B------:R-:W-:Y:S01]  /*0ce0*/  IMAD.MOV.U32 R11, RZ, RZ, R2 ;  /* 0x000000ffff0b7224 */ /* 0x000fe200078e0002 */
[----:B------:R-:W-:Y:S01]  /*0cf0*/  ISETP.NE.AND P5, PT, R8, RZ, PT ;  /* 0x000000ff0800720c */ /* 0x000fe20003fa5270 */
[----:B------:R-:W-:Y:S02]  /*0d00*/  IMAD.MOV.U32 R2, RZ, RZ, RZ ;  /* 0x000000ffff027224 */ /* 0x000fe400078e00ff */
[----:B------:R-:W-:Y:S01]  /*0d10*/  @P2 VIADD R17, R17, 0x1 ;  /* 0x0000000111112836 */ /* 0x000fe20000000000 */
[----:B------:R-:W-:-:S02]  /*0d20*/  @!P6 IADD3 R11, PT, PT, -R11, RZ, RZ ;  /* 0x000000ff0b0be210 */ /* 0x000fc40007ffe1ff */
[----:B------:R-:W-:Y:S01]  /*0d30*/  @!P3 LOP3.LUT R11, RZ, R9, RZ, 0x33, !PT ;  /* 0x00000009ff0bb212 */ /* 0x000fe200078e33ff */
[----:B--23--:R-:W-:Y:S06]  /*0d40*/  @!P4 BRA `(.L_x_183) ;  /* 0x000000000068c947 */ /* 0x00cfec0003800000 */
[----:B------:R-:W1:Y:S01]  /*0d50*/  LDC R25, c[0x0][0x3b8] ;  /* 0x0000ee00ff197b82 */ /* 0x000e620000000800 */
[----:B------:R-:W-:Y:S01]  /*0d60*/  IMAD.IADD R14, R14, 0x1, -R23 ;  /* 0x000000010e0e7824 */ /* 0x000fe200078e0a17 */
[----:B-1----:R-:W-:-:S04]  /*0d70*/  IABS R9, R25 ;  /* 0x0000001900097213 */ /* 0x002fc80000000000 */
[----:B------:R-:W1:Y:S08]  /*0d80*/  I2F.RP R2, R9 ;  /* 0x0000000900027306 */ /* 0x000e700000209400 */
[----:B-1----:R-:W1:Y:S02]  /*0d90*/  MUFU.RCP R2, R2 ;  /* 0x0000000200027308 */ /* 0x002e640000001000 */
[----:B-1----:R-:W-:-:S06]  /*0da0*/  IADD3 R18, PT, PT, R2, 0xffffffe, RZ ;  /* 0x0ffffffe02127810 */ /* 0x002fcc0007ffe0ff */
[----:B------:R1:W2:Y:S02]  /*0db0*/  F2I.FTZ.U32.TRUNC.NTZ R19, R18 ;  /* 0x0000001200137305 */ /* 0x0002a4000021f000 */
[----:B-1----:R-:W-:Y:S01]  /*0dc0*/  MOV R18, RZ ;  /* 0x000000ff00127202 */ /* 0x002fe20000000f00 */
[----:B--2---:R-:W-:-:S04]  /*0dd0*/  IMAD.MOV R16, RZ, RZ, -R19 ;  /* 0x000000ffff107224 */ /* 0x004fc800078e0a13 */
        /* <DEDUP_REMOVED lines=17> */
.L_x_183:
[----:B------:R-:W-:Y:S05]  /*0ef0*/  BSYNC.RECONVERGENT B0 ;  /* 0x0000000000007941 */ /* 0x000fea0003800200 */
.L_x_182:
[----:B------:R-:W-:Y:S01]  /*0f00*/  BSSY.RECONVERGENT B0, `(.L_x_184) ;  /* 0x000001f000007945 */ /* 0x000fe20003800200 */
[----:B------:R-:W-:Y:S01]  /*0f10*/  VIADDMNMX R9, R11, 0x1, R22, PT ;  /* 0x000000010b097846 */ /* 0x000fe20003800116 */
[----:B------:R-:W-:Y:S02]  /*0f20*/  @!P1 IMAD.MOV R17, RZ, RZ, -R17 ;  /* 0x000000ffff119224 */ /* 0x000fe400078e0a11 */
[----:B------:R-:W-:Y:S01]  /*0f30*/  IMAD.MOV.U32 R11, RZ, RZ, RZ ;  /* 0x000000ffff0b7224 */ /* 0x000fe200078e00ff */
[----:B------:R-:W-:Y:S06]  /*0f40*/  @!P0 BRA `(.L_x_185) ;  /* 0x0000000000688947 */ /* 0x000fec0003800000 */
        /* <DEDUP_REMOVED lines=10> */
[----:B-1----:R-:W-:Y:S02]  /*0ff0*/  HFMA2 R18, -RZ, RZ, 0, 0 ;  /* 0x00000000ff127431 */ /* 0x002fe400000001ff */
        /* <DEDUP_REMOVED lines=15> */
.L_x_185:
[----:B------:R-:W-:Y:S05]  /*10f0*/  BSYNC.RECONVERGENT B0 ;  /* 0x0000000000007941 */ /* 0x000fea0003800200 */
.L_x_184:
[----:B------:R-:W-:Y:S01]  /*1100*/  ISETP.GE.AND P0, PT, R2, R9, PT ;  /* 0x000000090200720c */ /* 0x000fe20003f06270 */
[----:B------:R-:W-:Y:S01]  /*1110*/  IMAD.WIDE R12, R13, R12, RZ ;  /* 0x0000000c0d0c7225 */ /* 0x000fe200078e02ff */
[----:B------:R-:W-:Y:S01]  /*1120*/  @!P5 LOP3.LUT R17, RZ, R8, RZ, 0x33, !PT ;  /* 0x00000008ff11d212 */ /* 0x000fe200078e33ff */
[----:B------:R-:W-:Y:S02]  /*1130*/  BSSY.RECONVERGENT B1, `(.L_x_186) ;  /* 0x0000159000017945 */ /* 0x000fe40003800200 */
[----:B------:R-:W-:Y:S01]  /*1140*/  IMAD R19, R13, R20, RZ ;  /* 0x000000140d137224 */ /* 0x000fe200078e02ff */
[----:B0-----:R-:W-:Y:S01]  /*1150*/  VIADDMNMX R4, R17, 0x1, R10, PT ;  /* 0x0000000111047846 */ /* 0x001fe2000380010a */
[----:B------:R-:W-:Y:S02]  /*1160*/  IMAD.MOV.U32 R43, RZ, RZ, RZ ;  /* 0x000000ffff2b7224 */ /* 0x000fe400078e00ff */
[----:B------:R-:W-:-:S04]  /*1170*/  IMAD R19, R12, R21, R19 ;  /* 0x000000150c137224 */ /* 0x000fc800078e0213 */
[----:B------:R-:W-:Y:S05]  /*1180*/  @P0 BRA `(.L_x_187) ;  /* 0x00000014004c0947 */ /* 0x000fea0003800000 */
[----:B------:R-:W0:Y:S01]  /*1190*/  LDCU UR7, c[0x0][0x3c4] ;  /* 0x00007880ff0777ac */ /* 0x000e220008000800 */
[----:B------:R-:W-:Y:S01]  /*11a0*/  IMAD.WIDE.U32 R20, R12, R20, RZ ;  /* 0x000000140c147225 */ /* 0x000fe200078e00ff */
[----:B------:R-:W1:Y:S03]  /*11b0*/  LDCU UR8, c[0x0][0x3a0] ;  /* 0x00007400ff0877ac */ /* 0x000e660008000800 */
[----:B------:R-:W-:Y:S02]  /*11c0*/  IMAD.IADD R10, R21, 0x1, R19 ;  /* 0x00000001150a7824 */ /* 0x000fe400078e0213 */
[CCC-:B------:R-:W-:Y:S02]  /*11d0*/  IMAD R13, R11.reuse, R8.reuse, R8.reuse ;  /* 0x000000080b0d7224 */ /* 0x1c0fe400078e0208 */
[----:B------:R-:W-:Y:S02]  /*11e0*/  IMAD.MOV.U32 R43, RZ, RZ, RZ ;  /* 0x000000ffff2b7224 */ /* 0x000fe400078e00ff */
[----:B0-----:R-:W-:Y:S01]  /*11f0*/  IMAD R16, R11, R8, -UR7 ;  /* 0x800000070b107e24 */ /* 0x001fe2000f8e0208 */
[C---:B------:R-:W-:Y:S01]  /*1200*/  IADD3 R22, PT, PT, R13.reuse, -UR7, R8 ;  /* 0x800000070d167c10 */ /* 0x040fe2000fffe008 */
[----:B------:R-:W-:-:S03]  /*1210*/  VIADD R18, R13, -UR7 ;  /* 0x800000070d127c36 */ /* 0x000fc60008000000 */
[----:B------:R-:W-:Y:S02]  /*1220*/  IADD3 R15, PT, PT, R16, R15, RZ ;  /* 0x0000000f100f7210 */ /* 0x000fe40007ffe0ff */
[----:B------:R-:W-:Y:S02]  /*1230*/  VIMNMX R12, PT, PT, RZ, R16, !PT ;  /* 0x00000010ff0c7248 */ /* 0x000fe40007fe0100 */
[CC--:B------:R-:W-:Y:S02]  /*1240*/  IADD3 R19, PT, PT, R15.reuse, R8.reuse, RZ ;  /* 0x000000080f137210 */ /* 0x0c0fe40007ffe0ff */
[----:B------:R-:W-:Y:S02]  /*1250*/  VIMNMX R17, PT, PT, R15, UR5, PT ;  /* 0x000000050f117c48 */ /* 0x000fe4000bfe0100 */
[C---:B------:R-:W-:Y:S02]  /*1260*/  VIADDMNMX R27, R19.reuse, R8, UR5, PT ;  /* 0x00000005131b7e46 */ /* 0x040fe4000b800108 */
[----:B------:R-:W-:Y:S01]  /*1270*/  VIMNMX R19, PT, PT, R19, UR5, PT ;  /* 0x0000000513137c48 */ /* 0x000fe2000bfe0100 */
[----:B------:R-:W-:Y:S01]  /*1280*/  IMAD.IADD R15, R17, 0x1, -R16 ;  /* 0x00000001110f7824 */ /* 0x000fe200078e0a10 */
[----:B------:R-:W-:-:S02]  /*1290*/  VIMNMX R13, PT, PT, RZ, R18, !PT ;  /* 0x00000012ff0d7248 */ /* 0x000fc40007fe0100 */
[----:B------:R-:W-:Y:S01]  /*12a0*/  VIMNMX R14, PT, PT, RZ, R22, !PT ;  /* 0x00000016ff0e7248 */ /* 0x000fe20007fe0100 */
[C---:B------:R-:W-:Y:S01]  /*12b0*/  IMAD.IADD R16, R19.reuse, 0x1, -R18 ;  /* 0x0000000113107824 */ /* 0x040fe200078e0a12 */
[----:B-1----:R-:W-:Y:S02]  /*12c0*/  VIMNMX R18, PT, PT, R19, UR8, PT ;  /* 0x0000000813127c48 */ /* 0x002fe4000bfe0100 */
[----:B------:R-:W-:Y:S02]  /*12d0*/  IADD3 R19, PT, PT, -R22, R27, RZ ;  /* 0x0000001b16137210 */ /* 0x000fe40007ffe1ff */
[----:B------:R-:W-:Y:S02]  /*12e0*/  VIMNMX R17, PT, PT, R17, UR8, PT ;  /* 0x0000000811117c48 */ /* 0x000fe4000bfe0100 */
[----:B------:R-:W-:-:S07]  /*12f0*/  VIMNMX R27, PT, PT, R27, UR8, PT ;  /* 0x000000081b1b7c48 */ /* 0x000fce000bfe0100 */
.L_x_205:
        /* <DEDUP_REMOVED lines=14> */
[C---:B-1----:R-:W-:Y:S01]  /*13e0*/  VIMNMX R8, PT, PT, R23.reuse, UR8, PT ;  /* 0x0000000817087c48 */ /* 0x042fe2000bfe0100 */
[----:B------:R-:W-:Y:S01]  /*13f0*/  IMAD.IADD R26, R23, 0x1, -R26 ;  /* 0x00000001171a7824 */ /* 0x000fe200078e0a1a */
[----:B------:R-:W-:-:S03]  /*1400*/  MOV R23, R11 ;  /* 0x0000000b00177202 */ /* 0x000fc60000000f00 */
[----:B------:R-:W-:Y:S01]  /*1410*/  IMAD.IADD R28, R8, 0x1, -R29 ;  /* 0x00000001081c7824 */ /* 0x000fe200078e0a1d */
[----:B------:R-:W-:Y:S06]  /*1420*/  @!P0 BRA `(.L_x_191) ;  /* 0x0000000400a88947 */ /* 0x000fec0003800000 */
[----:B------:R-:W-:Y:S01]  /*1430*/  ISETP.GT.AND P0, PT, R8, R29, PT ;  /* 0x0000001d0800720c */ /* 0x000fe20003f04270 */
[----:B------:R-:W-:Y:S01]  /*1440*/  BSSY.RECONVERGENT B3, `(.L_x_192) ;  /* 0x0000021000037945 */ /* 0x000fe20003800200 */
[----:B------:R-:W-:Y:S01]  /*1450*/  ISETP.NE.AND P2, PT, R30, 0x1, PT ;  /* 0x000000011e00780c */ /* 0x000fe20003f45270 */
[----:B------:R-:W-:Y:S01]  /*1460*/  VIADD R31, R11, 0x1 ;  /* 0x000000010b1f7836 */ /* 0x000fe20000000000 */
[----:B------:R-:W-:-:S13]  /*1470*/  ISETP.LE.OR P1, PT, R17, R12, !P0 ;  /* 0x0000000c1100720c */ /* 0x000fda0004723670 */
[----:B------:R-:W-:Y:S05]  /*1480*/  @P1 BRA `(.L_x_193) ;  /* 0x0000000000701947 */ /* 0x000fea0003800000 */
[----:B------:R-:W0:Y:S01]  /*1490*/  LDCU UR7, c[0x0][0x3ac] ;  /* 0x00007580ff0777ac */ /* 0x000e220008000800 */
[----:B------:R-:W1:Y:S01]  /*14a0*/  LDCU.64 UR12, c[0x0][0x390] ;  /* 0x00007200ff0c77ac */ /* 0x000e620008000a00 */
[----:B------:R-:W2:Y:S01]  /*14b0*/  LDCU.64 UR8, c[0x0][0x388] ;  /* 0x00007100ff0877ac */ /* 0x000ea20008000a00 */
[----:B0-----:R-:W-:Y:S01]  /*14c0*/  IMAD R23, R2, UR7, R11 ;  /* 0x0000000702177c24 */ /* 0x001fe2000f8e020b */
[----:B------:R-:W0:Y:S04]  /*14d0*/  LDCU.U8 UR7, c[0x0][0x3d4] ;  /* 0x00007a80ff0777ac */ /* 0x000e280008000000 */
[----:B------:R-:W-:-:S04]  /*14e0*/  IADD3 R33, P1, PT, R23, R20, RZ ;  /* 0x0000001417217210 */ /* 0x000fc80007f3e0ff */
[----:B------:R-:W-:Y:S01]  /*14f0*/  LEA.HI.X.SX32 R23, R23, R10, 0x1, P1 ;  /* 0x0000000a17177211 */ /* 0x000fe200008f0eff */
[----:B-1----:R-:W-:-:S04]  /*1500*/  IMAD.WIDE.U32 R24, R33, UR12, R6 ;  /* 0x0000000c21187c25 */ /* 0x002fc8000f8e0006 */
[----:B------:R-:W-:-:S04]  /*1510*/  IMAD R22, R23, UR12, RZ ;  /* 0x0000000c17167c24 */ /* 0x000fc8000f8e02ff */
        /* <DEDUP_REMOVED lines=19> */
.L_x_193:
[----:B------:R-:W-:Y:S05]  /*1650*/  BSYNC.RECONVERGENT B3 ;  /* 0x0000000000037941 */ /* 0x000fea0003800200 */
.L_x_192:
        /* <DEDUP_REMOVED lines=17> */
[----:B--2---:R-:W-:-:S03]  /*1770*/  LEA R22, P1, R24, UR12, 0x1 ;  /* 0x0000000c18167c11 */ /* 0x004fc6000f8208ff */
        /* <DEDUP_REMOVED lines=13> */
[----:B0-----:R-:W-:-:S06]  /*1850*/  FMUL.FTZ R22, R22, R23 ;  /* 0x0000001716167220 */ /* 0x001fcc0000410000 */
[----:B------:R-:W0:Y:S02]  /*1860*/  F2F.BF16.F32 R22, R22 ;  /* 0x0000001600167304 */ /* 0x000e240000202000 */
[----:B0-----:R-:W-:-:S04]  /*1870*/  IMAD.U32 R30, R22, 0x10000, RZ ;  /* 0x00010000161e7824 */ /* 0x001fc800078e00ff */
[----:B------:R-:W-:-:S07]  /*1880*/  FADD.FTZ R43, R43, R30 ;  /* 0x0000001e2b2b7221 */ /* 0x000fce0000010000 */
.L_x_195:
[----:B------:R-:W-:Y:S05]  /*1890*/  BSYNC.RECONVERGENT B3 ;  /* 0x0000000000037941 */ /* 0x000fea0003800200 */
.L_x_194:
[----:B------:R-:W-:Y:S01]  /*18a0*/  MOV R23, R33 ;  /* 0x0000002100177202 */ /* 0x000fe20000000f00 */
[----:B------:R-:W-:Y:S06]  /*18b0*/  @!P2 BRA `(.L_x_191) ;  /* 0x000000000084a947 */ /* 0x000fec0003800000 */
[----:B------:R-:W-:Y:S01]  /*18c0*/  ISETP.LE.OR P0, PT, R27, R14, !P0 ;  /* 0x0000000e1b00720c */ /* 0x000fe20004703670 */
[----:B------:R-:W-:-:S04]  /*18d0*/  VIADD R30, R11, 0x3 ;  /* 0x000000030b1e7836 */ /* 0x000fc80000000000 */
[----:B------:R-:W-:-:S08]  /*18e0*/  IMAD.MOV.U32 R23, RZ, RZ, R30 ;  /* 0x000000ffff177224 */ /* 0x000fd000078e001e */
        /* <DEDUP_REMOVED lines=25> */
[----:B0-----:R-:W-:Y:S01]  /*1a80*/  FMUL.FTZ R22, R22, R23 ;  /* 0x0000001716167220 */ /* 0x001fe20000410000 */
[----:B------:R-:W-:-:S05]  /*1a90*/  IMAD.MOV.U32 R23, RZ, RZ, R30 ;  /* 0x000000ffff177224 */ /* 0x000fca00078e001e */
[----:B------:R-:W0:Y:S02]  /*1aa0*/  F2F.BF16.F32 R22, R22 ;  /* 0x0000001600167304 */ /* 0x000e240000202000 */
[----:B0-----:R-:W-:-:S04]  /*1ab0*/  IMAD.U32 R32, R22, 0x10000, RZ ;  /* 0x0001000016207824 */ /* 0x001fc800078e00ff */
[----:B------:R-:W-:-:S07]  /*1ac0*/  FADD.FTZ R43, R43, R32 ;  /* 0x000000202b2b7221 */ /* 0x000fce0000010000 */
.L_x_191:
[----:B------:R-:W-:Y:S05]  /*1ad0*/  BSYNC.RECONVERGENT B2 ;  /* 0x0000000000027941 */ /* 0x000fea0003800200 */
.L_x_190:
[----:B------:R-:W-:-:S04]  /*1ae0*/  IADD3 R22, PT, PT, -R4, R11, RZ ;  /* 0x0000000b04167210 */ /* 0x000fc80007ffe1ff */
[----:B------:R-:W-:-:S13]  /*1af0*/  ISETP.GT.U32.AND P0, PT, R22, -0x4, PT ;  /* 0xfffffffc1600780c */ /* 0x000fda0003f04070 */
[----:B------:R-:W-:Y:S05]  /*1b00*/  @P0 BRA `(.L_x_189) ;  /* 0x0000000800dc0947 */ /* 0x000fea0003800000 */
[----:B------:R-:W0:Y:S01]  /*1b10*/  LDC R37, c[0x0][0x3bc] ;  /* 0x0000ef00ff257b82 */ /* 0x000e220000000800 */
[----:B------:R-:W1:Y:S01]  /*1b20*/  LDCU UR7, c[0x0][0x3ac] ;  /* 0x00007580ff0777ac */ /* 0x000e620008000800 */
[C---:B------:R-:W-:Y:S01]  /*1b30*/  VIADD R30, R23.reuse, 0x2 ;  /* 0x00000002171e7836 */ /* 0x040fe20000000000 */
[C---:B------:R-:W-:Y:S01]  /*1b40*/  IADD3 R33, PT, PT, -R23.reuse, RZ, RZ ;  /* 0x000000ff17217210 */ /* 0x040fe20007ffe1ff */
[----:B------:R-:W-:Y:S01]  /*1b50*/  VIADD R32, R23, 0x3 ;  /* 0x0000000317207836 */ /* 0x000fe20000000000 */
[----:B------:R-:W2:Y:S01]  /*1b60*/  LDCU UR8, c[0x0][0x3c4] ;  /* 0x00007880ff0877ac */ /* 0x000ea20008000800 */
[----:B------:R-:W-:Y:S01]  /*1b70*/  IMAD.MOV R35, RZ, RZ, -R30 ;  /* 0x000000ffff237224 */ /* 0x000fe200078e0a1e */
[----:B------:R-:W-:Y:S01]  /*1b80*/  ISETP.GT.AND P0, PT, R8, R29, PT ;  /* 0x0000001d0800720c */ /* 0x000fe20003f04270 */
[----:B------:R-:W-:Y:S01]  /*1b90*/  IMAD.MOV R36, RZ, RZ, -R32 ;  /* 0x000000ffff247224 */ /* 0x000fe200078e0a20 */
[----:B------:R-:W-:Y:S01]  /*1ba0*/  IADD3 R38, PT, PT, -R4, R23, RZ ;  /* 0x0000001704267210 */ /* 0x000fe20007ffe1ff */
[----:B-1----:R-:W-:-:S04]  /*1bb0*/  IMAD R39, R2, UR7, R23 ;  /* 0x0000000702277c24 */ /* 0x002fc8000f8e0217 */
[----:B------:R-:W-:Y:S02]  /*1bc0*/  VIADD R39, R39, 0x1 ;  /* 0x0000000127277836 */ /* 0x000fe40000000000 */
[-C--:B0-----:R-:W-:Y:S02]  /*1bd0*/  IMAD R42, R23, R37.reuse, R37 ;  /* 0x00000025172a7224 */ /* 0x081fe400078e0225 */
[-C--:B--2---:R-:W-:Y:S02]  /*1be0*/  IMAD R29, R30, R37.reuse, -UR8 ;  /* 0x800000081e1d7e24 */ /* 0x084fe4000f8e0225 */
[-C--:B------:R-:W-:Y:S01]  /*1bf0*/  IMAD R31, R32, R37.reuse, -UR8 ;  /* 0x80000008201f7e24 */ /* 0x080fe2000f8e0225 */
[----:B------:R-:W-:Y:S01]  /*1c00*/  IADD3 R41, PT, PT, R42, UR6, RZ ;  /* 0x000000062a297c10 */ /* 0x000fe2000fffe0ff */
[-C--:B------:R-:W-:Y:S02]  /*1c10*/  IMAD R30, R30, R37.reuse, UR6 ;  /* 0x000000061e1e7e24 */ /* 0x080fe4000f8e0225 */
[----:B------:R-:W-:-:S02]  /*1c20*/  IMAD R32, R32, R37, UR6 ;  /* 0x0000000620207e24 */ /* 0x000fc4000f8e0225 */
[----:B------:R-:W-:Y:S02]  /*1c30*/  IMAD R33, R37, R33, UR8 ;  /* 0x0000000825217e24 */ /* 0x000fe4000f8e0221 */
[----:B------:R-:W-:Y:S02]  /*1c40*/  IMAD R34, R23, R37, -UR8 ;  /* 0x8000000817227e24 */ /* 0x000fe4000f8e0225 */
[C---:B------:R-:W-:Y:S02]  /*1c50*/  IMAD R35, R37.reuse, R35, UR8 ;  /* 0x0000000825237e24 */ /* 0x040fe4000f8e0223 */
[----:B------:R-:W-:Y:S02]  /*1c60*/  IMAD R36, R37, R36, UR8 ;  /* 0x0000000825247e24 */ /* 0x000fe4000f8e0224 */
[C---:B------:R-:W-:Y:S01]  /*1c70*/  VIADD R40, R42.reuse, -UR8 ;  /* 0x800000082a287c36 */ /* 0x040fe20008000000 */
[----:B------:R-:W-:Y:S01]  /*1c80*/  IADD3 R42, PT, PT, -R42, UR8, RZ ;  /* 0x000000082a2a7c10 */ /* 0x000fe2000fffe1ff */
[----:B------:R-:W-:-:S07]  /*1c90*/  IMAD R37, R23, R37, UR6 ;  /* 0x0000000617257e24 */ /* 0x000fce000f8e0225 */
.L_x_204:
        /* <DEDUP_REMOVED lines=8> */
[----:B------:R-:W-:Y:S02]  /*1d20*/  IMAD.IADD R23, R22, 0x1, -R23 ;  /* 0x0000000116177824 */ /* 0x000fe400078e0a17 */
[----:B------:R-:W-:Y:S01]  /*1d30*/  IMAD.IADD R25, R25, 0x1, R33 ;  /* 0x0000000119197824 */ /* 0x000fe200078e0221 */
[----:B------:R-:W1:Y:S01]  /*1d40*/  LDCU.64 UR8, c[0x0][0x390] ;  /* 0x00007200ff0877ac */ /* 0x000e620008000a00 */
[----:B------:R-:W-:Y:S01]  /*1d50*/  IMAD R44, R28, R23, RZ ;  /* 0x000000171c2c7224 */ /* 0x000fe200078e02ff */
[----:B------:R-:W-:Y:S01]  /*1d60*/  IADD3 R23, PT, PT, R39, -0x1, RZ ;  /* 0xffffffff27177810 */ /* 0x000fe20007ffe0ff */
[----:B------:R-:W2:Y:S01]  /*1d70*/  LDCU.64 UR12, c[0x0][0x388] ;  /* 0x00007100ff0c77ac */ /* 0x000ea20008000a00 */
[----:B0-----:R-:W-:-:S06]  /*1d80*/  UPRMT UR7, UR7, 0x8880, URZ ;  /* 0x0000888007077896 */ /* 0x001fcc00080000ff */
[----:B------:R-:W-:-:S13]  /*1d90*/  ISETP.NE.AND P1, PT, RZ, UR7, PT ;  /* 0x00000007ff007c0c */ /* 0x000fda000bf25270 */
[----:B------:R-:W-:Y:S01]  /*1da0*/  @P1 IMAD R44, R26, R25, RZ ;  /* 0x000000191a2c1224 */ /* 0x000fe200078e02ff */
[----:B------:R-:W-:-:S04]  /*1db0*/  IADD3 R25, P1, PT, R23, R20, RZ ;  /* 0x0000001417197210 */ /* 0x000fc80007f3e0ff */
[----:B------:R-:W-:-:S05]  /*1dc0*/  LEA.HI.X.SX32 R23, R23, R10, 0x1, P1 ;  /* 0x0000000a17177211 */ /* 0x000fca00008f0eff */
[----:B-1----:R-:W-:-:S04]  /*1dd0*/  IMAD R22, R23, UR8, RZ ;  /* 0x0000000817167c24 */ /* 0x002fc8000f8e02ff */
[C---:B------:R-:W-:Y:S02]  /*1de0*/  IMAD R23, R25.reuse, UR9, R22 ;  /* 0x0000000919177c24 */ /* 0x040fe4000f8e0216 */
        /* <DEDUP_REMOVED lines=14> */
.L_x_197:
[----:B------:R-:W-:Y:S05]  /*1ed0*/  BSYNC.RECONVERGENT B2 ;  /* 0x0000000000027941 */ /* 0x000fea0003800200 */
.L_x_196:
        /* <DEDUP_REMOVED lines=33> */
.L_x_199:
[----:B------:R-:W-:Y:S05]  /*20f0*/  BSYNC.RECONVERGENT B2 ;  /* 0x0000000000027941 */ /* 0x000fea0003800200 */
.L_x_198:
        /* <DEDUP_REMOVED lines=14> */
[----:B------:R-:W-:Y:S02]  /*21e0*/  @P1 IMAD R44, R26, R25, RZ ;  /* 0x000000191a2c1224 */ /* 0x000fe400078e02ff */
[----:B------:R-:W-:-:S05]  /*21f0*/  VIADD R25, R39, 0x1 ;  /* 0x0000000127197836 */ /* 0x000fca0000000000 */
        /* <DEDUP_REMOVED lines=18> */
.L_x_201:
[----:B------:R-:W-:Y:S05]  /*2320*/  BSYNC.RECONVERGENT B2 ;  /* 0x0000000000027941 */ /* 0x000fea0003800200 */
.L_x_200:
[----:B------:R-:W-:Y:S01]  /*2330*/  VIMNMX R23, PT, PT, R32, UR5, PT ;  /* 0x0000000520177c48 */ /* 0x000fe2000bfe0100 */
[----:B------:R-:W-:Y:S01]  /*2340*/  BSSY.RECONVERGENT B2, `(.L_x_202) ;  /* 0x0000021000027945 */ /* 0x000fe20003800200 */
[----:B------:R-:W-:Y:S02]  /*2350*/  VIMNMX R45, PT, PT, RZ, R31, !PT ;  /* 0x0000001fff2d7248 */ /* 0x000fe40007fe0100 */
[----:B------:R-:W-:-:S04]  /*2360*/  VIMNMX R8, PT, PT, R23, R8, PT ;  /* 0x0000000817087248 */ /* 0x000fc80003fe0100 */
[----:B------:R-:W-:-:S13]  /*2370*/  ISETP.LE.OR P1, PT, R8, R45, !P0 ;  /* 0x0000002d0800720c */ /* 0x000fda0004723670 */
[----:B------:R-:W-:Y:S05]  /*2380*/  @P1 BRA `(.L_x_203) ;  /* 0x0000000000701947 */ /* 0x000fea0003800000 */
[----:B------:R-:W0:Y:S01]  /*2390*/  LDCU.U8 UR7, c[0x0][0x3d4] ;  /* 0x00007a80ff0777ac */ /* 0x000e220008000000 */
[----:B------:R-:W-:Y:S01]  /*23a0*/  IADD3 R45, PT, PT, -R45, R8, RZ ;  /* 0x000000082d2d7210 */ /* 0x000fe20007ffe1ff */
[----:B------:R-:W-:Y:S01]  /*23b0*/  VIADD R8, R39, 0x2 ;  /* 0x0000000227087836 */ /* 0x000fe20000000000 */
[----:B------:R-:W1:Y:S01]  /*23c0*/  LDCU.64 UR8, c[0x0][0x390] ;  /* 0x00007200ff0877ac */ /* 0x000e620008000a00 */
[----:B------:R-:W-:-:S03]  /*23d0*/  IMAD.IADD R23, R23, 0x1, R36 ;  /* 0x0000000117177824 */ /* 0x000fc600078e0224 */
[C---:B------:R-:W-:Y:S01]  /*23e0*/  IADD3 R25, P1, PT, R8.reuse, R20, RZ ;  /* 0x0000001408197210 */ /* 0x040fe20007f3e0ff */
[----:B------:R-:W2:Y:S03]  /*23f0*/  LDCU.64 UR12, c[0x0][0x388] ;  /* 0x00007100ff0c77ac */ /* 0x000ea60008000a00 */
[----:B------:R-:W-:Y:S01]  /*2400*/  LEA.HI.X.SX32 R22, R8, R10, 0x1, P1 ;  /* 0x0000000a08167211 */ /* 0x000fe200008f0eff */
[----:B------:R-:W-:Y:S01]  /*2410*/  IMAD R8, R28, R45, RZ ;  /* 0x0000002d1c087224 */ /* 0x000fe200078e02ff */
[----:B0-----:R-:W-:-:S03]  /*2420*/  UPRMT UR7, UR7, 0x8880, URZ ;  /* 0x0000888007077896 */ /* 0x001fc600080000ff */
[----:B-1----:R-:W-:-:S03]  /*2430*/  IMAD R22, R22, UR8, RZ ;  /* 0x0000000816167c24 */ /* 0x002fc6000f8e02ff */
[----:B------:R-:W-:-:S13]  /*2440*/  ISETP.NE.AND P2, PT, RZ, UR7, PT ;  /* 0x00000007ff007c0c */ /* 0x000fda000bf45270 */
[----:B------:R-:W-:Y:S02]  /*2450*/  @P2 IMAD R8, R26, R23, RZ ;  /* 0x000000171a082224 */ /* 0x000fe400078e02ff */
[C---:B------:R-:W-:Y:S02]  /*2460*/  IMAD R23, R25.reuse, UR9, R22 ;  /* 0x0000000919177c24 */ /* 0x040fe4000f8e0216 */
        /* <DEDUP_REMOVED lines=14> */
.L_x_203:
[----:B------:R-:W-:Y:S05]  /*2550*/  BSYNC.RECONVERGENT B2 ;  /* 0x0000000000027941 */ /* 0x000fea0003800200 */
.L_x_202:
        /* <DEDUP_REMOVED lines=18> */
.L_x_189:
[----:B------:R-:W-:Y:S05]  /*2680*/  BSYNC.RECONVERGENT B0 ;  /* 0x0000000000007941 */ /* 0x000fea0003800200 */
.L_x_188:
[----:B------:R-:W-:-:S05]  /*2690*/  VIADD R2, R2, 0x1 ;  /* 0x0000000102027836 */ /* 0x000fca0000000000 */
[----:B------:R-:W-:-:S13]  /*26a0*/  ISETP.NE.AND P0, PT, R2, R9, PT ;  /* 0x000000090200720c */ /* 0x000fda0003f05270 */
[----:B------:R-:W-:Y:S05]  /*26b0*/  @P0 BRA `(.L_x_205) ;  /* 0xffffffec00100947 */ /* 0x000fea000383ffff */
.L_x_187:
[----:B------:R-:W-:Y:S05]  /*26c0*/  BSYNC.RECONVERGENT B1 ;  /* 0x0000000000017941 */ /* 0x000fea0003800200 */
.L_x_186:
        /* <DEDUP_REMOVED lines=14> */
.L_x_172:
[----:B------:R-:W0:Y:S02]  /*27b0*/  LDCU UR6, c[0x0][0x3d0] ;  /* 0x00007a00ff0677ac */ /* 0x000e240008000800 */
[----:B0-----:R-:W-:-:S07]  /*27c0*/  I2FP.F32.S32 R2, UR6 ;  /* 0x0000000600027c45 */ /* 0x001fce0008201400 */
.L_x_240:
        /* <DEDUP_REMOVED lines=29> */
.L_x_208:
        /* <DEDUP_REMOVED lines=10> */
[----:B------:R-:W-:Y:S01]  /*2a40*/  MOV R6, R0 ;  /* 0x0000000000067202 */ /* 0x000fe20000000f00 */
[--C-:B------:R-:W-:Y:S01]  /*2a50*/  IMAD.MOV.U32 R15, RZ, RZ, R21.reuse ;  /* 0x000000ffff0f7224 */ /* 0x100fe200078e0015 */
[----:B------:R-:W-:Y:S01]  /*2a60*/  MOV R14, R20 ;  /* 0x00000014000e7202 */ /* 0x000fe20000000f00 */
[----:B------:R-:W-:-:S04]  /*2a70*/  IMAD.X R4, RZ, RZ, ~R21, P0 ;  /* 0x000000ffff047224 */ /* 0x000fc800000e0e15 */
[----:B0-----:R-:W-:Y:S02]  /*2a80*/  IMAD R4, R4, UR6, RZ ;  /* 0x0000000604047c24 */ /* 0x001fe4000f8e02ff */
[----:B------:R-:W-:-:S04]  /*2a90*/  IMAD.WIDE.U32 R6, R9, UR6, R6 ;  /* 0x0000000609067c25 */ /* 0x000fc8000f8e0006 */
[----:B------:R-:W-:-:S04]  /*2aa0*/  IMAD R9, R9, UR7, R4 ;  /* 0x0000000709097c24 */ /* 0x000fc8000f8e0204 */
[----:B------:R-:W-:-:S07]  /*2ab0*/  IMAD.IADD R7, R9, 0x1, R7 ;  /* 0x0000000109077824 */ /* 0x000fce00078e0207 */
.L_x_209:
[----:B------:R-:W-:Y:S05]  /*2ac0*/  BSYNC.RECONVERGENT B0 ;  /* 0x0000000000007941 */ /* 0x000fea0003800200 */
.L_x_207:
[----:B------:R-:W0:Y:S01]  /*2ad0*/  LDCU UR6, c[0x0][0x3a4] ;  /* 0x00007480ff0677ac */ /* 0x000e220008000800 */
[----:B------:R-:W-:Y:S01]  /*2ae0*/  BSSY.RECONVERGENT B0, `(.L_x_210) ;  /* 0x0000028000007945 */ /* 0x000fe20003800200 */
[----:B0-----:R-:W-:-:S04]  /*2af0*/  LOP3.LUT R4, R15, UR6, RZ, 0xfc, !PT ;  /* 0x000000060f047c12 */ /* 0x001fc8000f8efcff */
[----:B------:R-:W-:-:S13]  /*2b00*/  ISETP.NE.U32.AND P0, PT, R4, RZ, PT ;  /* 0x000000ff0400720c */ /* 0x000fda0003f05070 */
[----:B------:R-:W-:Y:S05]  /*2b10*/  @P0 BRA `(.L_x_211) ;  /* 0x0000000000600947 */ /* 0x000fea0003800000 */
[----:B------:R-:W0:Y:S01]  /*2b20*/  LDCU UR6, c[0x0][0x3a0] ;  /* 0x00007400ff0677ac */ /* 0x000e220008000800 */
[----:B------:R-:W-:Y:S02]  /*2b30*/  IMAD.MOV.U32 R8, RZ, RZ, RZ ;  /* 0x000000ffff087224 */ /* 0x000fe400078e00ff */
        /* <DEDUP_REMOVED lines=20> */
[----:B------:R-:W-:Y:S01]  /*2c80*/  IMAD.MOV.U32 R14, RZ, RZ, R4 ;  /* 0x000000ffff0e7224 */ /* 0x000fe200078e0004 */
[----:B------:R-:W-:Y:S06]  /*2c90*/  BRA `(.L_x_212) ;  /* 0x0000000000307947 */ /* 0x000fec0003800000 */
.L_x_211:
        /* <DEDUP_REMOVED lines=8> */
[----:B------:R-:W-:Y:S01]  /*2d20*/  IMAD.MOV R17, RZ, RZ, -R20 ;  /* 0x000000ffff117224 */ /* 0x000fe200078e0a14 */
[----:B------:R-:W-:-:S03]  /*2d30*/  MOV R15, R21 ;  /* 0x00000015000f7202 */ /* 0x000fc60000000f00 */
[----:B0-----:R-:W-:Y:S02]  /*2d40*/  IMAD R17, R17, UR6, R14 ;  /* 0x0000000611117c24 */ /* 0x001fe4000f8e020e */
[----:B------:R-:W-:-:S07]  /*2d50*/  IMAD.MOV.U32 R14, RZ, RZ, R20 ;  /* 0x000000ffff0e7224 */ /* 0x000fce00078e0014 */
.L_x_212:
[----:B------:R-:W-:Y:S05]  /*2d60*/  BSYNC.RECONVERGENT B0 ;  /* 0x0000000000007941 */ /* 0x000fea0003800200 */
.L_x_210:
        /* <DEDUP_REMOVED lines=28> */
.L_x_214:
[----:B------:R-:W0:Y:S01]  /*2f30*/  LDCU.64 UR6, c[0x0][0x398] ;  /* 0x00007300ff0677ac */ /* 0x000e220008000a00 */
[----:B------:R-:W-:Y:S01]  /*2f40*/  IMAD.MOV.U32 R20, RZ, RZ, R14 ;  /* 0x000000ffff147224 */ /* 0x000fe200078e000e */
[----:B------:R-:W-:Y:S01]  /*2f50*/  MOV R16, 0x2fa0 ;  /* 0x00002fa000107802 */ /* 0x000fe20000000f00 */
[----:B------:R-:W-:Y:S02]  /*2f60*/  IMAD.MOV.U32 R21, RZ, RZ, R15 ;  /* 0x000000ffff157224 */ /* 0x000fe400078e000f */
[----:B0-----:R-:W-:Y:S01]  /*2f70*/  IMAD.U32 R19, RZ, RZ, UR6 ;  /* 0x00000006ff137e24 */ /* 0x001fe2000f8e00ff */
[----:B------:R-:W-:-:S07]  /*2f80*/  MOV R18, UR7 ;  /* 0x0000000700127c02 */ /* 0x000fce0008000f00 */
[----:B------:R-:W-:Y:S05]  /*2f90*/  CALL.REL.NOINC `($__internal_3_$__cuda_sm20_div_s64) ;  /* 0x0000001800407944 */ /* 0x000fea0003c00000 */
[----:B------:R-:W0:Y:S01]  /*2fa0*/  LDCU UR6, c[0x0][0x398] ;  /* 0x00007300ff0677ac */ /* 0x000e220008000800 */
[----:B------:R-:W-:-:S04]  /*2fb0*/  IMAD.MOV R9, RZ, RZ, -R20 ;  /* 0x000000ffff097224 */ /* 0x000fc800078e0a14 */
[----:B0-----:R-:W-:-:S07]  /*2fc0*/  IMAD R14, R9, UR6, R14 ;  /* 0x00000006090e7c24 */ /* 0x001fce000f8e020e */
.L_x_215:
[----:B------:R-:W-:Y:S05]  /*2fd0*/  BSYNC.RECONVERGENT B0 ;  /* 0x0000000000007941 */ /* 0x000fea0003800200 */
.L_x_213:
        /* <DEDUP_REMOVED lines=13> */
[----:B-1----:R-:W-:Y:S01]  /*30b0*/  VIADD R10, R8, 0xffffffe ;  /* 0x0ffffffe080a7836 */ /* 0x002fe20000000000 */
[----:B------:R-:W-:-:S06]  /*30c0*/  IABS R8, R14 ;  /* 0x0000000e00087213 */ /* 0x000fcc0000000000 */
[----:B------:R1:W4:Y:S01]  /*30d0*/  F2I.FTZ.U32.TRUNC.NTZ R11, R10 ;  /* 0x0000000a000b7305 */ /* 0x000322000021f000 */
[----:B0-----:R-:W-:Y:S02]  /*30e0*/  IMAD.MOV.U32 R12, RZ, RZ, RZ ;  /* 0x000000ffff0c7224 */ /* 0x001fe400078e00ff */
[----:B---3--:R-:W-:Y:S02]  /*30f0*/  IMAD.MOV R18, RZ, RZ, -R13 ;  /* 0x000000ffff127224 */ /* 0x008fe400078e0a0d */
[----:B-1----:R-:W-:Y:S02]  /*3100*/  IMAD.MOV.U32 R10, RZ, RZ, RZ ;  /* 0x000000ffff0a7224 */ /* 0x002fe400078e00ff */
[----:B------:R-:W-:Y:S01]  /*3110*/  IMAD R15, R18, R19, RZ ;  /* 0x00000013120f7224 */ /* 0x000fe200078e02ff */
[----:B----4-:R-:W-:-:S03]  /*3120*/  IADD3 R23, PT, PT, RZ, -R11, RZ ;  /* 0x8000000bff177210 */ /* 0x010fc60007ffe0ff */
[----:B------:R-:W-:Y:S01]  /*3130*/  IMAD.HI.U32 R15, R13, R15, R12 ;  /* 0x0000000f0d0f7227 */ /* 0x000fe200078e000c */
[----:B------:R-:W-:-:S03]  /*3140*/  IABS R12, R17 ;  /* 0x00000011000c7213 */ /* 0x000fc60000000000 */
[----:B------:R-:W-:Y:S02]  /*3150*/  IMAD R13, R23, R16, RZ ;  /* 0x00000010170d7224 */ /* 0x000fe400078e02ff */
[----:B------:R-:W-:Y:S01]  /*3160*/  IMAD.HI.U32 R4, R15, R8, RZ ;  /* 0x000000080f047227 */ /* 0x000fe200078e00ff */
[----:B------:R-:W0:Y:S03]  /*3170*/  LDC R23, c[0x0][0x3b0] ;  /* 0x0000ec00ff177b82 */ /* 0x000e260000000800 */
[----:B------:R-:W-:Y:S01]  /*3180*/  IMAD.HI.U32 R13, R11, R13, R10 ;  /* 0x0000000d0b0d7227 */ /* 0x000fe200078e000a */
[----:B------:R-:W-:-:S03]  /*3190*/  MOV R10, R12 ;  /* 0x0000000c000a7202 */ /* 0x000fc60000000f00 */
[----:B------:R-:W-:Y:S02]  /*31a0*/  IMAD.MOV R11, RZ, RZ, -R4 ;  /* 0x000000ffff0b7224 */ /* 0x000fe400078e0a04 */
[----:B------:R-:W-:Y:S02]  /*31b0*/  IMAD.HI.U32 R15, R13, R10, RZ ;  /* 0x0000000a0d0f7227 */ /* 0x000fe400078e00ff */
[----:B------:R-:W1:Y:S02]  /*31c0*/  LDC.64 R12, c[0x0][0x3a8] ;  /* 0x0000ea00ff0c7b82 */ /* 0x000e640000000a00 */
[----:B------:R-:W-:Y:S02]  /*31d0*/  IMAD R8, R19, R11, R8 ;  /* 0x0000000b13087224 */ /* 0x000fe400078e0208 */
[----:B------:R-:W-:-:S03]  /*31e0*/  IMAD.MOV R11, RZ, RZ, -R15 ;  /* 0x000000ffff0b7224 */ /* 0x000fc600078e0a0f */
[----:B------:R-:W-:Y:S01]  /*31f0*/  ISETP.GT.U32.AND P1, PT, R19, R8, PT ;  /* 0x000000081300720c */ /* 0x000fe20003f24070 */
[C---:B------:R-:W-:Y:S02]  /*3200*/  IMAD R11, R16.reuse, R11, R10 ;  /* 0x0000000b100b7224 */ /* 0x040fe400078e020a */
[----:B------:R-:W3:Y:S03]  /*3210*/  LDC R10, c[0x0][0x3b4] ;  /* 0x0000ed00ff0a7b82 */ /* 0x000ee60000000800 */
        /* <DEDUP_REMOVED lines=14> */
[----:B---3--:R-:W-:Y:S01]  /*3300*/  ISETP.GE.AND P0, PT, R17, R10, PT ;  /* 0x0000000a1100720c */ /* 0x008fe20003f06270 */
[----:B------:R-:W-:Y:S01]  /*3310*/  IMAD.MOV.U32 R11, RZ, RZ, R4 ;  /* 0x000000ffff0b7224 */ /* 0x000fe200078e0004 */
[----:B------:R-:W-:Y:S01]  /*3320*/  ISETP.NE.AND P5, PT, R22, RZ, PT ;  /* 0x000000ff1600720c */ /* 0x000fe20003fa5270 */
[----:B------:R-:W-:Y:S02]  /*3330*/  IMAD.MOV.U32 R4, RZ, RZ, RZ ;  /* 0x000000ffff047224 */ /* 0x000fe400078e00ff */
[----:B------:R-:W-:Y:S01]  /*3340*/  @P2 VIADD R15, R15, 0x1 ;  /* 0x000000010f0f2836 */ /* 0x000fe20000000000 */
[----:B------:R-:W-:-:S02]  /*3350*/  @!P6 IADD3 R11, PT, PT, -R11, RZ, RZ ;  /* 0x000000ff0b0be210 */ /* 0x000fc40007ffe1ff */
[----:B------:R-:W-:Y:S01]  /*3360*/  @!P3 LOP3.LUT R11, RZ, R9, RZ, 0x33, !PT ;  /* 0x00000009ff0bb212 */ /* 0x000fe200078e33ff */
[----:B-12---:R-:W-:Y:S06]  /*3370*/  @!P4 BRA `(.L_x_217) ;  /* 0x00000000006cc947 */ /* 0x006fec0003800000 */
        /* <DEDUP_REMOVED lines=27> */
.L_x_217:
[----:B------:R-:W-:Y:S05]  /*3530*/  BSYNC.RECONVERGENT B0 ;  /* 0x0000000000007941 */ /* 0x000fea0003800200 */
.L_x_216:
[----:B------:R-:W-:Y:S01]  /*3540*/  BSSY.RECONVERGENT B0, `(.L_x_218) ;  /* 0x000001f000007945 */ /* 0x000fe20003800200 */
[----:B------:R-:W-:Y:S01]  /*3550*/  VIADDMNMX R9, R11, 0x1, R26, PT ;  /* 0x000000010b097846 */ /* 0x000fe2000380011a */
[----:B------:R-:W-:Y:S01]  /*3560*/  @!P1 IMAD.MOV R15, RZ, RZ, -R15 ;  /* 0x000000ffff0f9224 */ /* 0x000fe200078e0a0f */
[----:B------:R-:W-:Y:S01]  /*3570*/  MOV R11, RZ ;  /* 0x000000ff000b7202 */ /* 0x000fe20000000f00 */
[----:B------:R-:W-:Y:S06]  /*3580*/  @!P0 BRA `(.L_x_219) ;  /* 0x0000000000688947 */ /* 0x000fec0003800000 */
[----:B------:R-:W1:Y:S01]  /*3590*/  LDC R16, c[0x0][0x3bc] ;  /* 0x0000ef00ff107b82 */ /* 0x000e620000000800 */
[----:B------:R-:W-:Y:S02]  /*35a0*/  IADD3 R17, PT, PT, R17, -R10, RZ ;  /* 0x8000000a11117210 */ /* 0x000fe40007ffe0ff */
[----:B-1----:R-:W-:-:S04]  /*35b0*/  IABS R23, R16 ;  /* 0x0000001000177213 */ /* 0x002fc80000000000 */
[----:B------:R-:W1:Y:S08]  /*35c0*/  I2F.RP R11, R23 ;  /* 0x00000017000b7306 */ /* 0x000e700000209400 */
[----:B-1----:R-:W1:Y:S02]  /*35d0*/  MUFU.RCP R11, R11 ;  /* 0x0000000b000b7308 */ /* 0x002e640000001000 */
[----:B-1----:R-:W-:-:S06]  /*35e0*/  VIADD R18, R11, 0xffffffe ;  /* 0x0ffffffe0b127836 */ /* 0x002fcc0000000000 */
[----:B------:R1:W2:Y:S02]  /*35f0*/  F2I.FTZ.U32.TRUNC.NTZ R19, R18 ;  /* 0x0000001200137305 */ /* 0x0002a4000021f000 */
[----:B-1----:R-:W-:Y:S02]  /*3600*/  IMAD.MOV.U32 R18, RZ, RZ, RZ ;  /* 0x000000ffff127224 */ /* 0x002fe400078e00ff */
        /* <DEDUP_REMOVED lines=18> */
.L_x_219:
[----:B------:R-:W-:Y:S05]  /*3730*/  BSYNC.RECONVERGENT B0 ;  /* 0x0000000000007941 */ /* 0x000fea0003800200 */
.L_x_218:
        /* <DEDUP_REMOVED lines=10> */
[----:B------:R-:W1:Y:S01]  /*37e0*/  LDC R16, c[0x0][0x3a0] ;  /* 0x0000e800ff107b82 */ /* 0x000e620000000800 */
[----:B------:R-:W-:Y:S01]  /*37f0*/  IMAD R19, R11, R22, R22 ;  /* 0x000000160b137224 */ /* 0x000fe200078e0216 */
[----:B------:R-:W-:Y:S01]  /*3800*/  IADD3 R26, PT, PT, R8, -R11, RZ ;  /* 0x8000000b081a7210 */ /* 0x000fe20007ffe0ff */
[----:B------:R-:W-:-:S03]  /*3810*/  IMAD.WIDE.U32 R20, R12, R20, RZ ;  /* 0x000000140c147225 */ /* 0x000fc600078e00ff */
[-C--:B------:R-:W-:Y:S01]  /*3820*/  IADD3 R29, PT, PT, R19, R22.reuse, RZ ;  /* 0x00000016131d7210 */ /* 0x080fe20007ffe0ff */
[----:B------:R-:W-:Y:S01]  /*3830*/  VIADD R17, R11, 0x2 ;  /* 0x000000020b117836 */ /* 0x000fe20000000000 */
[----:B------:R-:W-:Y:S01]  /*3840*/  LOP3.LUT R26, R26, 0x3, RZ, 0xc0, !PT ;  /* 0x000000031a1a7812 */ /* 0x000fe200078ec0ff */
[----:B------:R-:W-:Y:S02]  /*3850*/  IMAD.MOV.U32 R28, RZ, RZ, RZ ;  /* 0x000000ffff1c7224 */ /* 0x000fe400078e00ff */
[----:B------:R-:W-:Y:S02]  /*3860*/  IMAD.IADD R18, R21, 0x1, R23 ;  /* 0x0000000115127824 */ /* 0x000fe400078e0217 */
[----:B0-----:R-:W-:Y:S01]  /*3870*/  IMAD R27, R11, R22, -UR6 ;  /* 0x800000060b1b7e24 */ /* 0x001fe2000f8e0216 */
[----:B------:R-:W-:Y:S02]  /*3880*/  VIADDMNMX R19, R19, -UR6, RZ, !PT ;  /* 0x8000000613137c46 */ /* 0x000fe4000f8001ff */
[----:B------:R-:W-:-:S02]  /*3890*/  VIADDMNMX R29, R29, -UR6, RZ, !PT ;  /* 0x800000061d1d7c46 */ /* 0x000fc4000f8001ff */
[----:B------:R-:W-:Y:S01]  /*38a0*/  IADD3 R13, PT, PT, R27, R10, RZ ;  /* 0x0000000a1b0d7210 */ /* 0x000fe20007ffe0ff */
[----:B------:R-:W-:Y:S01]  /*38b0*/  IMAD.IADD R10, R11, 0x1, -R8 ;  /* 0x000000010b0a7824 */ /* 0x000fe200078e0a08 */
[----:B------:R-:W-:-:S03]  /*38c0*/  VIMNMX R27, PT, PT, RZ, R27, !PT ;  /* 0x0000001bff1b7248 */ /* 0x000fc60007fe0100 */
[C---:B------:R-:W-:Y:S01]  /*38d0*/  IMAD.IADD R15, R13.reuse, 0x1, R22 ;  /* 0x000000010d0f7824 */ /* 0x040fe200078e0216 */
[----:B------:R-:W-:Y:S02]  /*38e0*/  ISETP.GT.U32.AND P1, PT, R10, -0x4, PT ;  /* 0xfffffffc0a00780c */ /* 0x000fe40003f24070 */
[--C-:B-1----:R-:W-:Y:S02]  /*38f0*/  VIMNMX3 R10, R13, UR5, R16.reuse, PT ;  /* 0x000000050d0a7c0f */ /* 0x102fe4000b800110 */
[C---:B------:R-:W-:Y:S02]  /*3900*/  VIADDMNMX R14, R15.reuse, R22, UR5, PT ;  /* 0x000000050f0e7e46 */ /* 0x040fe4000b800116 */
[----:B------:R-:W-:Y:S01]  /*3910*/  VIMNMX3 R12, R15, UR5, R16, PT ;  /* 0x000000050f0c7c0f */ /* 0x000fe2000b800110 */
[C---:B------:R-:W-:Y:S01]  /*3920*/  VIADD R15, R11.reuse, 0x1 ;  /* 0x000000010b0f7836 */ /* 0x040fe20000000000 */
[----:B------:R-:W-:Y:S02]  /*3930*/  VIMNMX R14, PT, PT, R14, R16, PT ;  /* 0x000000100e0e7248 */ /* 0x000fe40003fe0100 */
[----:B------:R-:W-:-:S07]  /*3940*/  IADD3 R16, PT, PT, R11, 0x3, RZ ;  /* 0x000000030b107810 */ /* 0x000fce0007ffe0ff */
.L_x_239:
        /* <DEDUP_REMOVED lines=9> */
[----:B0-----:R-:W-:Y:S02]  /*39e0*/  IMAD R30, R4, UR6, -R13 ;  /* 0x00000006041e7c24 */ /* 0x001fe4000f8e0a0d */
[----:B------:R-:W-:-:S03]  /*39f0*/  IMAD.MOV.U32 R13, RZ, RZ, R11 ;  /* 0x000000ffff0d7224 */ /* 0x000fc600078e000b */
        /* <DEDUP_REMOVED lines=30> */
.L_x_227:
[----:B------:R-:W-:Y:S05]  /*3be0*/  BSYNC.RECONVERGENT B3 ;  /* 0x0000000000037941 */ /* 0x000fea0003800200 */
.L_x_226:
[----:B------:R-:W-:Y:S01]  /*3bf0*/  MOV R13, R15 ;  /* 0x0000000f000d7202 */ /* 0x000fe20000000f00 */
[----:B------:R-:W-:Y:S06]  /*3c00*/  @!P3 BRA `(.L_x_225) ;  /* 0x0000000000d4b947 */ /* 0x000fec0003800000 */
[----:B------:R-:W-:Y:S01]  /*3c10*/  ISETP.GE.OR P2, PT, R19, R12, P0 ;  /* 0x0000000c1300720c */ /* 0x000fe20000746670 */
[----:B------:R-:W-:Y:S01]  /*3c20*/  BSSY.RECONVERGENT B3, `(.L_x_228) ;  /* 0x0000018000037945 */ /* 0x000fe20003800200 */
[----:B------:R-:W-:-:S11]  /*3c30*/  ISETP.NE.AND P3, PT, R26, 0x2, PT ;  /* 0x000000021a00780c */ /* 0x000fd60003f65270 */
        /* <DEDUP_REMOVED lines=22> */
.L_x_229:
[----:B------:R-:W-:Y:S05]  /*3da0*/  BSYNC.RECONVERGENT B3 ;  /* 0x0000000000037941 */ /* 0x000fea0003800200 */
.L_x_228:
[----:B------:R-:W-:Y:S01]  /*3db0*/  IMAD.MOV.U32 R13, RZ, RZ, R17 ;  /* 0x000000ffff0d7224 */ /* 0x000fe200078e0011 */
[----:B------:R-:W-:Y:S06]  /*3dc0*/  @!P3 BRA `(.L_x_225) ;  /* 0x000000000064b947 */ /* 0x000fec0003800000 */
[----:B------:R-:W-:Y:S02]  /*3dd0*/  ISETP.GE.OR P0, PT, R29, R14, P0 ;  /* 0x0000000e1d00720c */ /* 0x000fe40000706670 */
[----:B------:R-:W-:-:S11]  /*3de0*/  MOV R13, R16 ;  /* 0x00000010000d7202 */ /* 0x000fd60000000f00 */
        /* <DEDUP_REMOVED lines=18> */
[----:B0-----:R-:W-:Y:S01]  /*3f10*/  FMUL.FTZ R24, R13, R24 ;  /* 0x000000180d187220 */ /* 0x001fe20000410000 */
[----:B------:R-:W-:-:S05]  /*3f20*/  IMAD.MOV.U32 R13, RZ, RZ, R16 ;  /* 0x000000ffff0d7224 */ /* 0x000fca00078e0010 */
[----:B------:R-:W0:Y:S02]  /*3f30*/  F2F.BF16.F32 R24, R24 ;  /* 0x0000001800187304 */ /* 0x000e240000202000 */
[----:B0-----:R-:W-:-:S05]  /*3f40*/  SHF.L.U32 R25, R24, 0x10, RZ ;  /* 0x0000001018197819 */ /* 0x001fca00000006ff */
[----:B------:R-:W-:-:S07]  /*3f50*/  FADD.FTZ R28, R28, R25 ;  /* 0x000000191c1c7221 */ /* 0x000fce0000010000 */
.L_x_225:
[----:B------:R-:W-:Y:S05]  /*3f60*/  BSYNC.RECONVERGENT B2 ;  /* 0x0000000000027941 */ /* 0x000fea0003800200 */
.L_x_224:
[----:B------:R-:W-:Y:S05]  /*3f70*/  @P1 BRA `(.L_x_223) ;  /* 0x0000000400fc1947 */ /* 0x000fea0003800000 */
[----:B------:R-:W-:-:S13]  /*3f80*/  ISETP.GE.AND P0, PT, R30, R31, PT ;  /* 0x0000001f1e00720c */ /* 0x000fda0003f06270 */
.L_x_238:
[----:B------:R-:W0:Y:S01]  /*3f90*/  LDC R32, c[0x0][0x3bc] ;  /* 0x0000ef00ff207b82 */ /* 0x000e220000000800 */
[----:B------:R-:W1:Y:S01]  /*3fa0*/  LDCU UR6, c[0x0][0x3b4] ;  /* 0x00007680ff0677ac */ /* 0x000e620008000800 */
[----:B------:R-:W-:Y:S06]  /*3fb0*/  BSSY.RECONVERGENT B2, `(.L_x_230) ;  /* 0x000002d000027945 */ /* 0x000fec0003800200 */
[----:B------:R-:W2:Y:S08]  /*3fc0*/  LDC R33, c[0x0][0x3c4] ;  /* 0x0000f100ff217b82 */ /* 0x000eb00000000800 */
[----:B------:R-:W3:Y:S01]  /*3fd0*/  LDC R35, c[0x0][0x3a0] ;  /* 0x0000e800ff237b82 */ /* 0x000ee20000000800 */
[----:B0-----:R-:W-:-:S04]  /*3fe0*/  IMAD R24, R13, R32, R32 ;  /* 0x000000200d187224 */ /* 0x001fc800078e0220 */
[C-C-:B------:R-:W-:Y:S02]  /*3ff0*/  IMAD.IADD R30, R24.reuse, 0x1, R32.reuse ;  /* 0x00000001181e7824 */ /* 0x140fe400078e0220 */
[----:B--2---:R-:W-:Y:S01]  /*4000*/  IMAD R22, R13, R32, -R33 ;  /* 0x000000200d167224 */ /* 0x004fe200078e0a21 */
[-C--:B------:R-:W-:Y:S01]  /*4010*/  VIADDMNMX R24, R24, -R33.reuse, RZ, !PT ;  /* 0x8000002118187246 */ /* 0x080fe200078001ff */
[C---:B------:R-:W-:Y:S01]  /*4020*/  IMAD.IADD R23, R30.reuse, 0x1, R32 ;  /* 0x000000011e177824 */ /* 0x040fe200078e0220 */
[-C--:B------:R-:W-:Y:S02]  /*4030*/  VIADDMNMX R30, R30, -R33.reuse, RZ, !PT ;  /* 0x800000211e1e7246 */ /* 0x080fe400078001ff */
[----:B-1----:R-:W-:Y:S02]  /*4040*/  IADD3 R25, PT, PT, R22, UR6, RZ ;  /* 0x0000000616197c10 */ /* 0x002fe4000fffe0ff */
[----:B------:R-:W-:Y:S02]  /*4050*/  VIADDMNMX R33, R23, -R33, RZ, !PT ;  /* 0x8000002117217246 */ /* 0x000fe400078001ff */
[----:B------:R-:W-:-:S02]  /*4060*/  VIMNMX R22, PT, PT, RZ, R22, !PT ;  /* 0x00000016ff167248 */ /* 0x000fc40007fe0100 */
[C-C-:B---3--:R-:W-:Y:S02]  /*4070*/  VIMNMX3 R23, R25.reuse, UR5, R35.reuse, PT ;  /* 0x0000000519177c0f */ /* 0x148fe4000b800123 */
[-C--:B------:R-:W-:Y:S02]  /*4080*/  IADD3 R31, PT, PT, R25, R32.reuse, RZ ;  /* 0x00000020191f7210 */ /* 0x080fe40007ffe0ff */
[----:B------:R-:W-:Y:S02]  /*4090*/  ISETP.GE.OR P5, PT, R22, R23, P0 ;  /* 0x000000171600720c */ /* 0x000fe400007a6670 */
[CC--:B------:R-:W-:Y:S02]  /*40a0*/  IADD3 R34, PT, PT, R31.reuse, R32.reuse, RZ ;  /* 0x000000201f227210 */ /* 0x0c0fe40007ffe0ff */
[----:B------:R-:W-:Y:S02]  /*40b0*/  VIMNMX3 R25, R31, UR5, R35, PT ;  /* 0x000000051f197c0f */ /* 0x000fe4000b800123 */
[----:B------:R-:W-:-:S02]  /*40c0*/  VIADDMNMX R32, R34, R32, UR5, PT ;  /* 0x0000000522207e46 */ /* 0x000fc4000b800120 */
[----:B------:R-:W-:Y:S02]  /*40d0*/  VIMNMX3 R31, R34, UR5, R35, PT ;  /* 0x00000005221f7c0f */ /* 0x000fe4000b800123 */
[----:B------:R-:W-:Y:S02]  /*40e0*/  VIMNMX R32, PT, PT, R32, R35, PT ;  /* 0x0000002320207248 */ /* 0x000fe40003fe0100 */
[----:B------:R-:W-:Y:S02]  /*40f0*/  ISETP.GE.OR P2, PT, R24, R25, P0 ;  /* 0x000000191800720c */ /* 0x000fe40000746670 */
[----:B------:R-:W-:Y:S02]  /*4100*/  ISETP.GE.OR P3, PT, R30, R31, P0 ;  /* 0x0000001f1e00720c */ /* 0x000fe40000766670 */
[----:B------:R-:W-:Y:S01]  /*4110*/  ISETP.GE.OR P4, PT, R33, R32, P0 ;  /* 0x000000202100720c */ /* 0x000fe20000786670 */
[----:B------:R-:W-:-:S12]  /*4120*/  @P5 BRA `(.L_x_231) ;  /* 0x0000000000545947 */ /* 0x000fd80003800000 */
[----:B------:R-:W0:Y:S01]  /*4130*/  LDCU UR6, c[0x0][0x3ac] ;  /* 0x00007580ff0677ac */ /* 0x000e220008000800 */
[----:B------:R-:W1:Y:S01]  /*4140*/  LDCU.64 UR8, c[0x0][0x390] ;  /* 0x00007200ff0877ac */ /* 0x000e620008000a00 */
[----:B0-----:R-:W-:Y:S01]  /*4150*/  IMAD R23, R4, UR6, R13 ;  /* 0x0000000604177c24 */ /* 0x001fe2000f8e020d */
[----:B------:R-:W0:Y:S04]  /*4160*/  LDCU.64 UR6, c[0x0][0x388] ;  /* 0x00007100ff0677ac */ /* 0x000e280008000a00 */
[----:B------:R-:W-:-:S04]  /*4170*/  IADD3 R25, P5, PT, R23, R20, RZ ;  /* 0x0000001417197210 */ /* 0x000fc80007fbe0ff */
[----:B------:R-:W-:-:S05]  /*4180*/  LEA.HI.X.SX32 R23, R23, R18, 0x1, P5 ;  /* 0x0000001217177211 */ /* 0x000fca00028f0eff */
[----:B-1----:R-:W-:Y:S02]  /*4190*/  IMAD R24, R23, UR8, RZ ;  /* 0x0000000817187c24 */ /* 0x002fe4000f8e02ff */
        /* <DEDUP_REMOVED lines=14> */
.L_x_231:
[----:B------:R-:W-:Y:S05]  /*4280*/  BSYNC.RECONVERGENT B2 ;  /* 0x0000000000027941 */ /* 0x000fea0003800200 */
.L_x_230:
[----:B------:R-:W-:Y:S04]  /*4290*/  BSSY.RECONVERGENT B2, `(.L_x_232) ;  /* 0x0000018000027945 */ /* 0x000fe80003800200 */
[----:B------:R-:W-:Y:S05]  /*42a0*/  @P2 BRA `(.L_x_233) ;  /* 0x0000000000582947 */ /* 0x000fea0003800000 */
[----:B------:R-:W0:Y:S01]  /*42b0*/  LDCU UR6, c[0x0][0x3ac] ;  /* 0x00007580ff0677ac */ /* 0x000e220008000800 */
[----:B------:R-:W1:Y:S01]  /*42c0*/  LDCU.64 UR8, c[0x0][0x390] ;  /* 0x00007200ff0877ac */ /* 0x000e620008000a00 */
[----:B0-----:R-:W-:Y:S01]  /*42d0*/  IMAD R23, R4, UR6, R13 ;  /* 0x0000000604177c24 */ /* 0x001fe2000f8e020d */
[----:B------:R-:W0:Y:S03]  /*42e0*/  LDCU.64 UR6, c[0x0][0x388] ;  /* 0x00007100ff0677ac */ /* 0x000e260008000a00 */
[----:B------:R-:W-:-:S05]  /*42f0*/  VIADD R23, R23, 0x1 ;  /* 0x0000000117177836 */ /* 0x000fca0000000000 */
[----:B------:R-:W-:-:S04]  /*4300*/  IADD3 R25, P2, PT, R23, R20, RZ ;  /* 0x0000001417197210 */ /* 0x000fc80007f5e0ff */
[----:B------:R-:W-:-:S05]  /*4310*/  LEA.HI.X.SX32 R23, R23, R18, 0x1, P2 ;  /* 0x0000001217177211 */ /* 0x000fca00010f0eff */
[----:B-1----:R-:W-:Y:S02]  /*4320*/  IMAD R24, R23, UR8, RZ ;  /* 0x0000000817187c24 */ /* 0x002fe4000f8e02ff */
        /* <DEDUP_REMOVED lines=14> */
.L_x_233:
[----:B------:R-:W-:Y:S05]  /*4410*/  BSYNC.RECONVERGENT B2 ;  /* 0x0000000000027941 */ /* 0x000fea0003800200 */
.L_x_232:
[----:B------:R-:W-:Y:S04]  /*4420*/  BSSY.RECONVERGENT B2, `(.L_x_234) ;  /* 0x0000018000027945 */ /* 0x000fe80003800200 */
[----:B------:R-:W-:Y:S05]  /*4430*/  @P3 BRA `(.L_x_235) ;  /* 0x0000000000583947 */ /* 0x000fea0003800000 */
[----:B------:R-:W0:Y:S01]  /*4440*/  LDCU UR6, c[0x0][0x3ac] ;  /* 0x00007580ff0677ac */ /* 0x000e220008000800 */
[----:B------:R-:W1:Y:S01]  /*4450*/  LDCU.64 UR8, c[0x0][0x390] ;  /* 0x00007200ff0877ac */ /* 0x000e620008000a00 */
[----:B0-----:R-:W-:Y:S01]  /*4460*/  IMAD R23, R4, UR6, R13 ;  /* 0x0000000604177c24 */ /* 0x001fe2000f8e020d */
[----:B------:R-:W0:Y:S04]  /*4470*/  LDCU.64 UR6, c[0x0][0x388] ;  /* 0x00007100ff0677ac */ /* 0x000e280008000a00 */
[----:B------:R-:W-:-:S04]  /*4480*/  IADD3 R23, PT, PT, R23, 0x2, RZ ;  /* 0x0000000217177810 */ /* 0x000fc80007ffe0ff */
        /* <DEDUP_REMOVED lines=17> */
.L_x_235:
[----:B------:R-:W-:Y:S05]  /*45a0*/  BSYNC.RECONVERGENT B2 ;  /* 0x0000000000027941 */ /* 0x000fea0003800200 */
.L_x_234:
        /* <DEDUP_REMOVED lines=24> */
.L_x_237:
[----:B------:R-:W-:Y:S05]  /*4730*/  BSYNC.RECONVERGENT B2 ;  /* 0x0000000000027941 */ /* 0x000fea0003800200 */
.L_x_236:
[----:B------:R-:W-:-:S04]  /*4740*/  IADD3 R13, PT, PT, R13, 0x4, RZ ;  /* 0x000000040d0d7810 */ /* 0x000fc80007ffe0ff */
[----:B------:R-:W-:-:S13]  /*4750*/  ISETP.NE.AND P2, PT, R13, R8, PT ;  /* 0x000000080d00720c */ /* 0x000fda0003f45270 */
[----:B------:R-:W-:Y:S05]  /*4760*/  @P2 BRA `(.L_x_238) ;  /* 0xfffffff800082947 */ /* 0x000fea000383ffff */
.L_x_223:
[----:B------:R-:W-:Y:S05]  /*4770*/  BSYNC.RECONVERGENT B0 ;  /* 0x0000000000007941 */ /* 0x000fea0003800200 */
.L_x_222:
[----:B------:R-:W-:-:S05]  /*4780*/  VIADD R4, R4, 0x1 ;  /* 0x0000000104047836 */ /* 0x000fca0000000000 */
[----:B------:R-:W-:-:S13]  /*4790*/  ISETP.NE.AND P0, PT, R4, R9, PT ;  /* 0x000000090400720c */ /* 0x000fda0003f05270 */
[----:B------:R-:W-:Y:S05]  /*47a0*/  @P0 BRA `(.L_x_239) ;  /* 0xfffffff000680947 */ /* 0x000fea000383ffff */
.L_x_221:
[----:B------:R-:W-:Y:S05]  /*47b0*/  BSYNC.RECONVERGENT B1 ;  /* 0x0000000000017941 */ /* 0x000fea0003800200 */
.L_x_220:
        /* <DEDUP_REMOVED lines=8> */
[----:B------:R0:W-:Y:S01]  /*4840*/  STG.E.U16 desc[UR10][R6.64], R28 ;  /* 0x0000001c06007986 */ /* 0x0001e2000c10150a */
[----:B------:R-:W-:Y:S02]  /*4850*/  IADD3.X R3, PT, PT, RZ, R3, RZ, P0, !PT ;  /* 0x00000003ff037210 */ /* 0x000fe400007fe4ff */
[----:B--2---:R-:W-:-:S04]  /*4860*/  ISETP.GE.U32.AND P0, PT, R0, UR7, PT ;  /* 0x0000000700007c0c */ /* 0x004fc8000bf06070 */
[----:B------:R-:W-:-:S13]  /*4870*/  ISETP.GE.AND.EX P0, PT, R3, UR6, PT, P0 ;  /* 0x0000000603007c0c */ /* 0x000fda000bf06300 */
[----:B0-----:R-:W-:Y:S05]  /*4880*/  @!P0 BRA `(.L_x_240) ;  /* 0xffffffdc00d08947 */ /* 0x001fea000383ffff */
[----:B------:R-:W-:Y:S05]  /*4890*/  EXIT ;  /* 0x000000000000794d */ /* 0x000fea0003800000 */
        .weak           $__internal_3_$__cuda_sm20_div_s64
        .type           $__internal_3_$__cuda_sm20_div_s64,@function
        .size           $__internal_3_$__cuda_sm20_div_s64,(.L_x_1476 - $__internal_3_$__cuda_sm20_div_s64)
$__internal_3_$__cuda_sm20_div_s64:
[-C--:B------:R-:W-:Y:S02]  /*48a0*/  IADD3 R10, P1, PT, RZ, -R19.reuse, RZ ;  /* 0x80000013ff0a7210 */ /* 0x080fe40007f3e0ff */
[----:B------:R-:W-:Y:S02]  /*48b0*/  ISETP.GE.AND P0, PT, R18, RZ, PT ;  /* 0x000000ff1200720c */ /* 0x000fe40003f06270 */
[----:B------:R-:W-:Y:S01]  /*48c0*/  ISETP.GE.AND P3, PT, R21, RZ, PT ;  /* 0x000000ff1500720c */ /* 0x000fe20003f66270 */
[----:B------:R-:W-:Y:S01]  /*48d0*/  IMAD.X R9, RZ, RZ, ~R18, P1 ;  /* 0x000000ffff097224 */ /* 0x000fe200008e0e12 */
[----:B------:R-:W-:-:S04]  /*48e0*/  SEL R10, R10, R19, !P0 ;  /* 0x000000130a0a7207 */ /* 0x000fc80004000000 */
[----:B------:R-:W-:-:S04]  /*48f0*/  SEL R11, R9, R18, !P0 ;  /* 0x00000012090b7207 */ /* 0x000fc80004000000 */
[----:B------:R-:W0:Y:S02]  /*4900*/  I2F.U64.RP R22, R10 ;  /* 0x0000000a00167312 */ /* 0x000e240000309000 */
[----:B0-----:R-:W0:Y:S02]  /*4910*/  MUFU.RCP R22, R22 ;  /* 0x0000001600167308 */ /* 0x001e240000001000 */
[----:B0-----:R-:W-:-:S15]  /*4920*/  IADD3 R8, PT, PT, R22, 0x1ffffffe, RZ ;  /* 0x1ffffffe16087810 */ /* 0x001fde0007ffe0ff */
        /* <DEDUP_REMOVED lines=13> */
[----:B------:R-:W-:-:S04]  /*4a00*/  IMAD.HI.U32 R25, R9, R25, RZ ;  /* 0x0000001909197227 */ /* 0x000fc800078e00ff */
[----:B------:R-:W-:-:S05]  /*4a10*/  IMAD.HI.U32 R12, P1, R9, R23, R12 ;  /* 0x00000017090c7227 */ /* 0x000fca000782000c */
[----:B------:R-:W-:Y:S01]  /*4a20*/  IADD3 R13, P2, PT, R27, R12, RZ ;  /* 0x0000000c1b0d7210 */ /* 0x000fe20007f5e0ff */
[----:B------:R-:W-:-:S04]  /*4a30*/  IMAD.X R12, R25, 0x1, R9, P0 ;  /* 0x00000001190c7824 */ /* 0x000fc800000e0609 */
[----:B------:R-:W-:Y:S01]  /*4a40*/  IMAD.WIDE.U32 R8, R13, R10, RZ ;  /* 0x0000000a0d087225 */ /* 0x000fe200078e00ff */
[----:B------:R-:W-:-:S03]  /*4a50*/  IADD3.X R23, PT, PT, RZ, RZ, R12, P2, P1 ;  /* 0x000000ffff177210 */ /* 0x000fc600017e240c */
[----:B------:R-:W-:Y:S01]  /*4a60*/  IMAD R9, R13, R11, R9 ;  /* 0x0000000b0d097224 */ /* 0x000fe200078e0209 */
[----:B------:R-:W-:-:S03]  /*4a70*/  IADD3 R25, P0, PT, RZ, -R8, RZ ;  /* 0x80000008ff197210 */ /* 0x000fc60007f1e0ff */
[----:B------:R-:W-:Y:S02]  /*4a80*/  IMAD R9, R23, R10, R9 ;  /* 0x0000000a17097224 */ /* 0x000fe400078e0209 */
[----:B------:R-:W-:-:S03]  /*4a90*/  IMAD.HI.U32 R12, R13, R25, RZ ;  /* 0x000000190d0c7227 */ /* 0x000fc600078e00ff */
[----:B------:R-:W-:Y:S02]  /*4aa0*/  IADD3.X R8, PT, PT, RZ, ~R9, RZ, P0, !PT ;  /* 0x80000009ff087210 */ /* 0x000fe400007fe4ff */
[----:B------:R-:W-:-:S03]  /*4ab0*/  IADD3 R9, P4, PT, RZ, -R20, RZ ;  /* 0x80000014ff097210 */ /* 0x000fc60007f9e0ff */
[----:B------:R-:W-:-:S04]  /*4ac0*/  IMAD.WIDE.U32 R12, P0, R13, R8, R12 ;  /* 0x000000080d0c7225 */ /* 0x000fc8000780000c */
[----:B------:R-:W-:Y:S01]  /*4ad0*/  IMAD.HI.U32 R12, P1, R23, R25, R12 ;  /* 0x00000019170c7227 */ /* 0x000fe2000782000c */
[----:B------:R-:W-:-:S03]  /*4ae0*/  SEL R13, R9, R20, !P3 ;  /* 0x00000014090d7207 */ /* 0x000fc60005800000 */
[CC--:B------:R-:W-:Y:S02]  /*4af0*/  IMAD R25, R23.reuse, R8.reuse, RZ ;  /* 0x0000000817197224 */ /* 0x0c0fe400078e02ff */
[----:B------:R-:W-:-:S03]  /*4b00*/  IMAD.HI.U32 R8, R23, R8, RZ ;  /* 0x0000000817087227 */ /* 0x000fc600078e00ff */
[----:B------:R-:W-:Y:S01]  /*4b10*/  IADD3 R12, P2, PT, R25, R12, RZ ;  /* 0x0000000c190c7210 */ /* 0x000fe20007f5e0ff */
[----:B------:R-:W-:Y:S01]  /*4b20*/  IMAD.X R20, RZ, RZ, ~R21, P4 ;  /* 0x000000ffff147224 */ /* 0x000fe200020e0e15 */
[----:B------:R-:W-:Y:S01]  /*4b30*/  IADD3.X R23, PT, PT, R8, R23, RZ, P0, !PT ;  /* 0x0000001708177210 */ /* 0x000fe200007fe4ff */
[----:B------:R-:W-:Y:S02]  /*4b40*/  IMAD.MOV.U32 R9, RZ, RZ, RZ ;  /* 0x000000ffff097224 */ /* 0x000fe400078e00ff */
[----:B------:R-:W-:Y:S01]  /*4b50*/  IMAD.HI.U32 R8, R12, R13, RZ ;  /* 0x0000000d0c087227 */ /* 0x000fe200078e00ff */
[----:B------:R-:W-:Y:S02]  /*4b60*/  SEL R20, R20, R21, !P3 ;  /* 0x0000001514147207 */ /* 0x000fe40005800000 */
        /* <DEDUP_REMOVED lines=13> */
[----:B------:R-:W-:Y:S01]  /*4c40*/  IMAD R9, R25, R10, R9 ;  /* 0x0000000a19097224 */ /* 0x000fe200078e0209 */
[----:B------:R-:W-:-:S04]  /*4c50*/  IADD3.X R12, PT, PT, RZ, R25, RZ, P2, !PT ;  /* 0x00000019ff0c7210 */ /* 0x000fc800017fe4ff */
[----:B------:R-:W-:Y:S02]  /*4c60*/  IADD3.X R29, PT, PT, ~R9, R20, RZ, P1, !PT ;  /* 0x00000014091d7210 */ /* 0x000fe40000ffe5ff */
[----:B------:R-:W-:Y:S02]  /*4c70*/  IADD3 R9, P1, PT, R27, -R10, RZ ;  /* 0x8000000a1b097210 */ /* 0x000fe40007f3e0ff */
[----:B------:R-:W-:-:S03]  /*4c80*/  ISETP.GE.U32.AND.EX P0, PT, R29, R11, PT, P0 ;  /* 0x0000000b1d00720c */ /* 0x000fc60003f06100 */
[----:B------:R-:W-:Y:S01]  /*4c90*/  IMAD.X R13, R29, 0x1, ~R11, P1 ;  /* 0x000000011d0d7824 */ /* 0x000fe200008e0e0b */
[----:B------:R-:W-:Y:S02]  /*4ca0*/  SEL R9, R9, R27, P0 ;  /* 0x0000001b09097207 */ /* 0x000fe40000000000 */
[----:B------:R-:W-:Y:S02]  /*4cb0*/  SEL R23, R8, R23, P0 ;  /* 0x0000001708177207 */ /* 0x000fe40000000000 */
[----:B------:R-:W-:Y:S02]  /*4cc0*/  SEL R13, R13, R29, P0 ;  /* 0x0000001d0d0d7207 */ /* 0x000fe40000000000 */
[----:B------:R-:W-:Y:S02]  /*4cd0*/  ISETP.GE.U32.AND P1, PT, R9, R10, PT ;  /* 0x0000000a0900720c */ /* 0x000fe40003f26070 */
[----:B------:R-:W-:Y:S02]  /*4ce0*/  SEL R25, R12, R25, P0 ;  /* 0x000000190c197207 */ /* 0x000fe40000000000 */
[----:B------:R-:W-:-:S02]  /*4cf0*/  IADD3 R20, P2, PT, R23, 0x1, RZ ;  /* 0x0000000117147810 */ /* 0x000fc40007f5e0ff */
[----:B------:R-:W-:Y:S02]  /*4d00*/  ISETP.GE.U32.AND.EX P0, PT, R13, R11, PT, P1 ;  /* 0x0000000b0d00720c */ /* 0x000fe40003f06110 */
[----:B------:R-:W-:Y:S01]  /*4d10*/  LOP3.LUT R10, R18, R21, RZ, 0x3c, !PT ;  /* 0x00000015120a7212 */ /* 0x000fe200078e3cff */
[----:B------:R-:W-:Y:S01]  /*4d20*/  IMAD.X R8, RZ, RZ, R25, P2 ;  /* 0x000000ffff087224 */ /* 0x000fe200010e0619 */
[----:B------:R-:W-:Y:S02]  /*4d30*/  SEL R20, R20, R23, P0 ;  /* 0x0000001714147207 */ /* 0x000fe40000000000 */
[----:B------:R-:W-:Y:S02]  /*4d40*/  ISETP.GE.AND P1, PT, R10, RZ, PT ;  /* 0x000000ff0a00720c */ /* 0x000fe40003f26270 */
[----:B------:R-:W-:Y:S02]  /*4d50*/  SEL R21, R8, R25, P0 ;  /* 0x0000001908157207 */ /* 0x000fe40000000000 */
[----:B------:R-:W-:-:S02]  /*4d60*/  IADD3 R9, P2, PT, RZ, -R20, RZ ;  /* 0x80000014ff097210 */ /* 0x000fc40007f5e0ff */
[----:B------:R-:W-:Y:S02]  /*4d70*/  ISETP.NE.U32.AND P0, PT, R19, RZ, PT ;  /* 0x000000ff1300720c */ /* 0x000fe40003f05070 */
[-C--:B------:R-:W-:Y:S02]  /*4d80*/  IADD3.X R8, PT, PT, RZ, ~R21.reuse, RZ, P2, !PT ;  /* 0x80000015ff087210 */ /* 0x080fe400017fe4ff */
[----:B------:R-:W-:Y:S01]  /*4d90*/  SEL R20, R9, R20, !P1 ;  /* 0x0000001409147207 */ /* 0x000fe20004800000 */
[----:B------:R-:W-:Y:S01]  /*4da0*/  HFMA2 R9, -RZ, RZ, 0, 0 ;  /* 0x00000000ff097431 */ /* 0x000fe200000001ff */
[----:B------:R-:W-:Y:S01]  /*4db0*/  SEL R21, R8, R21, !P1 ;  /* 0x0000001508157207 */ /* 0x000fe20004800000 */
[----:B------:R-:W-:Y:S01]  /*4dc0*/  IMAD.MOV.U32 R8, RZ, RZ, R16 ;  /* 0x000000ffff087224 */ /* 0x000fe200078e0010 */
[----:B------:R-:W-:-:S04]  /*4dd0*/  ISETP.NE.AND.EX P0, PT, R18, RZ, PT, P0 ;  /* 0x000000ff1200720c */ /* 0x000fc80003f05300 */
[----:B------:R-:W-:Y:S02]  /*4de0*/  SEL R20, R20, 0xffffffff, P0 ;  /* 0xffffffff14147807 */ /* 0x000fe40000000000 */
[----:B------:R-:W-:Y:S01]  /*4df0*/  SEL R21, R21, 0xffffffff, P0 ;  /* 0xffffffff15157807 */ /* 0x000fe20000000000 */
[----:B------:R-:W-:Y:S06]  /*4e00*/  RET.REL.NODEC R8 `(_ZN2at6native49_GLOBAL__N__3489678a_16_AveragePool2d_cu_fb80407639avg_pool2d_backward_out_cuda_frame_nhwcIN3c108BFloat16EfiEEvT1_PKT_llliiiiiiiiPS6_ibb) ;  /* 0xffffffb0087c7950 */ /* 0x000fec0003c3ffff */
.L_x_241:
        /* <DEDUP_REMOVED lines=15> */
.L_x_1476:


//--------------------- .text._ZN2at6native49_GLOBAL__N__3489678a_16_AveragePool2d_cu_fb80407634avg_pool2d_backward_out_cuda_frameIN3c104HalfEflEEvT1_PKT_llllliiiiiiPS6_ibb --------------------------
	.section	.text._ZN2at6native49_GLOBAL__N__3489678a_16_AveragePool2d_cu_fb80407634avg_pool2d_backward_out_cuda_frameIN3c104HalfEflEEvT1_PKT_llllliiiiiiPS6_ibb,"ax",@progbits
	.align	128
.text._ZN2at6native49_GLOBAL__N__3489678a_16_AveragePool2d_cu_fb80407634avg_pool2d_backward_out_cuda_frameIN3c104HalfEflEEvT1_PKT_llllliiiiiiPS6_ibb:
        .type           _ZN2at6native49_GLOBAL__N__3489678a_16_AveragePool2d_cu_fb80407634avg_pool2d_backward_out_cuda_frameIN3c104HalfEflEEvT1_PKT_llllliiiiiiPS6_ibb,@function
        .size           _ZN2at6native49_GLOBAL__N__3489678a_16_AveragePool2d_cu_fb80407634avg_pool2d_backward_out_cuda_frameIN3c104HalfEflEEvT1_PKT_llllliiiiiiPS6_ibb,(.L_x_1478 - _ZN2at6native49_GLOBAL__N__3489678a_16_AveragePool2d_cu_fb80407634avg_pool2d_backward_out_cuda_frameIN3c104HalfEflEEvT1_PKT_llllliiiiiiPS6_ibb)
        .other          _ZN2at6native49_GLOBAL__N__3489678a_16_AveragePool2d_cu_fb80407634avg_pool2d_backward_out_cuda_frameIN3c104HalfEflEEvT1_PKT_llllliiiiiiPS6_ibb,@"STO_CUDA_ENTRY STV_DEFAULT"
_ZN2at6native49_GLOBAL__N__3489678a_16_AveragePool2d_cu_fb80407634avg_pool2d_backward_out_cuda_frameIN3c104HalfEflEEvT1_PKT_llllliiiiiiPS6_ibb:
        /* <DEDUP_REMOVED lines=24> */
.L_x_268:
        /* <DEDUP_REMOVED lines=28> */
.L_x_244:
[----:B------:R-:W0:Y:S01]  /*0340*/  LDCU.64 UR8, c[0x0][0x3a0] ;  /* 0x00007400ff0877ac */ /* 0x000e220008000a00 */
[----:B------:R-:W-:Y:S01]  /*0350*/  IMAD.MOV.U32 R13, RZ, RZ, R10 ;  /* 0x000000ffff0d7224 */ /* 0x000fe200078e000a */
[----:B------:R-:W-:Y:S01]  /*0360*/  MOV R8, 0x3b0 ;  /* 0x000003b000087802 */ /* 0x000fe20000000f00 */
[----:B------:R-:W-:Y:S01]  /*0370*/  IMAD.MOV.U32 R14, RZ, RZ, R11 ;  /* 0x000000ffff0e7224 */ /* 0x000fe200078e000b */
[----:B0-----:R-:W-:Y:S01]  /*0380*/  MOV R12, UR8 ;  /* 0x00000008000c7c02 */ /* 0x001fe20008000f00 */
[----:B------:R-:W-:-:S07]  /*0390*/  IMAD.U32 R9, RZ, RZ, UR9 ;  /* 0x00000009ff097e24 */ /* 0x000fce000f8e00ff */
[----:B------:R-:W-:Y:S05]  /*03a0*/  CALL.REL.NOINC `($__internal_4_$__cuda_sm20_div_s64) ;  /* 0x0000003800e87944 */ /* 0x000fea0003c00000 */
[----:B------:R-:W0:Y:S01]  /*03b0*/  LDCU UR7, c[0x0][0x3a0] ;  /* 0x00007400ff0777ac */ /* 0x000e220008000800 */
[----:B------:R-:W-:Y:S01]  /*03c0*/  IADD3 R5, PT, PT, -R2, RZ, RZ ;  /* 0x000000ff02057210 */ /* 0x000fe20007ffe1ff */
[----:B------:R-:W-:Y:S02]  /*03d0*/  IMAD.MOV.U32 R6, RZ, RZ, R2 ;  /* 0x000000ffff067224 */ /* 0x000fe400078e0002 */
[----:B------:R-:W-:Y:S02]  /*03e0*/  IMAD.MOV.U32 R7, RZ, RZ, R3 ;  /* 0x000000ffff077224 */ /* 0x000fe400078e0003 */
[----:B0-----:R-:W-:-:S07]  /*03f0*/  IMAD R4, R5, UR7, R10 ;  /* 0x0000000705047c24 */ /* 0x001fce000f8e020a */
.L_x_245:
[----:B------:R-:W-:Y:S05]  /*0400*/  BSYNC.RECONVERGENT B0 ;  /* 0x0000000000007941 */ /* 0x000fea0003800200 */
.L_x_243:
        /* <DEDUP_REMOVED lines=31> */
.L_x_247:
        /* <DEDUP_REMOVED lines=9> */
[----:B------:R-:W-:-:S04]  /*0690*/  IMAD.MOV.U32 R7, RZ, RZ, R3 ;  /* 0x000000ffff077224 */ /* 0x000fc800078e0003 */
[----:B0-----:R-:W-:Y:S02]  /*06a0*/  IMAD R5, R5, UR7, R6 ;  /* 0x0000000705057c24 */ /* 0x001fe4000f8e0206 */
[----:B------:R-:W-:-:S07]  /*06b0*/  IMAD.MOV.U32 R6, RZ, RZ, R2 ;  /* 0x000000ffff067224 */ /* 0x000fce00078e0002 */
.L_x_248:
[----:B------:R-:W-:Y:S05]  /*06c0*/  BSYNC.RECONVERGENT B0 ;  /* 0x0000000000007941 */ /* 0x000fea0003800200 */
.L_x_246:
        /* <DEDUP_REMOVED lines=30> */
.L_x_250:
[----:B------:R-:W0:Y:S01]  /*08b0*/  LDCU.64 UR8, c[0x0][0x390] ;  /* 0x00007200ff0877ac */ /* 0x000e220008000a00 */
[----:B------:R-:W-:Y:S01]  /*08c0*/  IMAD.MOV.U32 R13, RZ, RZ, R6 ;  /* 0x000000ffff0d7224 */ /* 0x000fe200078e0006 */
[----:B------:R-:W-:Y:S01]  /*08d0*/  MOV R8, 0x920 ;  /* 0x0000092000087802 */ /* 0x000fe20000000f00 */
[----:B------:R-:W-:Y:S02]  /*08e0*/  IMAD.MOV.U32 R14, RZ, RZ, R7 ;  /* 0x000000ffff0e7224 */ /* 0x000fe400078e0007 */
[----:B0-----:R-:W-:Y:S01]  /*08f0*/  IMAD.U32 R12, RZ, RZ, UR8 ;  /* 0x00000008ff0c7e24 */ /* 0x001fe2000f8e00ff */
[----:B------:R-:W-:-:S07]  /*0900*/  MOV R9, UR9 ;  /* 0x0000000900097c02 */ /* 0x000fce0008000f00 */
[----:B------:R-:W-:Y:S05]  /*0910*/  CALL.REL.NOINC `($__internal_4_$__cuda_sm20_div_s64) ;  /* 0x00000034008c7944 */ /* 0x000fea0003c00000 */
[----:B------:R-:W0:Y:S01]  /*0920*/  LDCU UR7, c[0x0][0x390] ;  /* 0x00007200ff0777ac */ /* 0x000e220008000800 */
[----:B------:R-:W-:Y:S01]  /*0930*/  IMAD.MOV R7, RZ, RZ, -R2 ;  /* 0x000000ffff077224 */ /* 0x000fe200078e0a02 */
[----:B0-----:R-:W-:-:S05]  /*0940*/  MOV R3, UR7 ;  /* 0x0000000700037c02 */ /* 0x001fca0008000f00 */
[----:B------:R-:W-:-:S07]  /*0950*/  IMAD R6, R7, R3, R6 ;  /* 0x0000000307067224 */ /* 0x000fce00078e0206 */
.L_x_251:
[----:B------:R-:W-:Y:S05]  /*0960*/  BSYNC.RECONVERGENT B0 ;  /* 0x0000000000007941 */ /* 0x000fea0003800200 */
.L_x_249:
        /* <DEDUP_REMOVED lines=65> */
.L_x_253:
[----:B------:R-:W-:Y:S05]  /*0d80*/  BSYNC.RECONVERGENT B0 ;  /* 0x0000000000007941 */ /* 0x000fea0003800200 */
.L_x_252:
        /* <DEDUP_REMOVED lines=33> */
.L_x_255:
[----:B------:R-:W-:Y:S05]  /*0fa0*/  BSYNC.RECONVERGENT B0 ;  /* 0x0000000000007941 */ /* 0x000fea0003800200 */
.L_x_254:
        /* <DEDUP_REMOVED lines=52> */
.L_x_267:
        /* <DEDUP_REMOVED lines=46> */
[----:B------:R-:W-:-:S04]  /*15d0*/  I2FP.F32.S32 R9, R9 ;  /* 0x0000000900097245 */ /* 0x000fc80000201400 */
[----:B------:R-:W-:-:S05]  /*15e0*/  F2FP.F16.F32.PACK_AB R9, RZ, R9 ;  /* 0x00000009ff09723e */ /* 0x000fca00000000ff */
[----:B------:R-:W-:-:S06]  /*15f0*/  HADD2.F32 R9, -RZ, R9.H0_H0 ;  /* 0x20000009ff097230 */ /* 0x000fcc0000004100 */
[----:B------:R-:W0:Y:S01]  /*1600*/  MUFU.RCP R9, R9 ;  /* 0x0000000900097308 */ /* 0x000e220000001000 */
[----:B--2---:R-:W-:-:S05]  /*1610*/  HADD2.F32 R8, -RZ, R8.H0_H0 ;  /* 0x20000008ff087230 */ /* 0x004fca0000004100 */
[----:B0-----:R-:W-:-:S05]  /*1620*/  FMUL.FTZ R8, R8, R9 ;  /* 0x0000000908087220 */ /* 0x001fca0000410000 */
[----:B------:R-:W-:-:S05]  /*1630*/  F2FP.F16.F32.PACK_AB R8, RZ, R8 ;  /* 0x00000008ff08723e */ /* 0x000fca00000000ff */
[----:B------:R-:W-:-:S05]  /*1640*/  HADD2.F32 R31, -RZ, R8.H0_H0 ;  /* 0x20000008ff1f7230 */ /* 0x000fca0000004100 */
[----:B------:R-:W-:-:S07]  /*1650*/  FADD.FTZ R16, R16, R31 ;  /* 0x0000001f10107221 */ /* 0x000fce0000010000 */
.L_x_263:
[----:B------:R-:W-:Y:S05]  /*1660*/  BSYNC.RECONVERGENT B3 ;  /* 0x0000000000037941 */ /* 0x000fea0003800200 */
.L_x_262:
        /* <DEDUP_REMOVED lines=22> */
.L_x_265:
[----:B------:R-:W-:Y:S05]  /*17d0*/  BSYNC.RECONVERGENT B3 ;  /* 0x0000000000037941 */ /* 0x000fea0003800200 */
.L_x_264:
[----:B------:R-:W-:Y:S01]  /*17e0*/  VIADD R31, R14, 0x2 ;  /* 0x000000020e1f7836 */ /* 0x000fe20000000000 */
[----:B------:R-:W-:Y:S06]  /*17f0*/  @!P2 BRA `(.L_x_261) ;  /* 0x00000000004ca947 */ /* 0x000fec0003800000 */
[----:B------:R-:W-:Y:S01]  /*1800*/  ISETP.LE.OR P0, PT, R28, R21, !P0 ;  /* 0x000000151c00720c */ /* 0x000fe20004703670 */
[----:B------:R-:W-:-:S12]  /*1810*/  VIADD R31, R14, 0x3 ;  /* 0x000000030e1f7836 */ /* 0x000fd80000000000 */
        /* <DEDUP_REMOVED lines=17> */
.L_x_261:
[----:B------:R-:W-:Y:S05]  /*1930*/  BSYNC.RECONVERGENT B2 ;  /* 0x0000000000027941 */ /* 0x000fea0003800200 */
.L_x_260:
        /* <DEDUP_REMOVED lines=25> */
.L_x_266:
        /* <DEDUP_REMOVED lines=20> */
[----:B------:R-:W-:Y:S02]  /*1c10*/  @!P1 IADD3 R49, PT, PT, -R46, R49, RZ ;  /* 0x000000312e319210 */ /* 0x000fe40007ffe1ff */
[----:B------:R-:W-:-:S02]  /*1c20*/  ISETP.LE.OR P2, PT, R48, R7, !P0 ;  /* 0x000000073000720c */ /* 0x000fc40004743670 */
[----:B------:R-:W-:-:S11]  /*1c30*/  VIMNMX R51, PT, PT, RZ, R40, !PT ;  /* 0x00000028ff337248 */ /* 0x000fd60007fe0100 */
[----:B------:R-:W1:Y:S01]  /*1c40*/  @!P2 LDC.U8 R46, c[0x0][0x3dc] ;  /* 0x0000f700ff2eab82 */ /* 0x000e620000000000 */
[----:B0-----:R-:W-:-:S04]  /*1c50*/  @!P1 PRMT R50, R50, 0x8880, RZ ;  /* 0x0000888032329816 */ /* 0x001fc800000000ff */
[----:B------:R-:W-:Y:S01]  /*1c60*/  ISETP.NE.AND P3, PT, R50, RZ, !P1 ;  /* 0x000000ff3200720c */ /* 0x000fe20004f65270 */
[----:B------:R-:W-:Y:S02]  /*1c70*/  @!P1 IMAD.IADD R50, R45, 0x1, R38 ;  /* 0x000000012d329824 */ /* 0x000fe400078e0226 */
[----:B------:R-:W-:Y:S02]  /*1c80*/  @!P1 IMAD R45, R30, R49, RZ ;  /* 0x000000311e2d9224 */ /* 0x000fe400078e02ff */
[----:B------:R-:W-:Y:S01]  /*1c90*/  @!P2 IMAD.IADD R49, R48, 0x1, -R7 ;  /* 0x000000013031a824 */ /* 0x000fe200078e0a07 */
[----:B------:R-:W-:-:S04]  /*1ca0*/  VIMNMX R7, PT, PT, R33, UR5, PT ;  /* 0x0000000521077c48 */ /* 0x000fc8000bfe0100 */
[----:B------:R-:W-:-:S03]  /*1cb0*/  VIMNMX R48, PT, PT, R7, UR7, PT ;  /* 0x0000000707307c48 */ /* 0x000fc6000bfe0100 */
[----:B------:R-:W-:Y:S01]  /*1cc0*/  @P3 IMAD R45, R27, R50, RZ ;  /* 0x000000321b2d3224 */ /* 0x000fe200078e02ff */
[----:B------:R-:W-:Y:S02]  /*1cd0*/  ISETP.LE.OR P3, PT, R48, R51, !P0 ;  /* 0x000000333000720c */ /* 0x000fe40004763670 */
[----:B------:R-:W-:Y:S02]  /*1ce0*/  VIMNMX R50, PT, PT, RZ, R34, !PT ;  /* 0x00000022ff327248 */ /* 0x000fe40007fe0100 */
[----:B-1----:R-:W-:Y:S02]  /*1cf0*/  @!P2 PRMT R46, R46, 0x8880, RZ ;  /* 0x000088802e2ea816 */ /* 0x002fe400000000ff */
[----:B------:R-:W-:Y:S02]  /*1d00*/  @!P1 I2FP.F32.S32 R45, R45 ;  /* 0x0000002d002d9245 */ /* 0x000fe40000201400 */
[----:B------:R-:W-:Y:S02]  /*1d10*/  ISETP.NE.AND P4, PT, R46, RZ, !P2 ;  /* 0x000000ff2e00720c */ /* 0x000fe40005785270 */
[----:B------:R-:W-:-:S03]  /*1d20*/  @!P1 F2FP.F16.F32.PACK_AB R45, RZ, R45 ;  /* 0x0000002dff2d923e */ /* 0x000fc600000000ff */
[----:B------:R-:W0:Y:S01]  /*1d30*/  @!P3 LDC.U8 R46, c[0x0][0x3dc] ;  /* 0x0000f700ff2ebb82 */ /* 0x000e220000000000 */
[----:B------:R-:W-:Y:S01]  /*1d40*/  @!P3 IADD3 R51, PT, PT, -R51, R48, RZ ;  /* 0x000000303333b210 */ /* 0x000fe20007ffe1ff */
[----:B------:R-:W-:Y:S01]  /*1d50*/  @!P1 HADD2.F32 R45, -RZ, R45.H0_H0 ;  /* 0x2000002dff2d9230 */ /* 0x000fe20000004100 */
[----:B------:R-:W-:-:S05]  /*1d60*/  VIMNMX R48, PT, PT, R41, UR5, PT ;  /* 0x0000000529307c48 */ /* 0x000fca000bfe0100 */
[----:B------:R-:W1:Y:S01]  /*1d70*/  @!P1 MUFU.RCP R45, R45 ;  /* 0x0000002d002d9308 */ /* 0x000e620000001000 */
[----:B0-----:R-:W-:-:S04]  /*1d80*/  @!P3 PRMT R46, R46, 0x8880, RZ ;  /* 0x000088802e2eb816 */ /* 0x001fc800000000ff */
[----:B------:R-:W-:Y:S01]  /*1d90*/  ISETP.NE.AND P5, PT, R46, RZ, !P3 ;  /* 0x000000ff2e00720c */ /* 0x000fe20005fa5270 */
[----:B------:R-:W-:Y:S02]  /*1da0*/  IMAD.IADD R46, R44, 0x1, R39 ;  /* 0x000000012c2e7824 */ /* 0x000fe400078e0227 */
[C---:B------:R-:W-:Y:S02]  /*1db0*/  @!P2 IMAD R44, R30.reuse, R49, RZ ;  /* 0x000000311e2ca224 */ /* 0x040fe400078e02ff */
[----:B------:R-:W-:Y:S01]  /*1dc0*/  @!P3 IMAD R49, R30, R51, RZ ;  /* 0x000000331e31b224 */ /* 0x000fe200078e02ff */
[----:B------:R-:W-:Y:S01]  /*1dd0*/  VIMNMX R51, PT, PT, R48, UR7, PT ;  /* 0x0000000730337c48 */ /* 0x000fe2000bfe0100 */
[----:B------:R-:W-:Y:S02]  /*1de0*/  @P4 IMAD R44, R27, R46, RZ ;  /* 0x0000002e1b2c4224 */ /* 0x000fe400078e02ff */
[----:B------:R-:W-:Y:S01]  /*1df0*/  IMAD.IADD R46, R7, 0x1, R32 ;  /* 0x00000001072e7824 */ /* 0x000fe200078e0220 */
[----:B------:R-:W-:-:S03]  /*1e00*/  ISETP.LE.OR P4, PT, R51, R50, !P0 ;  /* 0x000000323300720c */ /* 0x000fc60004783670 */
[----:B------:R-:W-:Y:S02]  /*1e10*/  @P5 IMAD R49, R27, R46, RZ ;  /* 0x0000002e1b315224 */ /* 0x000fe400078e02ff */
[----:B------:R-:W3:Y:S08]  /*1e20*/  @!P3 LDG.E.U16 R46, desc[UR10][R8.64+0x4] ;  /* 0x0000040a082eb981 */ /* 0x000ef0000c1e1500 */
[----:B------:R-:W4:Y:S01]  /*1e30*/  @!P4 LDG.E.U16 R7, desc[UR10][R8.64+0x6] ;  /* 0x0000060a0807c981 */ /* 0x000f22000c1e1500 */
[----:B------:R-:W0:Y:S01]  /*1e40*/  @!P4 LDC.U8 R52, c[0x0][0x3dc] ;  /* 0x0000f700ff34cb82 */ /* 0x000e220000000000 */
[----:B--2---:R-:W-:-:S05]  /*1e50*/  @!P1 HADD2.F32 R6, -RZ, R6.H0_H0 ;  /* 0x20000006ff069230 */ /* 0x004fca0000004100 */
[----:B-1----:R-:W-:Y:S02]  /*1e60*/  @!P1 FMUL.FTZ R6, R6, R45 ;  /* 0x0000002d06069220 */ /* 0x002fe40000410000 */
[----:B------:R1:W2:Y:S01]  /*1e70*/  @!P2 LDG.E.U16 R45, desc[UR10][R8.64+0x2] ;  /* 0x0000020a082da981 */ /* 0x0002a2000c1e1500 */
[----:B0-----:R-:W-:-:S04]  /*1e80*/  @!P4 PRMT R52, R52, 0x8880, RZ ;  /* 0x000088803434c816 */ /* 0x001fc800000000ff */
[----:B------:R-:W-:Y:S02]  /*1e90*/  ISETP.NE.AND P5, PT, R52, RZ, !P4 ;  /* 0x000000ff3400720c */ /* 0x000fe400067a5270 */
[----:B------:R-:W-:Y:S02]  /*1ea0*/  @!P2 I2FP.F32.S32 R44, R44 ;  /* 0x0000002c002ca245 */ /* 0x000fe40000201400 */
[----:B------:R-:W-:Y:S01]  /*1eb0*/  @!P4 IADD3 R51, PT, PT, -R50, R51, RZ ;  /* 0x000000333233c210 */ /* 0x000fe20007ffe1ff */
[----:B------:R-:W-:Y:S01]  /*1ec0*/  IMAD.IADD R48, R48, 0x1, R37 ;  /* 0x0000000130307824 */ /* 0x000fe200078e0225 */
[----:B------:R-:W-:-:S03]  /*1ed0*/  @!P2 F2FP.F16.F32.PACK_AB R44, RZ, R44 ;  /* 0x0000002cff2ca23e */ /* 0x000fc600000000ff */
[----:B------:R-:W-:Y:S01]  /*1ee0*/  @!P4 IMAD R51, R30, R51, RZ ;  /* 0x000000331e33c224 */ /* 0x000fe200078e02ff */
[----:B------:R-:W-:-:S03]  /*1ef0*/  @!P3 I2FP.F32.S32 R49, R49 ;  /* 0x000000310031b245 */ /* 0x000fc60000201400 */
[----:B------:R-:W-:Y:S02]  /*1f00*/  @P5 IMAD R51, R27, R48, RZ ;  /* 0x000000301b335224 */ /* 0x000fe400078e02ff */
[----:B------:R-:W-:Y:S01]  /*1f10*/  @!P2 HADD2.F32 R48, -RZ, R44.H0_H0 ;  /* 0x2000002cff30a230 */ /* 0x000fe20000004100 */
[----:B------:R-:W-:Y:S02]  /*1f20*/  @!P3 F2FP.F16.F32.PACK_AB R49, RZ, R49 ;  /* 0x00000031ff31b23e */ /* 0x000fe400000000ff */
[----:B------:R-:W-:Y:S01]  /*1f30*/  @!P4 I2FP.F32.S32 R51, R51 ;  /* 0x000000330033c245 */ /* 0x000fe20000201400 */
[----:B-1----:R-:W-:Y:S03]  /*1f40*/  @!P2 MUFU.RCP R9, R48 ;  /* 0x000000300009a308 */ /* 0x002fe60000001000 */
[----:B------:R-:W-:Y:S01]  /*1f50*/  @!P4 F2FP.F16.F32.PACK_AB R51, RZ, R51 ;  /* 0x00000033ff33c23e */ /* 0x000fe200000000ff */
[----:B------:R-:W-:-:S04]  /*1f60*/  @!P3 HADD2.F32 R49, -RZ, R49.H0_H0 ;  /* 0x20000031ff31b230 */ /* 0x000fc80000004100 */
[----:B------:R-:W-:Y:S02]  /*1f70*/  @!P4 HADD2.F32 R8, -RZ, R51.H0_H0 ;  /* 0x20000033ff08c230 */ /* 0x000fe40000004100 */
[----:B------:R-:W0:Y:S08]  /*1f80*/  @!P3 MUFU.RCP R49, R49 ;  /* 0x000000310031b308 */ /* 0x000e300000001000 */
[----:B------:R-:W1:Y:S01]  /*1f90*/  @!P4 MUFU.RCP R8, R8 ;  /* 0x000000080008c308 */ /* 0x000e620000001000 */
[----:B------:R-:W-:Y:S01]  /*1fa0*/  @!P1 F2FP.F16.F32.PACK_AB R6, RZ, R6 ;  /* 0x00000006ff06923e */ /* 0x000fe200000000ff */
[----:B------:R-:W-:-:S02]  /*1fb0*/  VIADD R47, R47, 0x4 ;  /* 0x000000042f2f7836 */ /* 0x000fc40000000000 */
[----:B------:R-:W-:Y:S02]  /*1fc0*/  VIADD R31, R31, 0x4 ;  /* 0x000000041f1f7836 */ /* 0x000fe40000000000 */
[----:B---3--:R-:W-:-:S05]  /*1fd0*/  @!P3 HADD2.F32 R46, -RZ, R46.H0_H0 ;  /* 0x2000002eff2eb230 */ /* 0x008fca0000004100 */
[----:B0-----:R-:W-:-:S05]  /*1fe0*/  @!P3 FMUL.FTZ R46, R46, R49 ;  /* 0x000000312e2eb220 */ /* 0x001fca0000410000 */
[----:B------:R-:W-:Y:S01]  /*1ff0*/  @!P3 F2FP.F16.F32.PACK_AB R46, RZ, R46 ;  /* 0x0000002eff2eb23e */ /* 0x000fe200000000ff */
[----:B--2---:R-:W-:-:S05]  /*2000*/  @!P2 HADD2.F32 R44, -RZ, R45.H0_H0 ;  /* 0x2000002dff2ca230 */ /* 0x004fca0000004100 */
[----:B------:R-:W-:Y:S02]  /*2010*/  @!P2 FMUL.FTZ R44, R44, R9 ;  /* 0x000000092c2ca220 */ /* 0x000fe40000410000 */
[----:B------:R-:W0:Y:S01]  /*2020*/  LDC R9, c[0x0][0x3c4] ;  /* 0x0000f100ff097b82 */ /* 0x000e220000000800 */
[----:B----4-:R-:W-:Y:S02]  /*2030*/  @!P4 HADD2.F32 R45, -RZ, R7.H0_H0 ;  /* 0x20000007ff2dc230 */ /* 0x010fe40000004100 */
[----:B------:R-:W-:Y:S01]  /*2040*/  @!P1 HADD2.F32 R7, -RZ, R6.H0_H0 ;  /* 0x20000006ff079230 */ /* 0x000fe20000004100 */
[----:B------:R-:W-:Y:S02]  /*2050*/  @!P2 F2FP.F16.F32.PACK_AB R44, RZ, R44 ;  /* 0x0000002cff2ca23e */ /* 0x000fe400000000ff */
[----:B-1----:R-:W-:Y:S02]  /*2060*/  @!P4 FMUL.FTZ R6, R45, R8 ;  /* 0x000000082d06c220 */ /* 0x002fe40000410000 */
[----:B------:R-:W-:Y:S01]  /*2070*/  @!P1 FADD.FTZ R16, R16, R7 ;  /* 0x0000000710109221 */ /* 0x000fe20000010000 */
[----:B------:R-:W-:Y:S01]  /*2080*/  ISETP.NE.AND P1, PT, R47, RZ, PT ;  /* 0x000000ff2f00720c */ /* 0x000fe20003f25270 */
[----:B------:R-:W-:Y:S01]  /*2090*/  @!P2 HADD2.F32 R45, -RZ, R44.H0_H0 ;  /* 0x2000002cff2da230 */ /* 0x000fe20000004100 */
[----:B------:R-:W-:Y:S01]  /*20a0*/  @!P4 F2FP.F16.F32.PACK_AB R6, RZ, R6 ;  /* 0x00000006ff06c23e */ /* 0x000fe200000000ff */
[----:B------:R-:W-:-:S03]  /*20b0*/  @!P3 HADD2.F32 R7, -RZ, R46.H0_H0 ;  /* 0x2000002eff07b230 */ /* 0x000fc60000004100 */
[----:B------:R-:W-:Y:S01]  /*20c0*/  @!P2 FADD.FTZ R16, R16, R45 ;  /* 0x0000002d1010a221 */ /* 0x000fe20000010000 */
[----:B------:R-:W-:-:S03]  /*20d0*/  @!P4 HADD2.F32 R45, -RZ, R6.H0_H0 ;  /* 0x20000006ff2dc230 */ /* 0x000fc60000004100 */
[----:B------:R-:W-:Y:S01]  /*20e0*/  @!P3 FADD.FTZ R16, R16, R7 ;  /* 0x000000071010b221 */ /* 0x000fe20000010000 */
[----:B0-----:R-:W-:Y:S01]  /*20f0*/  IMAD.MOV R6, RZ, RZ, -R9 ;  /* 0x000000ffff067224 */ /* 0x001fe200078e0a09 */
[C---:B------:R-:W-:Y:S02]  /*2100*/  LEA R43, R9.reuse, R43, 0x2 ;  /* 0x0000002b092b7211 */ /* 0x040fe400078e10ff */
[----:B------:R-:W-:Y:S01]  /*2110*/  @!P4 FADD.FTZ R16, R16, R45 ;  /* 0x0000002d1010c221 */ /* 0x000fe20000010000 */
[C---:B------:R-:W-:Y:S01]  /*2120*/  IMAD R42, R9.reuse, 0x4, R42 ;  /* 0x00000004092a7824 */ /* 0x040fe200078e022a */
[C---:B------:R-:W-:Y:S01]  /*2130*/  LEA R33, R9.reuse, R33, 0x2 ;  /* 0x0000002109217211 */ /* 0x040fe200078e10ff */
[C---:B------:R-:W-:Y:S01]  /*2140*/  IMAD R40, R9.reuse, 0x4, R40 ;  /* 0x0000000409287824 */ /* 0x040fe200078e0228 */
[C---:B------:R-:W-:Y:S01]  /*2150*/  LEA R41, R9.reuse, R41, 0x2 ;  /* 0x0000002909297211 */ /* 0x040fe200078e10ff */
[C---:B------:R-:W-:Y:S01]  /*2160*/  IMAD R34, R9.reuse, 0x4, R34 ;  /* 0x0000000409227824 */ /* 0x040fe200078e0222 */
[C---:B------:R-:W-:Y:S01]  /*2170*/  LEA R39, R6.reuse, R39, 0x2 ;  /* 0x0000002706277211 */ /* 0x040fe200078e10ff */
[C---:B------:R-:W-:Y:S01]  /*2180*/  IMAD R35, R9.reuse, 0x4, R35 ;  /* 0x0000000409237824 */ /* 0x040fe200078e0223 */
[----:B------:R-:W-:Y:S01]  /*2190*/  LEA R38, R6, R38, 0x2 ;  /* 0x0000002606267211 */ /* 0x000fe200078e10ff */
[----:B------:R-:W-:-:S02]  /*21a0*/  IMAD R36, R9, 0x4, R36 ;  /* 0x0000000409247824 */ /* 0x000fc400078e0224 */
[C---:B------:R-:W-:Y:S02]  /*21b0*/  IMAD R32, R6.reuse, 0x4, R32 ;  /* 0x0000000406207824 */ /* 0x040fe400078e0220 */
[----:B------:R-:W-:Y:S01]  /*21c0*/  IMAD R37, R6, 0x4, R37 ;  /* 0x0000000406257824 */ /* 0x000fe200078e0225 */
[----:B------:R-:W-:Y:S06]  /*21d0*/  @P1 BRA `(.L_x_266) ;  /* 0xfffffff8003c1947 */ /* 0x000fec000383ffff */
.L_x_259:
[----:B------:R-:W-:Y:S05]  /*21e0*/  BSYNC.RECONVERGENT B1 ;  /* 0x0000000000017941 */ /* 0x000fea0003800200 */
.L_x_258:
[----:B------:R-:W-:-:S05]  /*21f0*/  VIADD R12, R12, 0x1 ;  /* 0x000000010c0c7836 */ /* 0x000fca0000000000 */
[----:B------:R-:W-:-:S13]  /*2200*/  ISETP.NE.AND P0, PT, R12, R13, PT ;  /* 0x0000000d0c00720c */ /* 0x000fda0003f05270 */
[----:B------:R-:W-:Y:S05]  /*2210*/  @P0 BRA `(.L_x_267) ;  /* 0xfffffff000340947 */ /* 0x000fea000383ffff */
.L_x_257:
[----:B------:R-:W-:Y:S05]  /*2220*/  BSYNC.RECONVERGENT B0 ;  /* 0x0000000000007941 */ /* 0x000fea0003800200 */
.L_x_256:
[----:B------:R-:W0:Y:S01]  /*2230*/  LDCU.64 UR8, c[0x0][0x3d0] ;  /* 0x00007a00ff0877ac */ /* 0x000e220008000a00 */
[----:B------:R-:W-:Y:S01]  /*2240*/  F2FP.F16.F32.PACK_AB R16, RZ, R16 ;  /* 0x00000010ff10723e */ /* 0x000fe200000000ff */
        /* <DEDUP_REMOVED lines=10> */
.L_x_242:
[----:B------:R-:W0:Y:S02]  /*22f0*/  LDCU UR6, c[0x0][0x3d8] ;  /* 0x00007b00ff0677ac */ /* 0x000e240008000800 */
[----:B0-----:R-:W-:-:S07]  /*2300*/  I2FP.F32.S32 R32, UR6 ;  /* 0x0000000600207c45 */ /* 0x001fce0008201400 */
.L_x_294:
        /* <DEDUP_REMOVED lines=28> */
.L_x_270:
        /* <DEDUP_REMOVED lines=9> */
[----:B------:R-:W-:Y:S01]  /*2560*/  MOV R6, R2 ;  /* 0x0000000200067202 */ /* 0x000fe20000000f00 */
[----:B------:R-:W-:Y:S02]  /*2570*/  IMAD.MOV.U32 R7, RZ, RZ, R3 ;  /* 0x000000ffff077224 */ /* 0x000fe400078e0003 */
[----:B0-----:R-:W-:-:S07]  /*2580*/  IMAD R4, R5, UR6, R10 ;  /* 0x0000000605047c24 */ /* 0x001fce000f8e020a */
.L_x_271:
[----:B------:R-:W-:Y:S05]  /*2590*/  BSYNC.RECONVERGENT B0 ;  /* 0x0000000000007941 */ /* 0x000fea0003800200 */
.L_x_269:
        /* <DEDUP_REMOVED lines=31> */
.L_x_273:
        /* <DEDUP_REMOVED lines=8> */
[----:B------:R-:W-:Y:S02]  /*2810*/  IMAD.MOV R5, RZ, RZ, -R2 ;  /* 0x000000ffff057224 */ /* 0x000fe400078e0a02 */
[----:B------:R-:W-:Y:S02]  /*2820*/  IMAD.MOV.U32 R7, RZ, RZ, R3 ;  /* 0x000000ffff077224 */ /* 0x000fe400078e0003 */
[----:B0-----:R-:W-:Y:S01]  /*2830*/  IMAD R5, R5, UR6, R6 ;  /* 0x0000000605057c24 */ /* 0x001fe2000f8e0206 */
[----:B------:R-:W-:-:S07]  /*2840*/  MOV R6, R2 ;  /* 0x0000000200067202 */ /* 0x000fce0000000f00 */
.L_x_274:
[----:B------:R-:W-:Y:S05]  /*2850*/  BSYNC.RECONVERGENT B0 ;  /* 0x0000000000007941 */ /* 0x000fea0003800200 */
.L_x_272:
        /* <DEDUP_REMOVED lines=30> */
.L_x_276:
[----:B------:R-:W0:Y:S01]  /*2a40*/  LDCU.64 UR6, c[0x0][0x390] ;  /* 0x00007200ff0677ac */ /* 0x000e220008000a00 */
[----:B------:R-:W-:Y:S02]  /*2a50*/  MOV R13, R6 ;  /* 0x00000006000d7202 */ /* 0x000fe40000000f00 */
[----:B------:R-:W-:Y:S02]  /*2a60*/  MOV R14, R7 ;  /* 0x00000007000e7202 */ /* 0x000fe40000000f00 */
[----:B------:R-:W-:Y:S01]  /*2a70*/  MOV R8, 0x2ab0 ;  /* 0x00002ab000087802 */ /* 0x000fe20000000f00 */
[----:B0-----:R-:W-:Y:S02]  /*2a80*/  IMAD.U32 R12, RZ, RZ, UR6 ;  /* 0x00000006ff0c7e24 */ /* 0x001fe4000f8e00ff */
[----:B------:R-:W-:-:S07]  /*2a90*/  IMAD.U32 R9, RZ, RZ, UR7 ;  /* 0x00000007ff097e24 */ /* 0x000fce000f8e00ff */
[----:B------:R-:W-:Y:S05]  /*2aa0*/  CALL.REL.NOINC `($__internal_4_$__cuda_sm20_div_s64) ;  /* 0x0000001400287944 */ /* 0x000fea0003c00000 */
[----:B------:R-:W0:Y:S01]  /*2ab0*/  LDCU UR6, c[0x0][0x390] ;  /* 0x00007200ff0677ac */ /* 0x000e220008000800 */
[----:B------:R-:W-:Y:S01]  /*2ac0*/  IMAD.MOV R7, RZ, RZ, -R2 ;  /* 0x000000ffff077224 */ /* 0x000fe200078e0a02 */
[----:B------:R-:W-:Y:S01]  /*2ad0*/  MOV R8, R2 ;  /* 0x0000000200087202 */ /* 0x000fe20000000f00 */
[----:B0-----:R-:W-:-:S04]  /*2ae0*/  IMAD.U32 R3, RZ, RZ, UR6 ;  /* 0x00000006ff037e24 */ /* 0x001fc8000f8e00ff */
[----:B------:R-:W-:-:S07]  /*2af0*/  IMAD R2, R7, R3, R6 ;  /* 0x0000000307027224 */ /* 0x000fce00078e0206 */
.L_x_277:
[----:B------:R-:W-:Y:S05]  /*2b00*/  BSYNC.RECONVERGENT B0 ;  /* 0x0000000000007941 */ /* 0x000fea0003800200 */
.L_x_275:
        /* <DEDUP_REMOVED lines=20> */
[----:B------:R-:W-:Y:S01]  /*2c50*/  IMAD.HI.U32 R15, R19, R15, R18 ;  /* 0x0000000f130f7227 */ /* 0x000fe200078e0012 */
[----:B------:R-:W-:-:S03]  /*2c60*/  IABS R18, R4 ;  /* 0x0000000400127213 */ /* 0x000fc60000000000 */
[----:B------:R-:W-:Y:S02]  /*2c70*/  IMAD R7, R12, R9, RZ ;  /* 0x000000090c077224 */ /* 0x000fe400078e02ff */
[----:B------:R-:W-:-:S04]  /*2c80*/  IMAD.HI.U32 R15, R15, R22, RZ ;  /* 0x000000160f0f7227 */ /* 0x000fc800078e00ff */
[----:B------:R-:W-:-:S04]  /*2c90*/  IMAD.HI.U32 R17, R17, R7, R16 ;  /* 0x0000000711117227 */ /* 0x000fc800078e0010 */
[----:B------:R-:W-:Y:S02]  /*2ca0*/  IMAD.MOV R7, RZ, RZ, -R15 ;  /* 0x000000ffff077224 */ /* 0x000fe400078e0a0f */
[----:B------:R-:W-:Y:S02]  /*2cb0*/  IMAD.HI.U32 R16, R17, R18, RZ ;  /* 0x0000001211107227 */ /* 0x000fe400078e00ff */
[----:B------:R-:W1:Y:S02]  /*2cc0*/  LDC R17, c[0x0][0x3a8] ;  /* 0x0000ea00ff117b82 */ /* 0x000e640000000800 */
[----:B------:R-:W-:Y:S01]  /*2cd0*/  IMAD R22, R13, R7, R22 ;  /* 0x000000070d167224 */ /* 0x000fe200078e0216 */
[----:B0-----:R-:W-:Y:S01]  /*2ce0*/  ISETP.GE.AND P1, PT, R5, R20, PT ;  /* 0x000000140500720c */ /* 0x001fe20003f26270 */
[----:B------:R-:W-:-:S03]  /*2cf0*/  IMAD.MOV R12, RZ, RZ, -R16 ;  /* 0x000000ffff0c7224 */ /* 0x000fc600078e0a10 */
[----:B------:R-:W-:Y:S01]  /*2d00*/  ISETP.GT.U32.AND P2, PT, R13, R22, PT ;  /* 0x000000160d00720c */ /* 0x000fe20003f44070 */
[----:B------:R-:W0:Y:S01]  /*2d10*/  LDC R7, c[0x0][0x3bc] ;  /* 0x0000ef00ff077b82 */ /* 0x000e220000000800 */
[----:B------:R-:W-:Y:S02]  /*2d20*/  IMAD R18, R9, R12, R18 ;  /* 0x0000000c09127224 */ /* 0x000fe400078e0212 */
[----:B------:R-:W-:-:S03]  /*2d30*/  IMAD.MOV.U32 R12, RZ, RZ, RZ ;  /* 0x000000ffff0c7224 */ /* 0x000fc600078e00ff */
[----:B------:R-:W-:-:S06]  /*2d40*/  ISETP.GT.U32.AND P0, PT, R9, R18, PT ;  /* 0x000000120900720c */ /* 0x000fcc0003f04070 */
[----:B------:R-:W-:Y:S01]  /*2d50*/  @!P2 IADD3 R22, PT, PT, R22, -R13, RZ ;  /* 0x8000000d1616a210 */ /* 0x000fe20007ffe0ff */
[----:B------:R-:W-:Y:S06]  /*2d60*/  @!P1 BRA `(.L_x_279) ;  /* 0x00000000006c9947 */ /* 0x000fec0003800000 */
[----:B------:R-:W2:Y:S01]  /*2d70*/  LDC R23, c[0x0][0x3c0] ;  /* 0x0000f000ff177b82 */ /* 0x000ea20000000800 */
[----:B------:R-:W-:Y:S02]  /*2d80*/  IMAD.IADD R12, R5, 0x1, -R20 ;  /* 0x00000001050c7824 */ /* 0x000fe400078e0a14 */
[----:B------:R-:W-:Y:S01]  /*2d90*/  IMAD.MOV.U32 R20, RZ, RZ, RZ ;  /* 0x000000ffff147224 */ /* 0x000fe200078e00ff */
[----:B--2---:R-:W-:-:S04]  /*2da0*/  IABS R25, R23 ;  /* 0x0000001700197213 */ /* 0x004fc80000000000 */
[----:B------:R-:W2:Y:S08]  /*2db0*/  I2F.RP R19, R25 ;  /* 0x0000001900137306 */ /* 0x000eb00000209400 */
[----:B--2---:R-:W2:Y:S02]  /*2dc0*/  MUFU.RCP R19, R19 ;  /* 0x0000001300137308 */ /* 0x004ea40000001000 */
[----:B--2---:R-:W-:-:S06]  /*2dd0*/  VIADD R24, R19, 0xffffffe ;  /* 0x0ffffffe13187836 */ /* 0x004fcc0000000000 */
[----:B------:R-:W2:Y:S02]  /*2de0*/  F2I.FTZ.U32.TRUNC.NTZ R21, R24 ;  /* 0x0000001800157305 */ /* 0x000ea4000021f000 */
[----:B--2---:R-:W-:-:S05]  /*2df0*/  IADD3 R26, PT, PT, RZ, -R21, RZ ;  /* 0x80000015ff1a7210 */ /* 0x004fca0007ffe0ff */
[----:B------:R-:W-:Y:S01]  /*2e00*/  IMAD R27, R26, R25, RZ ;  /* 0x000000191a1b7224 */ /* 0x000fe200078e02ff */
[----:B------:R-:W-:Y:S02]  /*2e10*/  IABS R26, R12 ;  /* 0x0000000c001a7213 */ /* 0x000fe40000000000 */
[----:B------:R-:W-:Y:S01]  /*2e20*/  LOP3.LUT R12, R12, R23, RZ, 0x3c, !PT ;  /* 0x000000170c0c7212 */ /* 0x000fe200078e3cff */
[----:B------:R-:W-:Y:S01]  /*2e30*/  IMAD.HI.U32 R27, R21, R27, R20 ;  /* 0x0000001b151b7227 */ /* 0x000fe200078e0014 */
[----:B------:R-:W-:Y:S02]  /*2e40*/  MOV R20, R26 ;  /* 0x0000001a00147202 */ /* 0x000fe40000000f00 */
        /* <DEDUP_REMOVED lines=13> */
.L_x_279:
[----:B------:R-:W-:Y:S05]  /*2f20*/  BSYNC.RECONVERGENT B0 ;  /* 0x0000000000007941 */ /* 0x000fea0003800200 */
.L_x_278:
        /* <DEDUP_REMOVED lines=8> */
[----:B------:R-:W-:-:S05]  /*2fb0*/  IMAD.IADD R13, R4, 0x1, -R7 ;  /* 0x00000001040d7824 */ /* 0x000fca00078e0a07 */
        /* <DEDUP_REMOVED lines=9> */
[----:B------:R-:W-:Y:S01]  /*3050*/  IMAD R25, R20, R23, RZ ;  /* 0x0000001714197224 */ /* 0x000fe200078e02ff */
[----:B------:R-:W-:-:S05]  /*3060*/  MOV R20, RZ ;  /* 0x000000ff00147202 */ /* 0x000fca0000000f00 */
        /* <DEDUP_REMOVED lines=14> */
.L_x_281:
[----:B------:R-:W-:Y:S05]  /*3150*/  BSYNC.RECONVERGENT B0 ;  /* 0x0000000000007941 */ /* 0x000fea0003800200 */
.L_x_280:
[----:B------:R-:W-:Y:S01]  /*3160*/  ISETP.GE.AND P3, PT, R5, RZ, PT ;  /* 0x000000ff0500720c */ /* 0x000fe20003f66270 */
[----:B------:R-:W-:Y:S01]  /*3170*/  @!P2 VIADD R15, R15, 0x1 ;  /* 0x000000010f0fa836 */ /* 0x000fe20000000000 */
[----:B------:R-:W-:Y:S01]  /*3180*/  ISETP.NE.AND P2, PT, R14, RZ, PT ;  /* 0x000000ff0e00720c */ /* 0x000fe20003f45270 */
[----:B------:R-:W0:Y:S01]  /*3190*/  LDC R19, c[0x0][0x3b0] ;  /* 0x0000ec00ff137b82 */ /* 0x000e220000000800 */
[----:B------:R-:W-:Y:S01]  /*31a0*/  ISETP.GE.U32.AND P4, PT, R18, R9, PT ;  /* 0x000000091200720c */ /* 0x000fe20003f86070 */
[----:B------:R-:W2:Y:S01]  /*31b0*/  LDCU UR6, c[0x0][0x394] ;  /* 0x00007280ff0677ac */ /* 0x000ea20008000800 */
[----:B------:R-:W-:Y:S01]  /*31c0*/  @P1 IADD3 R15, PT, PT, R15, 0x1, RZ ;  /* 0x000000010f0f1810 */ /* 0x000fe20007ffe0ff */
[----:B------:R-:W-:Y:S01]  /*31d0*/  @!P0 VIADD R16, R16, 0x1 ;  /* 0x0000000110108836 */ /* 0x000fe20000000000 */
        /* <DEDUP_REMOVED lines=8> */
[----:B-1----:R-:W-:Y:S02]  /*3260*/  VIADDMNMX R15, R15, 0x1, R17, PT ;  /* 0x000000010f0f7846 */ /* 0x002fe40003800111 */
[----:B------:R-:W-:-:S02]  /*3270*/  SHF.R.S32.HI R4, RZ, 0x1f, R8 ;  /* 0x0000001fff047819 */ /* 0x000fc40000011408 */
[----:B------:R-:W-:Y:S01]  /*3280*/  ISETP.GE.AND P0, PT, R12, R15, PT ;  /* 0x0000000f0c00720c */ /* 0x000fe20003f06270 */
[----:B------:R-:W-:Y:S02]  /*3290*/  @!P1 IMAD.MOV R16, RZ, RZ, -R16 ;  /* 0x000000ffff109224 */ /* 0x000fe400078e0a10 */
[-C--:B------:R-:W-:Y:S01]  /*32a0*/  IMAD R9, R4, R3.reuse, RZ ;  /* 0x0000000304097224 */ /* 0x080fe200078e02ff */
[----:B------:R-:W-:Y:S01]  /*32b0*/  @!P3 LOP3.LUT R16, RZ, R6, RZ, 0x33, !PT ;  /* 0x00000006ff10b212 */ /* 0x000fe200078e33ff */
[----:B------:R-:W-:Y:S02]  /*32c0*/  IMAD.MOV.U32 R4, RZ, RZ, R2 ;  /* 0x000000ffff047224 */ /* 0x000fe400078e0002 */
[----:B--2---:R-:W-:Y:S01]  /*32d0*/  IMAD R9, R8, UR6, R9 ;  /* 0x0000000608097c24 */ /* 0x004fe2000f8e0209 */
[----:B0-----:R-:W-:Y:S01]  /*32e0*/  VIADDMNMX R14, R16, 0x1, R19, PT ;  /* 0x00000001100e7846 */ /* 0x001fe20003800113 */
[----:B------:R-:W-:Y:S02]  /*32f0*/  HFMA2 R16, -RZ, RZ, 0, 0 ;  /* 0x00000000ff107431 */ /* 0x000fe400000001ff */
[----:B------:R-:W-:-:S02]  /*3300*/  IMAD.WIDE.U32 R2, R8, R3, R4 ;  /* 0x0000000308027225 */ /* 0x000fc400078e0004 */
[----:B------:R-:W-:Y:S05]  /*3310*/  @P0 BRA `(.L_x_283) ;  /* 0x0000000800d80947 */ /* 0x000fea0003800000 */
[----:B------:R-:W0:Y:S01]  /*3320*/  LDCU UR6, c[0x0][0x3cc] ;  /* 0x00007980ff0677ac */ /* 0x000e220008000800 */
[----:B------:R-:W1:Y:S01]  /*3330*/  LDC R4, c[0x0][0x3a0] ;  /* 0x0000e800ff047b82 */ /* 0x000e620000000800 */
[-CC-:B------:R-:W-:Y:S01]  /*3340*/  IMAD R25, R13, R6.reuse, R6.reuse ;  /* 0x000000060d197224 */ /* 0x180fe200078e0206 */
[C---:B------:R-:W-:Y:S01]  /*3350*/  IADD3 R8, PT, PT, -R14.reuse, R13, RZ ;  /* 0x0000000d0e087210 */ /* 0x040fe20007ffe1ff */
[--C-:B------:R-:W-:Y:S01]  /*3360*/  IMAD.IADD R26, R14, 0x1, -R13.reuse ;  /* 0x000000010e1a7824 */ /* 0x100fe200078e0a0d */
[----:B------:R-:W-:Y:S01]  /*3370*/  SHF.R.S32.HI R22, RZ, 0x1f, R13 ;  /* 0x0000001fff167819 */ /* 0x000fe2000001140d */
[----:B------:R-:W-:Y:S01]  /*3380*/  IMAD.IADD R30, R25, 0x1, R6 ;  /* 0x00000001191e7824 */ /* 0x000fe200078e0206 */
[----:B------:R-:W-:Y:S01]  /*3390*/  ISETP.GT.U32.AND P1, PT, R8, -0x4, PT ;  /* 0xfffffffc0800780c */ /* 0x000fe20003f24070 */
[----:B------:R-:W-:Y:S01]  /*33a0*/  IMAD.IADD R20, R3, 0x1, R9 ;  /* 0x0000000103147824 */ /* 0x000fe200078e0209 */
[C---:B------:R-:W-:Y:S01]  /*33b0*/  IADD3 R21, PT, PT, R13.reuse, 0x1, RZ ;  /* 0x000000010d157810 */ /* 0x040fe20007ffe0ff */
[C---:B------:R-:W-:Y:S01]  /*33c0*/  VIADD R23, R13.reuse, 0x2 ;  /* 0x000000020d177836 */ /* 0x040fe20000000000 */
[----:B------:R-:W-:Y:S01]  /*33d0*/  MOV R16, RZ ;  /* 0x000000ff00107202 */ /* 0x000fe20000000f00 */
[C---:B------:R-:W-:Y:S01]  /*33e0*/  VIADD R24, R13.reuse, 0x3 ;  /* 0x000000030d187836 */ /* 0x040fe20000000000 */
[----:B------:R-:W-:Y:S01]  /*33f0*/  LOP3.LUT R26, R26, 0x3, RZ, 0xc0, !PT ;  /* 0x000000031a1a7812 */ /* 0x000fe200078ec0ff */
[----:B0-----:R-:W-:Y:S01]  /*3400*/  IMAD R28, R13, R6, -UR6 ;  /* 0x800000060d1c7e24 */ /* 0x001fe2000f8e0206 */
[----:B------:R-:W-:-:S02]  /*3410*/  VIADDMNMX R25, R25, -UR6, RZ, !PT ;  /* 0x8000000619197c46 */ /* 0x000fc4000f8001ff */
        /* <DEDUP_REMOVED lines=8> */
.L_x_293:
        /* <DEDUP_REMOVED lines=46> */
.L_x_289:
[----:B------:R-:W-:Y:S05]  /*3780*/  BSYNC.RECONVERGENT B3 ;  /* 0x0000000000037941 */ /* 0x000fea0003800200 */
.L_x_288:
[----:B------:R-:W-:Y:S01]  /*3790*/  IMAD.MOV.U32 R29, RZ, RZ, R21 ;  /* 0x000000ffff1d7224 */ /* 0x000fe200078e0015 */
[----:B------:R-:W-:Y:S06]  /*37a0*/  @!P3 BRA `(.L_x_287) ;  /* 0x000000000074b947 */ /* 0x000fec0003800000 */
[----:B------:R-:W-:Y:S01]  /*37b0*/  ISETP.GE.OR P2, PT, R25, R18, P0 ;  /* 0x000000121900720c */ /* 0x000fe20000746670 */
[----:B------:R-:W-:Y:S01]  /*37c0*/  BSSY.RECONVERGENT B3, `(.L_x_290) ;  /* 0x000000c000037945 */ /* 0x000fe20003800200 */
[----:B------:R-:W-:-:S11]  /*37d0*/  ISETP.NE.AND P3, PT, R26, 0x2, PT ;  /* 0x000000021a00780c */ /* 0x000fd60003f65270 */
[----:B------:R-:W-:Y:S05]  /*37e0*/  @P2 BRA `(.L_x_291) ;  /* 0x0000000000242947 */ /* 0x000fea0003800000 */
        /* <DEDUP_REMOVED lines=9> */
.L_x_291:
[----:B------:R-:W-:Y:S05]  /*3880*/  BSYNC.RECONVERGENT B3 ;  /* 0x0000000000037941 */ /* 0x000fea0003800200 */
.L_x_290:
[----:B------:R-:W-:Y:S01]  /*3890*/  MOV R29, R23 ;  /* 0x00000017001d7202 */ /* 0x000fe20000000f00 */
[----:B------:R-:W-:Y:S06]  /*38a0*/  @!P3 BRA `(.L_x_287) ;  /* 0x000000000034b947 */ /* 0x000fec0003800000 */
[----:B------:R-:W-:Y:S01]  /*38b0*/  ISETP.GE.OR P0, PT, R30, R19, P0 ;  /* 0x000000131e00720c */ /* 0x000fe20000706670 */
[----:B------:R-:W-:-:S12]  /*38c0*/  IMAD.MOV.U32 R29, RZ, RZ, R24 ;  /* 0x000000ffff1d7224 */ /* 0x000fd800078e0018 */
[----:B------:R-:W-:Y:S05]  /*38d0*/  @P0 BRA `(.L_x_287) ;  /* 0x0000000000280947 */ /* 0x000fea0003800000 */
[----:B------:R0:W2:Y:S01]  /*38e0*/  LDG.E.U16 R6, desc[UR10][R6.64+0x4] ;  /* 0x0000040a06067981 */ /* 0x0000a2000c1e1500 */
[----:B------:R-:W-:Y:S01]  /*38f0*/  IMAD.MOV.U32 R29, RZ, RZ, R24 ;  /* 0x000000ffff1d7224 */ /* 0x000fe200078e0018 */
[----:B0-----:R-:W-:-:S05]  /*3900*/  F2FP.F16.F32.PACK_AB R7, RZ, R32 ;  /* 0x00000020ff07723e */ /* 0x001fca00000000ff */
[----:B------:R-:W-:-:S06]  /*3910*/  HADD2.F32 R33, -RZ, R7.H0_H0 ;  /* 0x20000007ff217230 */ /* 0x000fcc0000004100 */
[----:B------:R-:W0:Y:S01]  /*3920*/  MUFU.RCP R33, R33 ;  /* 0x0000002100217308 */ /* 0x000e220000001000 */
[----:B--2---:R-:W-:-:S05]  /*3930*/  HADD2.F32 R8, -RZ, R6.H0_H0 ;  /* 0x20000006ff087230 */ /* 0x004fca0000004100 */
[----:B0-----:R-:W-:-:S05]  /*3940*/  FMUL.FTZ R8, R8, R33 ;  /* 0x0000002108087220 */ /* 0x001fca0000410000 */
[----:B------:R-:W-:-:S05]  /*3950*/  F2FP.F16.F32.PACK_AB R8, RZ, R8 ;  /* 0x00000008ff08723e */ /* 0x000fca00000000ff */
[----:B------:R-:W-:-:S05]  /*3960*/  HADD2.F32 R9, -RZ, R8.H0_H0 ;  /* 0x20000008ff097230 */ /* 0x000fca0000004100 */
[----:B------:R-:W-:-:S07]  /*3970*/  FADD.FTZ R16, R16, R9 ;  /* 0x0000000910107221 */ /* 0x000fce0000010000 */
.L_x_287:
[----:B------:R-:W-:Y:S05]  /*3980*/  BSYNC.RECONVERGENT B2 ;  /* 0x0000000000027941 */ /* 0x000fea0003800200 */
.L_x_286:
[----:B------:R-:W-:Y:S05]  /*3990*/  @P1 BRA `(.L_x_285) ;  /* 0x0000000400281947 */ /* 0x000fea0003800000 */
[----:B------:R-:W-:-:S13]  /*39a0*/  ISETP.GE.AND P0, PT, R31, R34, PT ;  /* 0x000000221f00720c */ /* 0x000fda0003f06270 */
.L_x_292:
        /* <DEDUP_REMOVED lines=13> */
[----:B------:R-:W-:Y:S02]  /*3a80*/  VIADDMNMX R31, R33, -UR6, RZ, !PT ;  /* 0x80000006211f7c46 */ /* 0x000fe4000f8001ff */
[----:B------:R-:W-:Y:S01]  /*3a90*/  VIMNMX R8, PT, PT, RZ, R8, !PT ;  /* 0x00000008ff087248 */ /* 0x000fe20007fe0100 */
[C---:B------:R-:W-:Y:S01]  /*3aa0*/  IMAD.IADD R35, R9.reuse, 0x1, R36 ;  /* 0x0000000109237824 */ /* 0x040fe200078e0224 */
[----:B--2---:R-:W-:Y:S01]  /*3ab0*/  VIMNMX3 R9, R9, UR5, R38, PT ;  /* 0x0000000509097c0f */ /* 0x004fe2000b800126 */
[----:B------:R-:W-:-:S03]  /*3ac0*/  IMAD R37, R4, UR9, R37 ;  /* 0x0000000904257c24 */ /* 0x000fc6000f8e0225 */
[C---:B------:R-:W-:Y:S01]  /*3ad0*/  VIMNMX3 R34, R35.reuse, UR5, R38, PT ;  /* 0x0000000523227c0f */ /* 0x040fe2000b800126 */
[----:B------:R-:W-:Y:S01]  /*3ae0*/  IMAD.IADD R35, R35, 0x1, R36 ;  /* 0x0000000123237824 */ /* 0x000fe200078e0224 */
[----:B------:R-:W-:Y:S01]  /*3af0*/  ISETP.GE.OR P3, PT, R8, R9, P0 ;  /* 0x000000090800720c */ /* 0x000fe20000766670 */
[----:B------:R-:W-:Y:S01]  /*3b00*/  IMAD.IADD R9, R37, 0x1, R7 ;  /* 0x0000000125097824 */ /* 0x000fe200078e0207 */
[----:B------:R-:W-:Y:S02]  /*3b10*/  ISETP.GE.OR P2, PT, R31, R34, P0 ;  /* 0x000000221f00720c */ /* 0x000fe40000746670 */
[-C--:B------:R-:W-:Y:S02]  /*3b20*/  IADD3 R34, PT, PT, R33, R36.reuse, RZ ;  /* 0x0000002421227210 */ /* 0x080fe40007ffe0ff */
[----:B----4-:R-:W-:Y:S02]  /*3b30*/  LEA R8, P4, R6, UR12, 0x1 ;  /* 0x0000000c06087c11 */ /* 0x010fe4000f8808ff */
[----:B------:R-:W-:-:S02]  /*3b40*/  VIADDMNMX R33, R35, R36, UR5, PT ;  /* 0x0000000523217e46 */ /* 0x000fc4000b800124 */
[----:B------:R-:W-:Y:S02]  /*3b50*/  IADD3 R31, PT, PT, R34, R36, RZ ;  /* 0x00000024221f7210 */ /* 0x000fe40007ffe0ff */
[----:B------:R-:W-:Y:S02]  /*3b60*/  LEA.HI.X R9, R6, UR13, R9, 0x1, P4 ;  /* 0x0000000d06097c11 */ /* 0x000fe4000a0f0c09 */
[----:B------:R-:W-:Y:S02]  /*3b70*/  VIMNMX R6, PT, PT, R33, R38, PT ;  /* 0x0000002621067248 */ /* 0x000fe40003fe0100 */
[----:B------:R-:W-:Y:S02]  /*3b80*/  VIADDMNMX R31, R31, -UR6, RZ, !PT ;  /* 0x800000061f1f7c46 */ /* 0x000fe4000f8001ff */
[----:B------:R-:W-:Y:S02]  /*3b90*/  VIADDMNMX R7, R34, -UR6, RZ, !PT ;  /* 0x8000000622077c46 */ /* 0x000fe4000f8001ff */
[----:B------:R-:W-:-:S02]  /*3ba0*/  VIMNMX3 R34, R35, UR5, R38, PT ;  /* 0x0000000523227c0f */ /* 0x000fc4000b800126 */
[----:B------:R-:W-:Y:S02]  /*3bb0*/  ISETP.GE.OR P4, PT, R31, R6, P0 ;  /* 0x000000061f00720c */ /* 0x000fe40000786670 */
[----:B------:R-:W2:Y:S01]  /*3bc0*/  @!P3 LDG.E.U16 R6, desc[UR10][R8.64] ;  /* 0x0000000a0806b981 */ /* 0x000ea2000c1e1500 */
[----:B------:R-:W-:-:S03]  /*3bd0*/  ISETP.GE.OR P5, PT, R7, R34, P0 ;  /* 0x000000220700720c */ /* 0x000fc600007a6670 */
[----:B------:R-:W3:Y:S07]  /*3be0*/  @!P2 LDG.E.U16 R7, desc[UR10][R8.64+0x2] ;  /* 0x0000020a0807a981 */ /* 0x000eee000c1e1500 */
[----:B------:R-:W4:Y:S04]  /*3bf0*/  @!P4 LDG.E.U16 R33, desc[UR10][R8.64+0x6] ;  /* 0x0000060a0821c981 */ /* 0x000f28000c1e1500 */
[----:B------:R0:W5:Y:S02]  /*3c00*/  @!P5 LDG.E.U16 R31, desc[UR10][R8.64+0x4] ;  /* 0x0000040a081fd981 */ /* 0x000164000c1e1500 */
[----:B0-----:R-:W-:-:S05]  /*3c10*/  @!P3 F2FP.F16.F32.PACK_AB R9, RZ, R32 ;  /* 0x00000020ff09b23e */ /* 0x001fca00000000ff */
[----:B------:R-:W-:Y:S01]  /*3c20*/  @!P3 HADD2.F32 R34, -RZ, R9.H0_H0 ;  /* 0x20000009ff22b230 */ /* 0x000fe20000004100 */
[----:B------:R-:W-:-:S03]  /*3c30*/  @!P2 F2FP.F16.F32.PACK_AB R9, RZ, R32 ;  /* 0x00000020ff09a23e */ /* 0x000fc600000000ff */
[----:B------:R-:W0:Y:S02]  /*3c40*/  @!P3 MUFU.RCP R35, R34 ;  /* 0x000000220023b308 */ /* 0x000e240000001000 */
[----:B------:R-:W-:Y:S01]  /*3c50*/  @!P2 HADD2.F32 R36, -RZ, R9.H0_H0 ;  /* 0x20000009ff24a230 */ /* 0x000fe20000004100 */
[----:B------:R-:W-:-:S05]  /*3c60*/  @!P5 F2FP.F16.F32.PACK_AB R9, RZ, R32 ;  /* 0x00000020ff09d23e */ /* 0x000fca00000000ff */
[----:B------:R-:W1:Y:S01]  /*3c70*/  @!P2 MUFU.RCP R36, R36 ;  /* 0x000000240024a308 */ /* 0x000e620000001000 */
[----:B------:R-:W-:Y:S01]  /*3c80*/  @!P5 HADD2.F32 R37, -RZ, R9.H0_H0 ;  /* 0x20000009ff25d230 */ /* 0x000fe20000004100 */
[----:B------:R-:W-:-:S05]  /*3c90*/  @!P4 F2FP.F16.F32.PACK_AB R9, RZ, R32 ;  /* 0x00000020ff09c23e */ /* 0x000fca00000000ff */
[----:B------:R-:W-:Y:S01]  /*3ca0*/  @!P4 HADD2.F32 R9, -RZ, R9.H0_H0 ;  /* 0x20000009ff09c230 */ /* 0x000fe20000004100 */
[----:B------:R-:W4:Y:S08]  /*3cb0*/  @!P5 MUFU.RCP R38, R37 ;  /* 0x000000250026d308 */ /* 0x000f300000001000 */
[----:B------:R5:W4:Y:S01]  /*3cc0*/  @!P4 MUFU.RCP R40, R9 ;  /* 0x000000090028c308 */ /* 0x000b220000001000 */
[----:B------:R-:W-:-:S02]  /*3cd0*/  VIADD R29, R29, 0x4 ;  /* 0x000000041d1d7836 */ /* 0x000fc40000000000 */
[----:B--2---:R-:W-:Y:S02]  /*3ce0*/  @!P3 HADD2.F32 R6, -RZ, R6.H0_H0 ;  /* 0x20000006ff06b230 */ /* 0x004fe40000004100 */
[----:B---3--:R-:W-:-:S03]  /*3cf0*/  @!P2 HADD2.F32 R7, -RZ, R7.H0_H0 ;  /* 0x20000007ff07a230 */ /* 0x008fc60000004100 */
[----:B0-----:R-:W-:Y:S02]  /*3d00*/  @!P3 FMUL.FTZ R6, R6, R35 ;  /* 0x000000230606b220 */ /* 0x001fe40000410000 */
[----:B-1----:R-:W-:-:S03]  /*3d10*/  @!P2 FMUL.FTZ R7, R7, R36 ;  /* 0x000000240707a220 */ /* 0x002fc60000410000 */
[----:B------:R-:W-:Y:S02]  /*3d20*/  @!P3 F2FP.F16.F32.PACK_AB R6, RZ, R6 ;  /* 0x00000006ff06b23e */ /* 0x000fe400000000ff */
[----:B------:R-:W-:-:S03]  /*3d30*/  @!P2 F2FP.F16.F32.PACK_AB R8, RZ, R7 ;  /* 0x00000007ff08a23e */ /* 0x000fc600000000ff */
[----:B------:R-:W-:Y:S02]  /*3d40*/  @!P3 HADD2.F32 R7, -RZ, R6.H0_H0 ;  /* 0x20000006ff07b230 */ /* 0x000fe40000004100 */
[----:B-----5:R-:W-:Y:S02]  /*3d50*/  @!P5 HADD2.F32 R31, -RZ, R31.H0_H0 ;  /* 0x2000001fff1fd230 */ /* 0x020fe40000004100 */
[----:B------:R-:W-:Y:S02]  /*3d60*/  @!P2 HADD2.F32 R9, -RZ, R8.H0_H0 ;  /* 0x20000008ff09a230 */ /* 0x000fe40000004100 */
[----:B------:R-:W-:Y:S01]  /*3d70*/  @!P3 FADD.FTZ R16, R16, R7 ;  /* 0x000000071010b221 */ /* 0x000fe20000010000 */
[----:B----4-:R-:W-:Y:S02]  /*3d80*/  @!P4 HADD2.F32 R33, -RZ, R33.H0_H0 ;  /* 0x20000021ff21c230 */ /* 0x010fe40000004100 */
[----:B------:R-:W-:Y:S01]  /*3d90*/  @!P5 FMUL.FTZ R31, R31, R38 ;  /* 0x000000261f1fd220 */ /* 0x000fe20000410000 */
[----:B------:R-:W-:Y:S01]  /*3da0*/  @!P2 FADD.FTZ R16, R16, R9 ;  /* 0x000000091010a221 */ /* 0x000fe20000010000 */
[----:B------:R-:W-:Y:S01]  /*3db0*/  ISETP.NE.AND P2, PT, R29, R14, PT ;  /* 0x0000000e1d00720c */ /* 0x000fe20003f45270 */
[----:B------:R-:W-:-:S02]  /*3dc0*/  @!P4 FMUL.FTZ R33, R33, R40 ;  /* 0x000000282121c220 */ /* 0x000fc40000410000 */
[----:B------:R-:W-:-:S03]  /*3dd0*/  @!P5 F2FP.F16.F32.PACK_AB R31, RZ, R31 ;  /* 0x0000001fff1fd23e */ /* 0x000fc600000000ff */
[----:B------:R-:W-:Y:S02]  /*3de0*/  @!P4 F2FP.F16.F32.PACK_AB R33, RZ, R33 ;  /* 0x00000021ff21c23e */ /* 0x000fe400000000ff */
[----:B------:R-:W-:-:S03]  /*3df0*/  @!P5 HADD2.F32 R31, -RZ, R31.H0_H0 ;  /* 0x2000001fff1fd230 */ /* 0x000fc60000004100 */
[----:B------:R-:W-:Y:S02]  /*3e00*/  @!P4 HADD2.F32 R33, -RZ, R33.H0_H0 ;  /* 0x20000021ff21c230 */ /* 0x000fe40000004100 */
[----:B------:R-:W-:-:S04]  /*3e10*/  @!P5 FADD.FTZ R16, R16, R31 ;  /* 0x0000001f1010d221 */ /* 0x000fc80000010000 */
[----:B------:R-:W-:Y:S01]  /*3e20*/  @!P4 FADD.FTZ R16, R16, R33 ;  /* 0x000000211010c221 */ /* 0x000fe20000010000 */
[----:B------:R-:W-:Y:S06]  /*3e30*/  @P2 BRA `(.L_x_292) ;  /* 0xfffffff800dc2947 */ /* 0x000fec000383ffff */
.L_x_285:
[----:B------:R-:W-:Y:S05]  /*3e40*/  BSYNC.RECONVERGENT B1 ;  /* 0x0000000000017941 */ /* 0x000fea0003800200 */
.L_x_284:
[----:B------:R-:W-:-:S04]  /*3e50*/  IADD3 R12, PT, PT, R12, 0x1, RZ ;  /* 0x000000010c0c7810 */ /* 0x000fc80007ffe0ff */
[----:B------:R-:W-:-:S13]  /*3e60*/  ISETP.NE.AND P0, PT, R12, R15, PT ;  /* 0x0000000f0c00720c */ /* 0x000fda0003f05270 */
[----:B------:R-:W-:Y:S05]  /*3e70*/  @P0 BRA `(.L_x_293) ;  /* 0xfffffff400880947 */ /* 0x000fea000383ffff */
.L_x_283:
[----:B------:R-:W-:Y:S05]  /*3e80*/  BSYNC.RECONVERGENT B0 ;  /* 0x0000000000007941 */ /* 0x000fea0003800200 */
.L_x_282:
[----:B------:R-:W0:Y:S01]  /*3e90*/  LDCU.64 UR6, c[0x0][0x3d0] ;  /* 0x00007a00ff0677ac */ /* 0x000e220008000a00 */
[----:B------:R-:W-:Y:S01]  /*3ea0*/  F2FP.F16.F32.PACK_AB R16, RZ, R16 ;  /* 0x00000010ff10723e */ /* 0x000fe200000000ff */
        /* <DEDUP_REMOVED lines=10> */
        .weak           $__internal_4_$__cuda_sm20_div_s64
        .type           $__internal_4_$__cuda_sm20_div_s64,@function
        .size           $__internal_4_$__cuda_sm20_div_s64,(.L_x_1478 - $__internal_4_$__cuda_sm20_div_s64)
$__internal_4_$__cuda_sm20_div_s64:
        /* <DEDUP_REMOVED lines=85> */
[----:B------:R-:W-:Y:S06]  /*44a0*/  RET.REL.NODEC R8 `(_ZN2at6native49_GLOBAL__N__3489678a_16_AveragePool2d_cu_fb80407634avg_pool2d_backward_out_cuda_frameIN3c104HalfEflEEvT1_PKT_llllliiiiiiPS6_ibb) ;  /* 0xffffffb808d47950 */ /* 0x000fec0003c3ffff */
.L_x_295:
        /* <DEDUP_REMOVED lines=13> */
.L_x_1478:


//--------------------- .text._ZN2at6native49_GLOBAL__N__3489678a_16_AveragePool2d_cu_fb80407639avg_pool2d_backward_out_cuda_frame_nhwcIN3c104HalfEflEEvT1_PKT_llliiiiiiiiPS6_ibb --------------------------
	.section	.text._ZN2at6native49_GLOBAL__N__3489678a_16_AveragePool2d_cu_fb80407639avg_pool2d_backward_out_cuda_frame_nhwcIN3c104HalfEflEEvT1_PKT_llliiiiiiiiPS6_ibb,"ax",@progbits
	.align	128
.text._ZN2at6native49_GLOBAL__N__3489678a_16_AveragePool2d_cu_fb80407639avg_pool2d_backward_out_cuda_frame_nhwcIN3c104HalfEflEEvT1_PKT_llliiiiiiiiPS6_ibb:
        .type           _ZN2at6native49_GLOBAL__N__3489678a_16_AveragePool2d_cu_fb80407639avg_pool2d_backward_out_cuda_frame_nhwcIN3c104HalfEflEEvT1_PKT_llliiiiiiiiPS6_ibb,@function
        .size           _ZN2at6native49_GLOBAL__N__3489678a_16_AveragePool2d_cu_fb80407639avg_pool2d_backward_out_cuda_frame_nhwcIN3c104HalfEflEEvT1_PKT_llliiiiiiiiPS6_ibb,(.L_x_1480 - _ZN2at6native49_GLOBAL__N__3489678a_16_AveragePool2d_cu_fb80407639avg_pool2d_backward_out_cuda_frame_nhwcIN3c104HalfEflEEvT1_PKT_llliiiiiiiiPS6_ibb)
        .other          _ZN2at6native49_GLOBAL__N__3489678a_16_AveragePool2d_cu_fb80407639avg_pool2d_backward_out_cuda_frame_nhwcIN3c104HalfEflEEvT1_PKT_llliiiiiiiiPS6_ibb,@"STO_CUDA_ENTRY STV_DEFAULT"
_ZN2at6native49_GLOBAL__N__3489678a_16_AveragePool2d_cu_fb80407639avg_pool2d_backward_out_cuda_frame_nhwcIN3c104HalfEflEEvT1_PKT_llliiiiiiiiPS6_ibb:
        /* <DEDUP_REMOVED lines=25> */
.L_x_330:
        /* <DEDUP_REMOVED lines=28> */
.L_x_298:
[----:B------:R-:W0:Y:S01]  /*0350*/  LDCU.64 UR8, c[0x0][0x390] ;  /* 0x00007200ff0877ac */ /* 0x000e220008000a00 */
[----:B------:R-:W-:Y:S02]  /*0360*/  MOV R17, R0 ;  /* 0x0000000000117202 */ /* 0x000fe40000000f00 */
[----:B------:R-:W-:Y:S02]  /*0370*/  MOV R18, R3 ;  /* 0x0000000300127202 */ /* 0x000fe40000000f00 */
[----:B------:R-:W-:Y:S01]  /*0380*/  MOV R14, 0x3c0 ;  /* 0x000003c0000e7802 */ /* 0x000fe20000000f00 */
[----:B0-----:R-:W-:Y:S02]  /*0390*/  IMAD.U32 R16, RZ, RZ, UR8 ;  /* 0x00000008ff107e24 */ /* 0x001fe4000f8e00ff */
[----:B------:R-:W-:-:S07]  /*03a0*/  IMAD.U32 R15, RZ, RZ, UR9 ;  /* 0x00000009ff0f7e24 */ /* 0x000fce000f8e00ff */
[----:B------:R-:W-:Y:S05]  /*03b0*/  CALL.REL.NOINC `($__internal_5_$__cuda_sm20_div_s64) ;  /* 0x0000004400687944 */ /* 0x000fea0003c00000 */
[----:B------:R-:W0:Y:S01]  /*03c0*/  LDCU UR7, c[0x0][0x390] ;  /* 0x00007200ff0777ac */ /* 0x000e220008000800 */
[--C-:B------:R-:W-:Y:S01]  /*03d0*/  IMAD.MOV R7, RZ, RZ, -R20.reuse ;  /* 0x000000ffff077224 */ /* 0x100fe200078e0a14 */
[----:B------:R-:W-:Y:S01]  /*03e0*/  MOV R9, R21 ;  /* 0x0000001500097202 */ /* 0x000fe20000000f00 */
[----:B------:R-:W-:Y:S02]  /*03f0*/  IMAD.MOV.U32 R8, RZ, RZ, R20 ;  /* 0x000000ffff087224 */ /* 0x000fe400078e0014 */
[----:B0-----:R-:W-:-:S07]  /*0400*/  IMAD R2, R7, UR7, R0 ;  /* 0x0000000707027c24 */ /* 0x001fce000f8e0200 */
.L_x_299:
[----:B------:R-:W-:Y:S05]  /*0410*/  BSYNC.RECONVERGENT B0 ;  /* 0x0000000000007941 */ /* 0x000fea0003800200 */
.L_x_297:
        /* <DEDUP_REMOVED lines=28> */
.L_x_301:
[----:B------:R-:W0:Y:S01]  /*05e0*/  LDCU.64 UR8, c[0x0][0x3a0] ;  /* 0x00007400ff0877ac */ /* 0x000e220008000a00 */
[----:B------:R-:W-:Y:S01]  /*05f0*/  IMAD.MOV.U32 R17, RZ, RZ, R8 ;  /* 0x000000ffff117224 */ /* 0x000fe200078e0008 */
[----:B------:R-:W-:Y:S01]  /*0600*/  MOV R14, 0x650 ;  /* 0x00000650000e7802 */ /* 0x000fe20000000f00 */
[----:B------:R-:W-:Y:S02]  /*0610*/  IMAD.MOV.U32 R18, RZ, RZ, R9 ;  /* 0x000000ffff127224 */ /* 0x000fe400078e0009 */
[----:B0-----:R-:W-:Y:S01]  /*0620*/  IMAD.U32 R16, RZ, RZ, UR8 ;  /* 0x00000008ff107e24 */ /* 0x001fe2000f8e00ff */
[----:B------:R-:W-:-:S07]  /*0630*/  MOV R15, UR9 ;  /* 0x00000009000f7c02 */ /* 0x000fce0008000f00 */
[----:B------:R-:W-:Y:S05]  /*0640*/  CALL.REL.NOINC `($__internal_5_$__cuda_sm20_div_s64) ;  /* 0x0000004000c47944 */ /* 0x000fea0003c00000 */
[----:B------:R-:W0:Y:S01]  /*0650*/  LDCU UR7, c[0x0][0x3a0] ;  /* 0x00007400ff0777ac */ /* 0x000e220008000800 */
[----:B------:R-:W-:Y:S01]  /*0660*/  IMAD.MOV R7, RZ, RZ, -R20 ;  /* 0x000000ffff077224 */ /* 0x000fe200078e0a14 */
[----:B------:R-:W-:Y:S01]  /*0670*/  MOV R10, R20 ;  /* 0x00000014000a7202 */ /* 0x000fe20000000f00 */
[----:B------:R-:W-:Y:S02]  /*0680*/  IMAD.MOV.U32 R11, RZ, RZ, R21 ;  /* 0x000000ffff0b7224 */ /* 0x000fe400078e0015 */
[----:B0-----:R-:W-:-:S07]  /*0690*/  IMAD R8, R7, UR7, R8 ;  /* 0x0000000707087c24 */ /* 0x001fce000f8e0208 */
.L_x_302:
[----:B------:R-:W-:Y:S05]  /*06a0*/  BSYNC.RECONVERGENT B0 ;  /* 0x0000000000007941 */ /* 0x000fea0003800200 */
.L_x_300:
        /* <DEDUP_REMOVED lines=27> */
.L_x_304:
        /* <DEDUP_REMOVED lines=8> */
[----:B------:R-:W-:-:S04]  /*08e0*/  IMAD.MOV R7, RZ, RZ, -R20 ;  /* 0x000000ffff077224 */ /* 0x000fc800078e0a14 */
[----:B0-----:R-:W-:-:S07]  /*08f0*/  IMAD R7, R7, UR7, R10 ;  /* 0x0000000707077c24 */ /* 0x001fce000f8e020a */
.L_x_305:
[----:B------:R-:W-:Y:S05]  /*0900*/  BSYNC.RECONVERGENT B0 ;  /* 0x0000000000007941 */ /* 0x000fea0003800200 */
.L_x_303:
        /* <DEDUP_REMOVED lines=83> */
.L_x_307:
[----:B------:R-:W-:Y:S05]  /*0e40*/  BSYNC.RECONVERGENT B0 ;  /* 0x0000000000007941 */ /* 0x000fea0003800200 */
.L_x_306:
        /* <DEDUP_REMOVED lines=33> */
.L_x_309:
[----:B------:R-:W-:Y:S05]  /*1060*/  BSYNC.RECONVERGENT B0 ;  /* 0x0000000000007941 */ /* 0x000fea0003800200 */
.L_x_308:
        /* <DEDUP_REMOVED lines=34> */
.L_x_329:
        /* <DEDUP_REMOVED lines=40> */
[----:B------:R-:W2:Y:S01]  /*1510*/  LDG.E.U16 R22, desc[UR10][R22.64] ;  /* 0x0000000a16167981 */ /* 0x000ea2000c1e1500 */
[----:B0-----:R-:W-:Y:S01]  /*1520*/  UPRMT UR7, UR7, 0x8880, URZ ;  /* 0x0000888007077896 */ /* 0x001fe200080000ff */
[----:B------:R-:W-:-:S04]  /*1530*/  IMAD.IADD R25, R17, 0x1, -R12 ;  /* 0x0000000111197824 */ /* 0x000fc800078e0a0c */
[----:B------:R-:W-:Y:S01]  /*1540*/  IMAD R25, R28, R25, RZ ;  /* 0x000000191c197224 */ /* 0x000fe200078e02ff */
        /* <DEDUP_REMOVED lines=11> */
.L_x_317:
[----:B------:R-:W-:Y:S05]  /*1600*/  BSYNC.RECONVERGENT B3 ;  /* 0x0000000000037941 */ /* 0x000fea0003800200 */
.L_x_316:
        /* <DEDUP_REMOVED lines=37> */
.L_x_319:
[----:B------:R-:W-:Y:S05]  /*1860*/  BSYNC.RECONVERGENT B3 ;  /* 0x0000000000037941 */ /* 0x000fea0003800200 */
.L_x_318:
        /* <DEDUP_REMOVED lines=25> */
[----:B------:R-:W-:Y:S02]  /*1a00*/  ISETP.NE.AND P0, PT, RZ, UR7, PT ;  /* 0x00000007ff007c0c */ /* 0x000fe4000bf05270 */
[----:B-1----:R-:W-:-:S11]  /*1a10*/  MOV R23, R30 ;  /* 0x0000001e00177202 */ /* 0x002fd60000000f00 */
        /* <DEDUP_REMOVED lines=10> */
.L_x_315:
[----:B------:R-:W-:Y:S05]  /*1ac0*/  BSYNC.RECONVERGENT B2 ;  /* 0x0000000000027941 */ /* 0x000fea0003800200 */
.L_x_314:
        /* <DEDUP_REMOVED lines=28> */
.L_x_328:
        /* <DEDUP_REMOVED lines=10> */
[----:B------:R-:W-:Y:S01]  /*1d30*/  VIADD R45, R39, 0xffffffff ;  /* 0xffffffff272d7836 */ /* 0x000fe20000000000 */
[----:B------:R-:W1:Y:S01]  /*1d40*/  LDCU.64 UR8, c[0x0][0x390] ;  /* 0x00007200ff0877ac */ /* 0x000e620008000a00 */
[----:B------:R-:W-:Y:S01]  /*1d50*/  IMAD R23, R28, R23, RZ ;  /* 0x000000171c177224 */ /* 0x000fe200078e02ff */
[----:B------:R-:W2:Y:S01]  /*1d60*/  LDCU.64 UR12, c[0x0][0x388] ;  /* 0x00007100ff0c77ac */ /* 0x000ea20008000a00 */
[----:B0-----:R-:W-:-:S06]  /*1d70*/  UPRMT UR7, UR7, 0x8880, URZ ;  /* 0x0000888007077896 */ /* 0x001fcc00080000ff */
[----:B------:R-:W-:-:S13]  /*1d80*/  ISETP.NE.AND P1, PT, RZ, UR7, PT ;  /* 0x00000007ff007c0c */ /* 0x000fda000bf25270 */
[----:B------:R-:W-:Y:S01]  /*1d90*/  @P1 IMAD R23, R26, R25, RZ ;  /* 0x000000191a171224 */ /* 0x000fe200078e02ff */
[----:B------:R-:W-:-:S04]  /*1da0*/  IADD3 R25, P1, PT, R45, R20, RZ ;  /* 0x000000142d197210 */ /* 0x000fc80007f3e0ff */
[----:B------:R-:W-:Y:S02]  /*1db0*/  LEA.HI.X.SX32 R45, R45, R10, 0x1, P1 ;  /* 0x0000000a2d2d7211 */ /* 0x000fe400008f0eff */
[----:B------:R-:W-:Y:S02]  /*1dc0*/  I2FP.F32.S32 R44, R23 ;  /* 0x00000017002c7245 */ /* 0x000fe40000201400 */
[----:B------:R-:W-:Y:S01]  /*1dd0*/  MOV R23, R11 ;  /* 0x0000000b00177202 */ /* 0x000fe20000000f00 */
[----:B-1----:R-:W-:Y:S01]  /*1de0*/  IMAD R22, R45, UR8, RZ ;  /* 0x000000082d167c24 */ /* 0x002fe2000f8e02ff */
[----:B------:R-:W-:-:S03]  /*1df0*/  F2FP.F16.F32.PACK_AB R44, RZ, R44 ;  /* 0x0000002cff2c723e */ /* 0x000fc600000000ff */
[----:B------:R-:W-:Y:S02]  /*1e00*/  IMAD R45, R25, UR9, R22 ;  /* 0x00000009192d7c24 */ /* 0x000fe4000f8e0216 */
[----:B------:R-:W-:-:S04]  /*1e10*/  IMAD.MOV.U32 R22, RZ, RZ, R2 ;  /* 0x000000ffff167224 */ /* 0x000fc800078e0002 */
[----:B------:R-:W-:-:S04]  /*1e20*/  IMAD.WIDE.U32 R24, R25, UR8, R22 ;  /* 0x0000000819187c25 */ /* 0x000fc8000f8e0016 */
[----:B------:R-:W-:Y:S01]  /*1e30*/  IMAD.IADD R45, R25, 0x1, R45 ;  /* 0x00000001192d7824 */ /* 0x000fe200078e022d */
[----:B--2---:R-:W-:-:S04]  /*1e40*/  LEA R22, P1, R24, UR12, 0x1 ;  /* 0x0000000c18167c11 */ /* 0x004fc8000f8208ff */
[----:B------:R-:W-:-:S05]  /*1e50*/  LEA.HI.X R23, R24, UR13, R45, 0x1, P1 ;  /* 0x0000000d18177c11 */ /* 0x000fca00088f0c2d */
[----:B------:R-:W2:Y:S01]  /*1e60*/  LDG.E.U16 R22, desc[UR10][R22.64] ;  /* 0x0000000a16167981 */ /* 0x000ea2000c1e1500 */
[----:B------:R-:W-:-:S04]  /*1e70*/  HADD2.F32 R44, -RZ, R44.H0_H0 ;  /* 0x2000002cff2c7230 */ /* 0x000fc80000004100 */
[----:B------:R-:W0:Y:S01]  /*1e80*/  MUFU.RCP R25, R44 ;  /* 0x0000002c00197308 */ /* 0x000e220000001000 */
[----:B--2---:R-:W-:-:S05]  /*1e90*/  HADD2.F32 R24, -RZ, R22.H0_H0 ;  /* 0x20000016ff187230 */ /* 0x004fca0000004100 */
[----:B0-----:R-:W-:-:S05]  /*1ea0*/  FMUL.FTZ R24, R24, R25 ;  /* 0x0000001918187220 */ /* 0x001fca0000410000 */
[----:B------:R-:W-:-:S05]  /*1eb0*/  F2FP.F16.F32.PACK_AB R24, RZ, R24 ;  /* 0x00000018ff18723e */ /* 0x000fca00000000ff */
[----:B------:R-:W-:-:S05]  /*1ec0*/  HADD2.F32 R24, -RZ, R24.H0_H0 ;  /* 0x20000018ff187230 */ /* 0x000fca0000004100 */
[----:B------:R-:W-:-:S07]  /*1ed0*/  FADD.FTZ R43, R43, R24 ;  /* 0x000000182b2b7221 */ /* 0x000fce0000010000 */
.L_x_321:
[----:B------:R-:W-:Y:S05]  /*1ee0*/  BSYNC.RECONVERGENT B2 ;  /* 0x0000000000027941 */ /* 0x000fea0003800200 */
.L_x_320:
        /* <DEDUP_REMOVED lines=16> */
[----:B------:R-:W-:Y:S02]  /*1ff0*/  LEA.HI.X.SX32 R23, R39, R10, 0x1, P1 ;  /* 0x0000000a27177211 */ /* 0x000fe400008f0eff */
[----:B------:R-:W-:-:S03]  /*2000*/  I2FP.F32.S32 R44, R22 ;  /* 0x00000016002c7245 */ /* 0x000fc60000201400 */
[----:B-1----:R-:W-:Y:S01]  /*2010*/  IMAD R22, R23, UR8, RZ ;  /* 0x0000000817167c24 */ /* 0x002fe2000f8e02ff */
[----:B------:R-:W-:Y:S01]  /*2020*/  F2FP.F16.F32.PACK_AB R44, RZ, R44 ;  /* 0x0000002cff2c723e */ /* 0x000fe200000000ff */
        /* <DEDUP_REMOVED lines=15> */
.L_x_323:
[----:B------:R-:W-:Y:S05]  /*2120*/  BSYNC.RECONVERGENT B2 ;  /* 0x0000000000027941 */ /* 0x000fea0003800200 */
.L_x_322:
        /* <DEDUP_REMOVED lines=11> */
[----:B------:R-:W2:Y:S01]  /*21e0*/  LDCU.64 UR12, c[0x0][0x388] ;  /* 0x00007100ff0c77ac */ /* 0x000ea20008000a00 */
[----:B0-----:R-:W-:-:S06]  /*21f0*/  UPRMT UR7, UR7, 0x8880, URZ ;  /* 0x0000888007077896 */ /* 0x001fcc00080000ff */
[----:B------:R-:W-:-:S13]  /*2200*/  ISETP.NE.AND P1, PT, RZ, UR7, PT ;  /* 0x00000007ff007c0c */ /* 0x000fda000bf25270 */
[----:B------:R-:W-:Y:S01]  /*2210*/  @P1 IMAD R23, R26, R25, RZ ;  /* 0x000000191a171224 */ /* 0x000fe200078e02ff */
[----:B------:R-:W-:-:S04]  /*2220*/  IADD3 R25, PT, PT, R39, 0x1, RZ ;  /* 0x0000000127197810 */ /* 0x000fc80007ffe0ff */
[C---:B------:R-:W-:Y:S02]  /*2230*/  IADD3 R45, P1, PT, R25.reuse, R20, RZ ;  /* 0x00000014192d7210 */ /* 0x040fe40007f3e0ff */
[----:B------:R-:W-:Y:S01]  /*2240*/  I2FP.F32.S32 R44, R23 ;  /* 0x00000017002c7245 */ /* 0x000fe20000201400 */
[----:B------:R-:W-:Y:S01]  /*2250*/  IMAD.MOV.U32 R23, RZ, RZ, R11 ;  /* 0x000000ffff177224 */ /* 0x000fe200078e000b */
[----:B------:R-:W-:Y:S02]  /*2260*/  LEA.HI.X.SX32 R25, R25, R10, 0x1, P1 ;  /* 0x0000000a19197211 */ /* 0x000fe400008f0eff */
[----:B------:R-:W-:-:S03]  /*2270*/  F2FP.F16.F32.PACK_AB R44, RZ, R44 ;  /* 0x0000002cff2c723e */ /* 0x000fc600000000ff */
        /* <DEDUP_REMOVED lines=15> */
.L_x_325:
[----:B------:R-:W-:Y:S05]  /*2370*/  BSYNC.RECONVERGENT B2 ;  /* 0x0000000000027941 */ /* 0x000fea0003800200 */
.L_x_324:
        /* <DEDUP_REMOVED lines=17> */
[----:B------:R-:W-:Y:S02]  /*2490*/  I2FP.F32.S32 R8, R8 ;  /* 0x0000000800087245 */ /* 0x000fe40000201400 */
[----:B------:R-:W-:Y:S02]  /*24a0*/  LEA.HI.X.SX32 R23, R23, R10, 0x1, P1 ;  /* 0x0000000a17177211 */ /* 0x000fe400008f0eff */
[----:B------:R-:W-:-:S03]  /*24b0*/  F2FP.F16.F32.PACK_AB R8, RZ, R8 ;  /* 0x00000008ff08723e */ /* 0x000fc600000000ff */
        /* <DEDUP_REMOVED lines=16> */
.L_x_327:
[----:B------:R-:W-:Y:S05]  /*25c0*/  BSYNC.RECONVERGENT B2 ;  /* 0x0000000000027941 */ /* 0x000fea0003800200 */
.L_x_326:
        /* <DEDUP_REMOVED lines=18> */
.L_x_313:
[----:B------:R-:W-:Y:S05]  /*26f0*/  BSYNC.RECONVERGENT B0 ;  /* 0x0000000000007941 */ /* 0x000fea0003800200 */
.L_x_312:
[----:B------:R-:W-:-:S05]  /*2700*/  VIADD R4, R4, 0x1 ;  /* 0x0000000104047836 */ /* 0x000fca0000000000 */
[----:B------:R-:W-:-:S13]  /*2710*/  ISETP.NE.AND P0, PT, R4, R7, PT ;  /* 0x000000070400720c */ /* 0x000fda0003f05270 */
[----:B------:R-:W-:Y:S05]  /*2720*/  @P0 BRA `(.L_x_329) ;  /* 0xffffffe800d80947 */ /* 0x000fea000383ffff */
.L_x_311:
[----:B------:R-:W-:Y:S05]  /*2730*/  BSYNC.RECONVERGENT B1 ;  /* 0x0000000000017941 */ /* 0x000fea0003800200 */
.L_x_310:
        /* <DEDUP_REMOVED lines=12> */
.L_x_296:
[----:B------:R-:W0:Y:S02]  /*2800*/  LDCU UR6, c[0x0][0x3d0] ;  /* 0x00007a00ff0677ac */ /* 0x000e240008000800 */
[----:B0-----:R-:W-:-:S07]  /*2810*/  I2FP.F32.S32 R2, UR6 ;  /* 0x0000000600027c45 */ /* 0x001fce0008201400 */
.L_x_364:
        /* <DEDUP_REMOVED lines=28> */
.L_x_332:
        /* <DEDUP_REMOVED lines=12> */
.L_x_333:
[----:B------:R-:W-:Y:S05]  /*2aa0*/  BSYNC.RECONVERGENT B0 ;  /* 0x0000000000007941 */ /* 0x000fea0003800200 */
.L_x_331:
        /* <DEDUP_REMOVED lines=28> */
.L_x_335:
        /* <DEDUP_REMOVED lines=12> */
.L_x_336:
[----:B------:R-:W-:Y:S05]  /*2d30*/  BSYNC.RECONVERGENT B0 ;  /* 0x0000000000007941 */ /* 0x000fea0003800200 */
.L_x_334:
        /* <DEDUP_REMOVED lines=27> */
.L_x_338:
        /* <DEDUP_REMOVED lines=9> */
[----:B------:R-:W-:-:S03]  /*2f80*/  MOV R11, R20 ;  /* 0x00000014000b7202 */ /* 0x000fc60000000f00 */
[----:B0-----:R-:W-:-:S07]  /*2f90*/  IMAD R7, R7, UR6, R8 ;  /* 0x0000000607077c24 */ /* 0x001fce000f8e0208 */
.L_x_339:
[----:B------:R-:W-:Y:S05]  /*2fa0*/  BSYNC.RECONVERGENT B0 ;  /* 0x0000000000007941 */ /* 0x000fea0003800200 */
.L_x_337:
        /* <DEDUP_REMOVED lines=85> */
.L_x_341:
[----:B------:R-:W-:Y:S05]  /*3500*/  BSYNC.RECONVERGENT B0 ;  /* 0x0000000000007941 */ /* 0x000fea0003800200 */
.L_x_340:
        /* <DEDUP_REMOVED lines=32> */
.L_x_343:
[----:B------:R-:W-:Y:S05]  /*3710*/  BSYNC.RECONVERGENT B0 ;  /* 0x0000000000007941 */ /* 0x000fea0003800200 */
.L_x_342:
        /* <DEDUP_REMOVED lines=35> */
.L_x_363:
        /* <DEDUP_REMOVED lines=43> */
.L_x_351:
[----:B------:R-:W-:Y:S05]  /*3c00*/  BSYNC.RECONVERGENT B3 ;  /* 0x0000000000037941 */ /* 0x000fea0003800200 */
.L_x_350:
        /* <DEDUP_REMOVED lines=29> */
.L_x_353:
[----:B------:R-:W-:Y:S05]  /*3de0*/  BSYNC.RECONVERGENT B3 ;  /* 0x0000000000037941 */ /* 0x000fea0003800200 */
.L_x_352:
[----:B------:R-:W-:Y:S01]  /*3df0*/  IMAD.MOV.U32 R11, RZ, RZ, R19 ;  /* 0x000000ffff0b7224 */ /* 0x000fe200078e0013 */
[----:B------:R-:W-:Y:S06]  /*3e00*/  @!P3 BRA `(.L_x_349) ;  /* 0x00000000006cb947 */ /* 0x000fec0003800000 */
[----:B------:R-:W-:Y:S02]  /*3e10*/  ISETP.GE.OR P0, PT, R20, R13, P0 ;  /* 0x0000000d1400720c */ /* 0x000fe40000706670 */
[----:B------:R-:W-:-:S11]  /*3e20*/  MOV R11, R14 ;  /* 0x0000000e000b7202 */ /* 0x000fd60000000f00 */
        /* <DEDUP_REMOVED lines=22> */
[----:B------:R-:W-:Y:S01]  /*3f90*/  HADD2.F32 R27, -RZ, R11.H0_H0 ;  /* 0x2000000bff1b7230 */ /* 0x000fe20000004100 */
[----:B------:R-:W-:-:S04]  /*3fa0*/  MOV R11, R14 ;  /* 0x0000000e000b7202 */ /* 0x000fc80000000f00 */
[----:B------:R-:W-:-:S07]  /*3fb0*/  FADD.FTZ R28, R28, R27 ;  /* 0x0000001b1c1c7221 */ /* 0x000fce0000010000 */
.L_x_349:
[----:B------:R-:W-:Y:S05]  /*3fc0*/  BSYNC.RECONVERGENT B2 ;  /* 0x0000000000027941 */ /* 0x000fea0003800200 */
.L_x_348:
[----:B------:R-:W-:Y:S05]  /*3fd0*/  @P1 BRA `(.L_x_347) ;  /* 0x00000008001c1947 */ /* 0x000fea0003800000 */
[----:B------:R-:W-:-:S13]  /*3fe0*/  ISETP.GE.AND P0, PT, R30, R31, PT ;  /* 0x0000001f1e00720c */ /* 0x000fda0003f06270 */
.L_x_362:
        /* <DEDUP_REMOVED lines=41> */
[----:B------:R-:W-:-:S05]  /*4280*/  F2FP.F16.F32.PACK_AB R24, RZ, R2 ;  /* 0x00000002ff18723e */ /* 0x000fca00000000ff */
[----:B------:R-:W-:-:S04]  /*4290*/  HADD2.F32 R30, -RZ, R24.H0_H0 ;  /* 0x20000018ff1e7230 */ /* 0x000fc80000004100 */
[----:B------:R-:W0:Y:S01]  /*42a0*/  MUFU.RCP R25, R30 ;  /* 0x0000001e00197308 */ /* 0x000e220000001000 */
[----:B--2---:R-:W-:-:S05]  /*42b0*/  HADD2.F32 R24, -RZ, R26.H0_H0 ;  /* 0x2000001aff187230 */ /* 0x004fca0000004100 */
[----:B0-----:R-:W-:-:S05]  /*42c0*/  FMUL.FTZ R24, R24, R25 ;  /* 0x0000001918187220 */ /* 0x001fca0000410000 */
[----:B------:R-:W-:-:S05]  /*42d0*/  F2FP.F16.F32.PACK_AB R24, RZ, R24 ;  /* 0x00000018ff18723e */ /* 0x000fca00000000ff */
[----:B------:R-:W-:-:S05]  /*42e0*/  HADD2.F32 R25, -RZ, R24.H0_H0 ;  /* 0x20000018ff197230 */ /* 0x000fca0000004100 */
[----:B------:R-:W-:-:S07]  /*42f0*/  FADD.FTZ R28, R28, R25 ;  /* 0x000000191c1c7221 */ /* 0x000fce0000010000 */
.L_x_355:
[----:B------:R-:W-:Y:S05]  /*4300*/  BSYNC.RECONVERGENT B2 ;  /* 0x0000000000027941 */ /* 0x000fea0003800200 */
.L_x_354:
        /* <DEDUP_REMOVED lines=26> */
.L_x_357:
[----:B------:R-:W-:Y:S05]  /*44b0*/  BSYNC.RECONVERGENT B2 ;  /* 0x0000000000027941 */ /* 0x000fea0003800200 */
.L_x_356:
        /* <DEDUP_REMOVED lines=26> */
.L_x_359:
[----:B------:R-:W-:Y:S05]  /*4660*/  BSYNC.RECONVERGENT B2 ;  /* 0x0000000000027941 */ /* 0x000fea0003800200 */
.L_x_358:
        /* <DEDUP_REMOVED lines=26> */
.L_x_361:
[----:B------:R-:W-:Y:S05]  /*4810*/  BSYNC.RECONVERGENT B2 ;  /* 0x0000000000027941 */ /* 0x000fea0003800200 */
.L_x_360:
[----:B------:R-:W-:-:S05]  /*4820*/  VIADD R11, R11, 0x4 ;  /* 0x000000040b0b7836 */ /* 0x000fca0000000000 */
[----:B------:R-:W-:-:S13]  /*4830*/  ISETP.NE.AND P2, PT, R11, R8, PT ;  /* 0x000000080b00720c */ /* 0x000fda0003f45270 */
[----:B------:R-:W-:Y:S05]  /*4840*/  @P2 BRA `(.L_x_362) ;  /* 0xfffffff400e82947 */ /* 0x000fea000383ffff */
.L_x_347:
[----:B------:R-:W-:Y:S05]  /*4850*/  BSYNC.RECONVERGENT B0 ;  /* 0x0000000000007941 */ /* 0x000fea0003800200 */
.L_x_346:
[----:B------:R-:W-:-:S04]  /*4860*/  IADD3 R6, PT, PT, R6, 0x1, RZ ;  /* 0x0000000106067810 */ /* 0x000fc80007ffe0ff */
[----:B------:R-:W-:-:S13]  /*4870*/  ISETP.NE.AND P0, PT, R6, R7, PT ;  /* 0x000000070600720c */ /* 0x000fda0003f05270 */
[----:B------:R-:W-:Y:S05]  /*4880*/  @P0 BRA `(.L_x_363) ;  /* 0xfffffff000300947 */ /* 0x000fea000383ffff */
.L_x_345:
[----:B------:R-:W-:Y:S05]  /*4890*/  BSYNC.RECONVERGENT B1 ;  /* 0x0000000000017941 */ /* 0x000fea0003800200 */
.L_x_344:
        /* <DEDUP_REMOVED lines=12> */
        .weak           $__internal_5_$__cuda_sm20_div_s64
        .type           $__internal_5_$__cuda_sm20_div_s64,@function
        .size           $__internal_5_$__cuda_sm20_div_s64,(.L_x_1480 - $__internal_5_$__cuda_sm20_div_s64)
$__internal_5_$__cuda_sm20_div_s64:
        /* <DEDUP_REMOVED lines=85> */
[----:B------:R-:W-:Y:S06]  /*4eb0*/  RET.REL.NODEC R14 `(_ZN2at6native49_GLOBAL__N__3489678a_16_AveragePool2d_cu_fb80407639avg_pool2d_backward_out_cuda_frame_nhwcIN3c104HalfEflEEvT1_PKT_llliiiiiiiiPS6_ibb) ;  /* 0xffffffb00e507950 */ /* 0x000fec0003c3ffff */
.L_x_365:
        /* <DEDUP_REMOVED lines=12> */
.L_x_1480:


//--------------------- .text._ZN2at6native49_GLOBAL__N__3489678a_16_AveragePool2d_cu_fb80407634avg_pool2d_backward_out_cuda_frameIN3c104HalfEfiEEvT1_PKT_llllliiiiiiPS6_ibb --------------------------
	.section	.text._ZN2at6native49_GLOBAL__N__3489678a_16_AveragePool2d_cu_fb80407634avg_pool2d_backward_out_cuda_frameIN3c104HalfEfiEEvT1_PKT_llllliiiiiiPS6_ibb,"ax",@progbits
	.align	128
.text._ZN2at6native49_GLOBAL__N__3489678a_16_AveragePool2d_cu_fb80407634avg_pool2d_backward_out_cuda_frameIN3c104HalfEfiEEvT1_PKT_llllliiiiiiPS6_ibb:
        .type           _ZN2at6native49_GLOBAL__N__3489678a_16_AveragePool2d_cu_fb80407634avg_pool2d_backward_out_cuda_frameIN3c104HalfEfiEEvT1_PKT_llllliiiiiiPS6_ibb,@function
        .size           _ZN2at6native49_GLOBAL__N__3489678a_16_AveragePool2d_cu_fb80407634avg_pool2d_backward_out_cuda_frameIN3c104HalfEfiEEvT1_PKT_llllliiiiiiPS6_ibb,(.L_x_1482 - _ZN2at6native49_GLOBAL__N__3489678a_16_AveragePool2d_cu_fb80407634avg_pool2d_backward_out_cuda_frameIN3c104HalfEfiEEvT1_PKT_llllliiiiiiPS6_ibb)
        .other          _ZN2at6native49_GLOBAL__N__3489678a_16_AveragePool2d_cu_fb80407634avg_pool2d_backward_out_cuda_frameIN3c104HalfEfiEEvT1_PKT_llllliiiiiiPS6_ibb,@"STO_CUDA_ENTRY STV_DEFAULT"
_ZN2at6native49_GLOBAL__N__3489678a_16_AveragePool2d_cu_fb80407634avg_pool2d_backward_out_cuda_frameIN3c104HalfEfiEEvT1_PKT_llllliiiiiiPS6_ibb:
        /* <DEDUP_REMOVED lines=25> */
.L_x_389:
        /* <DEDUP_REMOVED lines=19> */
[----:B------:R-:W-:Y:S02]  /*02c0*/  @P0 VIADD R5, R5, -UR7 ;  /* 0x8000000705050c36 */ /* 0x000fe40008000000 */
[----:B------:R-:W-:-:S03]  /*02d0*/  @P0 VIADD R3, R3, 0x1 ;  /* 0x0000000103030836 */ /* 0x000fc60000000000 */
[----:B------:R-:W-:-:S13]  /*02e0*/  ISETP.GE.U32.AND P1, PT, R5, UR7, PT ;  /* 0x0000000705007c0c */ /* 0x000fda000bf26070 */
[----:B------:R-:W-:Y:S02]  /*02f0*/  @P1 IADD3 R3, PT, PT, R3, 0x1, RZ ;  /* 0x0000000103031810 */ /* 0x000fe40007ffe0ff */
[----:B------:R-:W-:-:S05]  /*0300*/  @!P2 LOP3.LUT R3, RZ, UR7, RZ, 0x33, !PT ;  /* 0x00000007ff03ac12 */ /* 0x000fca000f8e33ff */
[--C-:B------:R-:W-:Y:S02]  /*0310*/  IMAD.MOV R5, RZ, RZ, -R3.reuse ;  /* 0x000000ffff057224 */ /* 0x100fe400078e0a03 */
[----:B------:R-:W-:Y:S02]  /*0320*/  IMAD.MOV.U32 R4, RZ, RZ, R3 ;  /* 0x000000ffff047224 */ /* 0x000fe400078e0003 */
[----:B------:R-:W-:Y:S01]  /*0330*/  IMAD R2, R5, UR7, R10 ;  /* 0x0000000705027c24 */ /* 0x000fe2000f8e020a */
[----:B------:R-:W-:Y:S01]  /*0340*/  MOV R5, RZ ;  /* 0x000000ff00057202 */ /* 0x000fe20000000f00 */
[----:B------:R-:W-:Y:S06]  /*0350*/  BRA `(.L_x_369) ;  /* 0x0000000000307947 */ /* 0x000fec0003800000 */
.L_x_368:
[----:B------:R-:W0:Y:S01]  /*0360*/  LDCU.64 UR8, c[0x0][0x3a0] ;  /* 0x00007400ff0877ac */ /* 0x000e220008000a00 */
[----:B------:R-:W-:Y:S01]  /*0370*/  IMAD.MOV.U32 R20, RZ, RZ, R10 ;  /* 0x000000ffff147224 */ /* 0x000fe200078e000a */
[----:B------:R-:W-:Y:S01]  /*0380*/  MOV R8, 0x3d0 ;  /* 0x000003d000087802 */ /* 0x000fe20000000f00 */
[----:B------:R-:W-:Y:S02]  /*0390*/  IMAD.MOV.U32 R14, RZ, RZ, R11 ;  /* 0x000000ffff0e7224 */ /* 0x000fe400078e000b */
[----:B0-----:R-:W-:Y:S01]  /*03a0*/  IMAD.U32 R12, RZ, RZ, UR8 ;  /* 0x00000008ff0c7e24 */ /* 0x001fe2000f8e00ff */
[----:B------:R-:W-:-:S07]  /*03b0*/  MOV R9, UR9 ;  /* 0x0000000900097c02 */ /* 0x000fce0008000f00 */
[----:B------:R-:W-:Y:S05]  /*03c0*/  CALL.REL.NOINC `($__internal_6_$__cuda_sm20_div_s64) ;  /* 0x0000003400887944 */ /* 0x000fea0003c00000 */
[----:B------:R-:W0:Y:S01]  /*03d0*/  LDCU UR7, c[0x0][0x3a0] ;  /* 0x00007400ff0777ac */ /* 0x000e220008000800 */
[----:B------:R-:W-:Y:S01]  /*03e0*/  IMAD.MOV R3, RZ, RZ, -R6 ;  /* 0x000000ffff037224 */ /* 0x000fe200078e0a06 */
[----:B------:R-:W-:Y:S01]  /*03f0*/  MOV R4, R6 ;  /* 0x0000000600047202 */ /* 0x000fe20000000f00 */
[----:B------:R-:W-:Y:S02]  /*0400*/  IMAD.MOV.U32 R5, RZ, RZ, R7 ;  /* 0x000000ffff057224 */ /* 0x000fe400078e0007 */
[----:B0-----:R-:W-:-:S07]  /*0410*/  IMAD R2, R3, UR7, R10 ;  /* 0x0000000703027c24 */ /* 0x001fce000f8e020a */
.L_x_369:
[----:B------:R-:W-:Y:S05]  /*0420*/  BSYNC.RECONVERGENT B0 ;  /* 0x0000000000007941 */ /* 0x000fea0003800200 */
.L_x_367:
        /* <DEDUP_REMOVED lines=31> */
.L_x_371:
        /* <DEDUP_REMOVED lines=8> */
[----:B------:R-:W-:Y:S02]  /*06a0*/  IMAD.MOV R3, RZ, RZ, -R6 ;  /* 0x000000ffff037224 */ /* 0x000fe400078e0a06 */
[----:B------:R-:W-:Y:S02]  /*06b0*/  IMAD.MOV.U32 R5, RZ, RZ, R7 ;  /* 0x000000ffff057224 */ /* 0x000fe400078e0007 */
[----:B0-----:R-:W-:Y:S01]  /*06c0*/  IMAD R8, R3, UR7, R4 ;  /* 0x0000000703087c24 */ /* 0x001fe2000f8e0204 */
[----:B------:R-:W-:-:S07]  /*06d0*/  MOV R4, R6 ;  /* 0x0000000600047202 */ /* 0x000fce0000000f00 */
.L_x_372:
[----:B------:R-:W-:Y:S05]  /*06e0*/  BSYNC.RECONVERGENT B0 ;  /* 0x0000000000007941 */ /* 0x000fea0003800200 */
.L_x_370:
[----:B------:R-:W0:Y:S01]  /*06f0*/  LDC R13, c[0x0][0x3c0] ;  /* 0x0000f000ff0d7b82 */ /* 0x000e220000000800 */
[----:B------:R-:W1:Y:S01]  /*0700*/  LDCU UR7, c[0x0][0x3c8] ;  /* 0x00007900ff0777ac */ /* 0x000e620008000800 */
[----:B------:R-:W-:Y:S06]  /*0710*/  BSSY.RECONVERGENT B0, `(.L_x_373) ;  /* 0x0000054000007945 */ /* 0x000fec0003800200 */
[----:B------:R-:W2:Y:S08]  /*0720*/  LDC R3, c[0x0][0x3c4] ;  /* 0x0000f100ff037b82 */ /* 0x000eb00000000800 */
[----:B------:R-:W3:Y:S01]  /*0730*/  LDC R23, c[0x0][0x3a8] ;  /* 0x0000ea00ff177b82 */ /* 0x000ee20000000800 */
        /* <DEDUP_REMOVED lines=11> */
[----:B-1----:R-:W-:Y:S01]  /*07f0*/  IADD3 R9, PT, PT, R14, 0xffffffe, RZ ;  /* 0x0ffffffe0e097810 */ /* 0x002fe20007ffe0ff */
[----:B0-----:R-:W-:-:S06]  /*0800*/  IMAD.MOV.U32 R6, RZ, RZ, RZ ;  /* 0x000000ffff067224 */ /* 0x001fcc00078e00ff */
[----:B------:R-:W0:Y:S01]  /*0810*/  F2I.FTZ.U32.TRUNC.NTZ R9, R9 ;  /* 0x0000000900097305 */ /* 0x000e22000021f000 */
[----:B--2---:R-:W-:-:S04]  /*0820*/  IMAD.MOV R18, RZ, RZ, -R7 ;  /* 0x000000ffff127224 */ /* 0x004fc800078e0a07 */
[----:B------:R-:W-:-:S04]  /*0830*/  IMAD R15, R18, R17, RZ ;  /* 0x00000011120f7224 */ /* 0x000fc800078e02ff */
[----:B------:R-:W-:Y:S01]  /*0840*/  IMAD.HI.U32 R6, R7, R15, R6 ;  /* 0x0000000f07067227 */ /* 0x000fe200078e0006 */
[----:B0-----:R-:W-:-:S03]  /*0850*/  IADD3 R12, PT, PT, RZ, -R9, RZ ;  /* 0x80000009ff0c7210 */ /* 0x001fc60007ffe0ff */
[----:B------:R-:W-:Y:S02]  /*0860*/  IMAD.MOV.U32 R7, RZ, RZ, R8 ;  /* 0x000000ffff077224 */ /* 0x000fe400078e0008 */
[----:B------:R-:W-:Y:S02]  /*0870*/  HFMA2 R8, -RZ, RZ, 0, 0 ;  /* 0x00000000ff087431 */ /* 0x000fe400000001ff */
[----:B------:R-:W-:Y:S01]  /*0880*/  IMAD R15, R12, R19, RZ ;  /* 0x000000130c0f7224 */ /* 0x000fe200078e02ff */
[----:B------:R-:W-:Y:S01]  /*0890*/  IABS R12, R2 ;  /* 0x00000002000c7213 */ /* 0x000fe20000000000 */
[----:B------:R-:W-:-:S04]  /*08a0*/  IMAD.HI.U32 R6, R6, R7, RZ ;  /* 0x0000000706067227 */ /* 0x000fc800078e00ff */
        /* <DEDUP_REMOVED lines=9> */
[----:B------:R-:W-:Y:S02]  /*0940*/  ISETP.GT.U32.AND P5, PT, R19, R12, PT ;  /* 0x0000000c1300720c */ /* 0x000fe40003fa4070 */
[----:B0-----:R-:W-:-:S05]  /*0950*/  ISETP.GE.AND P4, PT, R16, R15, PT ;  /* 0x0000000f1000720c */ /* 0x001fca0003f86270 */
[----:B------:R-:W-:Y:S01]  /*0960*/  @!P1 IADD3 R8, PT, PT, R8, -R17, RZ ;  /* 0x8000001108089210 */ /* 0x000fe20007ffe0ff */
[----:B------:R-:W-:-:S03]  /*0970*/  @!P1 VIADD R6, R6, 0x1 ;  /* 0x0000000106069836 */ /* 0x000fc60000000000 */
[----:B------:R-:W-:Y:S02]  /*0980*/  ISETP.GE.U32.AND P0, PT, R8, R17, PT ;  /* 0x000000110800720c */ /* 0x000fe40003f06070 */
[----:B------:R-:W-:Y:S01]  /*0990*/  @!P5 IMAD.IADD R12, R12, 0x1, -R19 ;  /* 0x000000010c0cd824 */ /* 0x000fe200078e0a13 */
[----:B------:R-:W0:Y:S01]  /*09a0*/  LDC R17, c[0x0][0x3b0] ;  /* 0x0000ec00ff117b82 */ /* 0x000e220000000800 */
[----:B------:R-:W-:Y:S01]  /*09b0*/  LOP3.LUT R8, R16, R13, RZ, 0x3c, !PT ;  /* 0x0000000d10087212 */ /* 0x000fe200078e3cff */
[----:B------:R-:W-:Y:S01]  /*09c0*/  @!P5 VIADD R9, R9, 0x1 ;  /* 0x000000010909d836 */ /* 0x000fe20000000000 */
[----:B------:R-:W-:Y:S02]  /*09d0*/  ISETP.NE.AND P5, PT, R3, RZ, PT ;  /* 0x000000ff0300720c */ /* 0x000fe40003fa5270 */
[----:B------:R-:W-:Y:S02]  /*09e0*/  ISETP.GE.U32.AND P2, PT, R12, R19, PT ;  /* 0x000000130c00720c */ /* 0x000fe40003f46070 */
[----:B------:R-:W-:-:S02]  /*09f0*/  ISETP.GE.AND P6, PT, R8, RZ, PT ;  /* 0x000000ff0800720c */ /* 0x000fc40003fc6270 */
[----:B------:R-:W-:Y:S02]  /*0a00*/  LOP3.LUT R8, R2, R3, RZ, 0x3c, !PT ;  /* 0x0000000302087212 */ /* 0x000fe400078e3cff */
        /* <DEDUP_REMOVED lines=9> */
[----:B---3--:R-:W-:Y:S06]  /*0aa0*/  @!P4 BRA `(.L_x_374) ;  /* 0x000000000068c947 */ /* 0x008fec0003800000 */
[----:B------:R-:W1:Y:S01]  /*0ab0*/  LDC R21, c[0x0][0x3c0] ;  /* 0x0000f000ff157b82 */ /* 0x000e620000000800 */
[----:B------:R-:W-:-:S04]  /*0ac0*/  IADD3 R12, PT, PT, R16, -R15, RZ ;  /* 0x8000000f100c7210 */ /* 0x000fc80007ffe0ff */
        /* <DEDUP_REMOVED lines=8> */
[----:B-1----:R-:W-:Y:S02]  /*0b50*/  IMAD.MOV.U32 R8, RZ, RZ, RZ ;  /* 0x000000ffff087224 */ /* 0x002fe400078e00ff */
[----:B--2---:R-:W-:-:S04]  /*0b60*/  IMAD.MOV R18, RZ, RZ, -R9 ;  /* 0x000000ffff127224 */ /* 0x004fc800078e0a09 */
        /* <DEDUP_REMOVED lines=14> */
.L_x_374:
[----:B------:R-:W-:Y:S05]  /*0c50*/  BSYNC.RECONVERGENT B0 ;  /* 0x0000000000007941 */ /* 0x000fea0003800200 */
.L_x_373:
[----:B------:R-:W-:Y:S01]  /*0c60*/  VIADDMNMX R13, R14, 0x1, R23, PT ;  /* 0x000000010e0d7846 */ /* 0x000fe20003800117 */
[----:B------:R-:W-:Y:S01]  /*0c70*/  BSSY.RECONVERGENT B0, `(.L_x_375) ;  /* 0x000001e000007945 */ /* 0x000fe20003800200 */
[----:B------:R-:W-:Y:S02]  /*0c80*/  HFMA2 R14, -RZ, RZ, 0, 0 ;  /* 0x00000000ff0e7431 */ /* 0x000fe400000001ff */
[----:B------:R-:W-:Y:S01]  /*0c90*/  @!P1 IMAD.MOV R6, RZ, RZ, -R6 ;  /* 0x000000ffff069224 */ /* 0x000fe200078e0a06 */
        /* <DEDUP_REMOVED lines=27> */
.L_x_376:
[----:B------:R-:W-:Y:S05]  /*0e50*/  BSYNC.RECONVERGENT B0 ;  /* 0x0000000000007941 */ /* 0x000fea0003800200 */
.L_x_375:
[----:B------:R-:W-:Y:S01]  /*0e60*/  ISETP.GE.AND P0, PT, R12, R13, PT ;  /* 0x0000000d0c00720c */ /* 0x000fe20003f06270 */
[----:B------:R-:W-:Y:S01]  /*0e70*/  BSSY.RECONVERGENT B2, `(.L_x_377) ;  /* 0x000010f000027945 */ /* 0x000fe20003800200 */
[----:B------:R-:W-:Y:S01]  /*0e80*/  @!P5 LOP3.LUT R6, RZ, R3, RZ, 0x33, !PT ;  /* 0x00000003ff06d212 */ /* 0x000fe200078e33ff */
[----:B------:R-:W-:-:S03]  /*0e90*/  IMAD.MOV.U32 R15, RZ, RZ, RZ ;  /* 0x000000ffff0f7224 */ /* 0x000fc600078e00ff */
[----:B0-----:R-:W-:-:S07]  /*0ea0*/  VIADDMNMX R17, R6, 0x1, R17, PT ;  /* 0x0000000106117846 */ /* 0x001fce0003800111 */
        /* <DEDUP_REMOVED lines=22> */
.L_x_388:
        /* <DEDUP_REMOVED lines=57> */
.L_x_384:
[----:B------:R-:W-:Y:S05]  /*13a0*/  BSYNC.RECONVERGENT B3 ;  /* 0x0000000000037941 */ /* 0x000fea0003800200 */
.L_x_383:
        /* <DEDUP_REMOVED lines=22> */
.L_x_386:
[----:B------:R-:W-:Y:S05]  /*1510*/  BSYNC.RECONVERGENT B3 ;  /* 0x0000000000037941 */ /* 0x000fea0003800200 */
.L_x_385:
[----:B------:R-:W-:Y:S01]  /*1520*/  IADD3 R29, PT, PT, R14, 0x2, RZ ;  /* 0x000000020e1d7810 */ /* 0x000fe20007ffe0ff */
[----:B------:R-:W-:Y:S06]  /*1530*/  @!P2 BRA `(.L_x_382) ;  /* 0x00000000004ca947 */ /* 0x000fec0003800000 */
[----:B------:R-:W-:Y:S01]  /*1540*/  ISETP.LE.OR P0, PT, R26, R19, !P0 ;  /* 0x000000131a00720c */ /* 0x000fe20004703670 */
[----:B------:R-:W-:-:S12]  /*1550*/  VIADD R29, R14, 0x3 ;  /* 0x000000030e1d7836 */ /* 0x000fd80000000000 */
        /* <DEDUP_REMOVED lines=17> */
.L_x_382:
[----:B------:R-:W-:Y:S05]  /*1670*/  BSYNC.RECONVERGENT B0 ;  /* 0x0000000000007941 */ /* 0x000fea0003800200 */
.L_x_381:
        /* <DEDUP_REMOVED lines=9> */
[----:B------:R-:W-:Y:S01]  /*1710*/  IMAD.IADD R46, R29, 0x1, -R17 ;  /* 0x000000011d2e7824 */ /* 0x000fe200078e0a11 */
        /* <DEDUP_REMOVED lines=15> */
.L_x_387:
        /* <DEDUP_REMOVED lines=21> */
[----:B------:R-:W-:Y:S02]  /*1960*/  @!P1 IMAD.IADD R47, R44, 0x1, -R47 ;  /* 0x000000012c2f9824 */ /* 0x000fe400078e0a2f */
[----:B------:R-:W-:Y:S01]  /*1970*/  LEA.HI.X R9, R6, UR13, R7, 0x1, P3 ;  /* 0x0000000d06097c11 */ /* 0x000fe200098f0c07 */
[----:B------:R-:W-:Y:S01]  /*1980*/  IMAD.IADD R44, R42, 0x1, R37 ;  /* 0x000000012a2c7824 */ /* 0x000fe200078e0225 */
[----:B------:R-:W-:Y:S01]  /*1990*/  VIMNMX R7, PT, PT, R31, UR5, PT ;  /* 0x000000051f077c48 */ /* 0x000fe2000bfe0100 */
[----:B------:R-:W-:Y:S01]  /*19a0*/  @!P1 IMAD R47, R28, R47, RZ ;  /* 0x0000002f1c2f9224 */ /* 0x000fe200078e02ff */
[----:B------:R-:W-:Y:S01]  /*19b0*/  @!P1 IADD3 R42, PT, PT, R43, R36, RZ ;  /* 0x000000242b2a9210 */ /* 0x000fe20007ffe0ff */
[----:B------:R-:W1:Y:S01]  /*19c0*/  @!P2 LDC.U8 R51, c[0x0][0x3dc] ;  /* 0x0000f700ff33ab82 */ /* 0x000e620000000000 */
[----:B------:R-:W2:Y:S01]  /*19d0*/  @!P2 LDG.E.U16 R43, desc[UR10][R8.64+0x2] ;  /* 0x0000020a082ba981 */ /* 0x000ea2000c1e1500 */
[----:B0-----:R-:W-:-:S02]  /*19e0*/  @!P1 PRMT R6, R49, 0x8880, RZ ;  /* 0x0000888031069816 */ /* 0x001fc400000000ff */
[----:B------:R-:W-:Y:S02]  /*19f0*/  VIMNMX R49, PT, PT, R7, UR7, PT ;  /* 0x0000000707317c48 */ /* 0x000fe4000bfe0100 */
[----:B------:R-:W-:Y:S02]  /*1a00*/  ISETP.NE.AND P4, PT, R6, RZ, !P1 ;  /* 0x000000ff0600720c */ /* 0x000fe40004f85270 */
[----:B------:R-:W-:Y:S02]  /*1a10*/  ISETP.LE.OR P3, PT, R49, R50, !P0 ;  /* 0x000000323100720c */ /* 0x000fe40004763670 */
[----:B-1----:R-:W-:Y:S02]  /*1a20*/  @!P2 PRMT R6, R51, 0x8880, RZ ;  /* 0x000088803306a816 */ /* 0x002fe400000000ff */
[----:B------:R-:W-:Y:S02]  /*1a30*/  @!P2 IADD3 R51, PT, PT, -R48, R45, RZ ;  /* 0x0000002d3033a210 */ /* 0x000fe40007ffe1ff */
[----:B------:R-:W-:-:S03]  /*1a40*/  ISETP.NE.AND P5, PT, R6, RZ, !P2 ;  /* 0x000000ff0600720c */ /* 0x000fc600057a5270 */
[----:B------:R-:W-:Y:S02]  /*1a50*/  @!P2 IMAD R48, R28, R51, RZ ;  /* 0x000000331c30a224 */ /* 0x000fe400078e02ff */
[----:B------:R-:W-:Y:S02]  /*1a60*/  @P4 IMAD R47, R25, R42, RZ ;  /* 0x0000002a192f4224 */ /* 0x000fe400078e02ff */
        /* <DEDUP_REMOVED lines=12> */
[----:B------:R-:W-:Y:S01]  /*1b30*/  @!P4 IMAD.IADD R49, R49, 0x1, -R52 ;  /* 0x000000013131c824 */ /* 0x000fe200078e0a34 */
[----:B------:R-:W-:Y:S01]  /*1b40*/  @!P1 I2FP.F32.S32 R47, R47 ;  /* 0x0000002f002f9245 */ /* 0x000fe20000201400 */
[----:B------:R-:W-:-:S02]  /*1b50*/  IMAD.IADD R52, R7, 0x1, R30 ;  /* 0x0000000107347824 */ /* 0x000fc400078e021e */
[----:B------:R-:W-:Y:S01]  /*1b60*/  @!P3 IMAD R45, R28, R45, RZ ;  /* 0x0000002d1c2db224 */ /* 0x000fe200078e02ff */
[----:B------:R-:W-:Y:S02]  /*1b70*/  @!P1 F2FP.F16.F32.PACK_AB R47, RZ, R47 ;  /* 0x0000002fff2f923e */ /* 0x000fe400000000ff */
[----:B0-----:R-:W-:-:S04]  /*1b80*/  @!P4 PRMT R51, R51, 0x8880, RZ ;  /* 0x000088803333c816 */ /* 0x001fc800000000ff */
[----:B------:R-:W-:Y:S01]  /*1b90*/  ISETP.NE.AND P6, PT, R51, RZ, !P4 ;  /* 0x000000ff3300720c */ /* 0x000fe200067c5270 */
[----:B------:R-:W-:Y:S01]  /*1ba0*/  @P5 IMAD R45, R25, R52, RZ ;  /* 0x00000034192d5224 */ /* 0x000fe200078e02ff */
[----:B------:R-:W-:Y:S02]  /*1bb0*/  IADD3 R50, PT, PT, R50, R35, RZ ;  /* 0x0000002332327210 */ /* 0x000fe40007ffe0ff */
[----:B------:R-:W-:Y:S01]  /*1bc0*/  @!P2 I2FP.F32.S32 R48, R48 ;  /* 0x000000300030a245 */ /* 0x000fe20000201400 */
[----:B-1----:R-:W-:Y:S01]  /*1bd0*/  @!P1 HADD2.F32 R8, -RZ, R47.H0_H0 ;  /* 0x2000002fff089230 */ /* 0x002fe20000004100 */
[----:B------:R-:W-:Y:S01]  /*1be0*/  @!P3 I2FP.F32.S32 R45, R45 ;  /* 0x0000002d002db245 */ /* 0x000fe20000201400 */
[----:B------:R-:W-:Y:S01]  /*1bf0*/  @!P4 IMAD R7, R28, R49, RZ ;  /* 0x000000311c07c224 */ /* 0x000fe200078e02ff */
[----:B------:R-:W-:Y:S02]  /*1c00*/  @!P2 F2FP.F16.F32.PACK_AB R48, RZ, R48 ;  /* 0x00000030ff30a23e */ /* 0x000fe400000000ff */
[----:B------:R-:W-:-:S03]  /*1c10*/  @!P3 F2FP.F16.F32.PACK_AB R45, RZ, R45 ;  /* 0x0000002dff2db23e */ /* 0x000fc600000000ff */
[----:B------:R-:W-:Y:S01]  /*1c20*/  @P6 IMAD R7, R25, R50, RZ ;  /* 0x0000003219076224 */ /* 0x000fe200078e02ff */
[----:B------:R-:W0:Y:S01]  /*1c30*/  @!P1 MUFU.RCP R8, R8 ;  /* 0x0000000800089308 */ /* 0x000e220000001000 */
[----:B------:R-:W-:-:S03]  /*1c40*/  @!P2 HADD2.F32 R9, -RZ, R48.H0_H0 ;  /* 0x20000030ff09a230 */ /* 0x000fc60000004100 */
[----:B------:R-:W-:Y:S01]  /*1c50*/  @!P4 I2FP.F32.S32 R7, R7 ;  /* 0x000000070007c245 */ /* 0x000fe20000201400 */
[----:B------:R-:W-:-:S03]  /*1c60*/  @!P3 HADD2.F32 R45, -RZ, R45.H0_H0 ;  /* 0x2000002dff2db230 */ /* 0x000fc60000004100 */
[----:B------:R-:W-:Y:S01]  /*1c70*/  @!P4 F2FP.F16.F32.PACK_AB R7, RZ, R7 ;  /* 0x00000007ff07c23e */ /* 0x000fe200000000ff */
[----:B------:R-:W1:Y:S04]  /*1c80*/  @!P2 MUFU.RCP R9, R9 ;  /* 0x000000090009a308 */ /* 0x000e680000001000 */
[----:B------:R-:W-:-:S04]  /*1c90*/  @!P4 HADD2.F32 R7, -RZ, R7.H0_H0 ;  /* 0x20000007ff07c230 */ /* 0x000fc80000004100 */
[----:B------:R-:W5:Y:S08]  /*1ca0*/  @!P3 MUFU.RCP R45, R45 ;  /* 0x0000002d002db308 */ /* 0x000f700000001000 */
[----:B------:R-:W5:Y:S01]  /*1cb0*/  @!P4 MUFU.RCP R7, R7 ;  /* 0x000000070007c308 */ /* 0x000f620000001000 */
[----:B------:R-:W-:Y:S01]  /*1cc0*/  VIADD R46, R46, 0x4 ;  /* 0x000000042e2e7836 */ /* 0x000fe20000000000 */
[----:B------:R-:W-:Y:S01]  /*1cd0*/  IADD3 R29, PT, PT, R29, 0x4, RZ ;  /* 0x000000041d1d7810 */ /* 0x000fe20007ffe0ff */
[----:B---3--:R-:W-:-:S02]  /*1ce0*/  @!P1 HADD2.F32 R47, -RZ, R42.H0_H0 ;  /* 0x2000002aff2f9230 */ /* 0x008fc40000004100 */
[----:B--2---:R-:W-:-:S03]  /*1cf0*/  @!P2 HADD2.F32 R42, -RZ, R43.H0_H0 ;  /* 0x2000002bff2aa230 */ /* 0x004fc60000004100 */
[----:B0-----:R-:W-:Y:S02]  /*1d00*/  @!P1 FMUL.FTZ R47, R47, R8 ;  /* 0x000000082f2f9220 */ /* 0x001fe40000410000 */
[----:B------:R-:W0:Y:S01]  /*1d10*/  LDC R8, c[0x0][0x3c4] ;  /* 0x0000f100ff087b82 */ /* 0x000e220000000800 */
[----:B-1----:R-:W-:Y:S02]  /*1d20*/  @!P2 FMUL.FTZ R9, R42, R9 ;  /* 0x000000092a09a220 */ /* 0x002fe40000410000 */
[----:B------:R-:W-:-:S03]  /*1d30*/  @!P1 F2FP.F16.F32.PACK_AB R47, RZ, R47 ;  /* 0x0000002fff2f923e */ /* 0x000fc600000000ff */
[----:B------:R-:W-:Y:S01]  /*1d40*/  @!P2 F2FP.F16.F32.PACK_AB R9, RZ, R9 ;  /* 0x00000009ff09a23e */ /* 0x000fe200000000ff */
[----:B----4-:R-:W-:Y:S02]  /*1d50*/  @!P4 HADD2.F32 R44, -RZ, R44.H0_H0 ;  /* 0x2000002cff2cc230 */ /* 0x010fe40000004100 */
[----:B-----5:R-:W-:-:S05]  /*1d60*/  @!P3 HADD2.F32 R6, -RZ, R6.H0_H0 ;  /* 0x20000006ff06b230 */ /* 0x020fca0000004100 */
[----:B------:R-:W-:Y:S01]  /*1d70*/  @!P3 FMUL.FTZ R45, R6, R45 ;  /* 0x0000002d062db220 */ /* 0x000fe20000410000 */
[----:B------:R-:W-:Y:S02]  /*1d80*/  @!P1 HADD2.F32 R6, -RZ, R47.H0_H0 ;  /* 0x2000002fff069230 */ /* 0x000fe40000004100 */
[----:B------:R-:W-:Y:S01]  /*1d90*/  @!P4 FMUL.FTZ R7, R44, R7 ;  /* 0x000000072c07c220 */ /* 0x000fe20000410000 */
[----:B------:R-:W-:Y:S01]  /*1da0*/  @!P2 HADD2.F32 R42, -RZ, R9.H0_H0 ;  /* 0x20000009ff2aa230 */ /* 0x000fe20000004100 */
[----:B------:R-:W-:Y:S01]  /*1db0*/  @!P3 F2FP.F16.F32.PACK_AB R45, RZ, R45 ;  /* 0x0000002dff2db23e */ /* 0x000fe200000000ff */
[----:B------:R-:W-:Y:S01]  /*1dc0*/  @!P1 FADD.FTZ R15, R15, R6 ;  /* 0x000000060f0f9221 */ /* 0x000fe20000010000 */
[----:B------:R-:W-:Y:S02]  /*1dd0*/  ISETP.NE.AND P1, PT, R46, RZ, PT ;  /* 0x000000ff2e00720c */ /* 0x000fe40003f25270 */
[----:B------:R-:W-:Y:S01]  /*1de0*/  @!P4 F2FP.F16.F32.PACK_AB R7, RZ, R7 ;  /* 0x00000007ff07c23e */ /* 0x000fe200000000ff */
[----:B------:R-:W-:-:S02]  /*1df0*/  @!P3 HADD2.F32 R6, -RZ, R45.H0_H0 ;  /* 0x2000002dff06b230 */ /* 0x000fc40000004100 */
[----:B------:R-:W-:Y:S02]  /*1e00*/  @!P2 FADD.FTZ R15, R15, R42 ;  /* 0x0000002a0f0fa221 */ /* 0x000fe40000010000 */
[----:B------:R-:W-:Y:S02]  /*1e10*/  @!P4 HADD2.F32 R42, -RZ, R7.H0_H0 ;  /* 0x20000007ff2ac230 */ /* 0x000fe40000004100 */
[----:B------:R-:W-:Y:S01]  /*1e20*/  @!P3 FADD.FTZ R15, R15, R6 ;  /* 0x000000060f0fb221 */ /* 0x000fe20000010000 */
[----:B0-----:R-:W-:Y:S01]  /*1e30*/  IMAD.MOV R6, RZ, RZ, -R8 ;  /* 0x000000ffff067224 */ /* 0x001fe200078e0a08 */
[C---:B------:R-:W-:Y:S01]  /*1e40*/  LEA R40, R8.reuse, R40, 0x2 ;  /* 0x0000002808287211 */ /* 0x040fe200078e10ff */
[C---:B------:R-:W-:Y:S02]  /*1e50*/  IMAD R41, R8.reuse, 0x4, R41 ;  /* 0x0000000408297824 */ /* 0x040fe400078e0229 */
[----:B------:R-:W-:Y:S01]  /*1e60*/  @!P4 FADD.FTZ R15, R15, R42 ;  /* 0x0000002a0f0fc221 */ /* 0x000fe20000010000 */
[C---:B------:R-:W-:Y:S01]  /*1e70*/  IMAD R38, R8.reuse, 0x4, R38 ;  /* 0x0000000408267824 */ /* 0x040fe200078e0226 */
[C---:B------:R-:W-:Y:S01]  /*1e80*/  LEA R32, R8.reuse, R32, 0x2 ;  /* 0x0000002008207211 */ /* 0x040fe200078e10ff */
[C---:B------:R-:W-:Y:S01]  /*1e90*/  IMAD R31, R8.reuse, 0x4, R31 ;  /* 0x00000004081f7824 */ /* 0x040fe200078e021f */
[C---:B------:R-:W-:Y:S01]  /*1ea0*/  LEA R33, R8.reuse, R33, 0x2 ;  /* 0x0000002108217211 */ /* 0x040fe200078e10ff */
[----:B------:R-:W-:Y:S01]  /*1eb0*/  IMAD R39, R8, 0x4, R39 ;  /* 0x0000000408277824 */ /* 0x000fe200078e0227 */
[----:B------:R-:W-:Y:S01]  /*1ec0*/  LEA R30, R6, R30, 0x2 ;  /* 0x0000001e061e7211 */ /* 0x000fe200078e10ff */
[----:B------:R-:W-:-:S02]  /*1ed0*/  IMAD R34, R8, 0x4, R34 ;  /* 0x0000000408227824 */ /* 0x000fc400078e0222 */
[C---:B------:R-:W-:Y:S02]  /*1ee0*/  IMAD R37, R6.reuse, 0x4, R37 ;  /* 0x0000000406257824 */ /* 0x040fe400078e0225 */
[C---:B------:R-:W-:Y:S02]  /*1ef0*/  IMAD R35, R6.reuse, 0x4, R35 ;  /* 0x0000000406237824 */ /* 0x040fe400078e0223 */
[----:B------:R-:W-:Y:S01]  /*1f00*/  IMAD R36, R6, 0x4, R36 ;  /* 0x0000000406247824 */ /* 0x000fe200078e0224 */
[----:B------:R-:W-:Y:S06]  /*1f10*/  @P1 BRA `(.L_x_387) ;  /* 0xfffffff8003c1947 */ /* 0x000fec000383ffff */
.L_x_380:
[----:B------:R-:W-:Y:S05]  /*1f20*/  BSYNC.RECONVERGENT B1 ;  /* 0x0000000000017941 */ /* 0x000fea0003800200 */
.L_x_379:
[----:B------:R-:W-:-:S05]  /*1f30*/  VIADD R12, R12, 0x1 ;  /* 0x000000010c0c7836 */ /* 0x000fca0000000000 */
[----:B------:R-:W-:-:S13]  /*1f40*/  ISETP.NE.AND P0, PT, R12, R13, PT ;  /* 0x0000000d0c00720c */ /* 0x000fda0003f05270 */
[----:B------:R-:W-:Y:S05]  /*1f50*/  @P0 BRA `(.L_x_388) ;  /* 0xfffffff0002c0947 */ /* 0x000fea000383ffff */
.L_x_378:
[----:B------:R-:W-:Y:S05]  /*1f60*/  BSYNC.RECONVERGENT B2 ;  /* 0x0000000000027941 */ /* 0x000fea0003800200 */
.L_x_377:
[----:B------:R-:W0:Y:S01]  /*1f70*/  LDCU.64 UR8, c[0x0][0x3d0] ;  /* 0x00007a00ff0877ac */ /* 0x000e220008000a00 */
[----:B------:R-:W-:Y:S01]  /*1f80*/  F2FP.F16.F32.PACK_AB R15, RZ, R15 ;  /* 0x0000000fff0f723e */ /* 0x000fe200000000ff */
        /* <DEDUP_REMOVED lines=12> */
.L_x_366:
[----:B------:R-:W0:Y:S02]  /*2050*/  LDCU UR6, c[0x0][0x3d8] ;  /* 0x00007b00ff0677ac */ /* 0x000e240008000800 */
[----:B0-----:R-:W-:-:S07]  /*2060*/  I2FP.F32.S32 R32, UR6 ;  /* 0x0000000600207c45 */ /* 0x001fce0008201400 */
.L_x_412:
        /* <DEDUP_REMOVED lines=28> */
.L_x_391:
[----:B------:R-:W0:Y:S01]  /*2230*/  LDCU.64 UR6, c[0x0][0x3a0] ;  /* 0x00007400ff0677ac */ /* 0x000e220008000a00 */
[----:B------:R-:W-:Y:S02]  /*2240*/  MOV R20, R10 ;  /* 0x0000000a00147202 */ /* 0x000fe40000000f00 */
[----:B------:R-:W-:Y:S02]  /*2250*/  MOV R14, R11 ;  /* 0x0000000b000e7202 */ /* 0x000fe40000000f00 */
[----:B------:R-:W-:Y:S01]  /*2260*/  MOV R8, 0x22a0 ;  /* 0x000022a000087802 */ /* 0x000fe20000000f00 */
[----:B0-----:R-:W-:Y:S02]  /*2270*/  IMAD.U32 R12, RZ, RZ, UR6 ;  /* 0x00000006ff0c7e24 */ /* 0x001fe4000f8e00ff */
[----:B------:R-:W-:-:S07]  /*2280*/  IMAD.U32 R9, RZ, RZ, UR7 ;  /* 0x00000007ff097e24 */ /* 0x000fce000f8e00ff */
[----:B------:R-:W-:Y:S05]  /*2290*/  CALL.REL.NOINC `($__internal_6_$__cuda_sm20_div_s64) ;  /* 0x0000001400d47944 */ /* 0x000fea0003c00000 */
[----:B------:R-:W0:Y:S01]  /*22a0*/  LDCU UR6, c[0x0][0x3a0] ;  /* 0x00007400ff0677ac */ /* 0x000e220008000800 */
[--C-:B------:R-:W-:Y:S02]  /*22b0*/  IMAD.MOV R3, RZ, RZ, -R6.reuse ;  /* 0x000000ffff037224 */ /* 0x100fe400078e0a06 */
[----:B------:R-:W-:Y:S02]  /*22c0*/  IMAD.MOV.U32 R2, RZ, RZ, R6 ;  /* 0x000000ffff027224 */ /* 0x000fe400078e0006 */
[----:B0-----:R-:W-:Y:S01]  /*22d0*/  IMAD R4, R3, UR6, R10 ;  /* 0x0000000603047c24 */ /* 0x001fe2000f8e020a */
[----:B------:R-:W-:-:S07]  /*22e0*/  MOV R3, R7 ;  /* 0x0000000700037202 */ /* 0x000fce0000000f00 */
.L_x_392:
[----:B------:R-:W-:Y:S05]  /*22f0*/  BSYNC.RECONVERGENT B0 ;  /* 0x0000000000007941 */ /* 0x000fea0003800200 */
.L_x_390:
        /* <DEDUP_REMOVED lines=31> */
.L_x_394:
        /* <DEDUP_REMOVED lines=8> */
[----:B------:R-:W-:-:S04]  /*2570*/  IMAD.MOV R3, RZ, RZ, -R6 ;  /* 0x000000ffff037224 */ /* 0x000fc800078e0a06 */
[----:B0-----:R-:W-:Y:S01]  /*2580*/  IMAD R8, R3, UR6, R2 ;  /* 0x0000000603087c24 */ /* 0x001fe2000f8e0202 */
[----:B------:R-:W-:Y:S01]  /*2590*/  MOV R3, R7 ;  /* 0x0000000700037202 */ /* 0x000fe20000000f00 */
[----:B------:R-:W-:-:S07]  /*25a0*/  IMAD.MOV.U32 R2, RZ, RZ, R6 ;  /* 0x000000ffff027224 */ /* 0x000fce00078e0006 */
.L_x_395:
[----:B------:R-:W-:Y:S05]  /*25b0*/  BSYNC.RECONVERGENT B0 ;  /* 0x0000000000007941 */ /* 0x000fea0003800200 */
.L_x_393:
        /* <DEDUP_REMOVED lines=16> */
[----:B-1----:R-:W-:Y:S02]  /*26c0*/  VIADD R9, R16, 0xffffffe ;  /* 0x0ffffffe10097836 */ /* 0x002fe40000000000 */
[----:B0-----:R-:W-:-:S05]  /*26d0*/  HFMA2 R6, -RZ, RZ, 0, 0 ;  /* 0x00000000ff067431 */ /* 0x001fca00000001ff */
[----:B------:R-:W0:Y:S01]  /*26e0*/  F2I.FTZ.U32.TRUNC.NTZ R9, R9 ;  /* 0x0000000900097305 */ /* 0x000e22000021f000 */
[----:B--2---:R-:W-:-:S05]  /*26f0*/  IADD3 R18, PT, PT, RZ, -R7, RZ ;  /* 0x80000007ff127210 */ /* 0x004fca0007ffe0ff */
[----:B------:R-:W-:-:S04]  /*2700*/  IMAD R15, R18, R13, RZ ;  /* 0x0000000d120f7224 */ /* 0x000fc800078e02ff */
[----:B------:R-:W-:-:S04]  /*2710*/  IMAD.HI.U32 R6, R7, R15, R6 ;  /* 0x0000000f07067227 */ /* 0x000fc800078e0006 */
[----:B0-----:R-:W-:Y:S02]  /*2720*/  IMAD.MOV R12, RZ, RZ, -R9 ;  /* 0x000000ffff0c7224 */ /* 0x001fe400078e0a09 */
[----:B------:R-:W-:Y:S02]  /*2730*/  IMAD.MOV.U32 R7, RZ, RZ, R8 ;  /* 0x000000ffff077224 */ /* 0x000fe400078e0008 */
[----:B------:R-:W-:Y:S01]  /*2740*/  IMAD R15, R12, R17, RZ ;  /* 0x000000110c0f7224 */ /* 0x000fe200078e02ff */
[----:B------:R-:W-:Y:S01]  /*2750*/  IABS R12, R4 ;  /* 0x00000004000c7213 */ /* 0x000fe20000000000 */
[----:B------:R-:W-:Y:S02]  /*2760*/  IMAD.MOV.U32 R8, RZ, RZ, RZ ;  /* 0x000000ffff087224 */ /* 0x000fe400078e00ff */
[----:B------:R-:W-:-:S04]  /*2770*/  IMAD.HI.U32 R6, R6, R7, RZ ;  /* 0x0000000706067227 */ /* 0x000fc800078e00ff */
[----:B------:R-:W-:Y:S01]  /*2780*/  IMAD.HI.U32 R9, R9, R15, R8 ;  /* 0x0000000f09097227 */ /* 0x000fe200078e0008 */
[----:B------:R-:W-:Y:S01]  /*2790*/  IADD3 R8, PT, PT, -R6, RZ, RZ ;  /* 0x000000ff06087210 */ /* 0x000fe20007ffe1ff */
[----:B------:R-:W0:Y:S04]  /*27a0*/  LDC R15, c[0x0][0x3b8] ;  /* 0x0000ee00ff0f7b82 */ /* 0x000e280000000800 */
        /* <DEDUP_REMOVED lines=16> */
[----:B------:R-:W0:Y:S01]  /*28b0*/  LDC R17, c[0x0][0x3b0] ;  /* 0x0000ec00ff117b82 */ /* 0x000e220000000800 */
[----:B------:R-:W-:Y:S02]  /*28c0*/  ISETP.GE.AND P6, PT, R8, RZ, PT ;  /* 0x000000ff0800720c */ /* 0x000fe40003fc6270 */
[----:B------:R-:W-:-:S02]  /*28d0*/  LOP3.LUT R8, R4, R5, RZ, 0x3c, !PT ;  /* 0x0000000504087212 */ /* 0x000fc400078e3cff */
[----:B------:R-:W-:Y:S01]  /*28e0*/  @P0 VIADD R6, R6, 0x1 ;  /* 0x0000000106060836 */ /* 0x000fe20000000000 */
[----:B-1----:R-:W-:Y:S02]  /*28f0*/  ISETP.GE.AND P0, PT, R4, R7, PT ;  /* 0x000000070400720c */ /* 0x002fe40003f06270 */
[----:B------:R-:W-:Y:S02]  /*2900*/  ISETP.GE.AND P1, PT, R8, RZ, PT ;  /* 0x000000ff0800720c */ /* 0x000fe40003f26270 */
[----:B------:R-:W-:Y:S02]  /*2910*/  MOV R13, R6 ;  /* 0x00000006000d7202 */ /* 0x000fe40000000f00 */
[----:B------:R-:W-:Y:S02]  /*2920*/  @P2 IADD3 R9, PT, PT, R9, 0x1, RZ ;  /* 0x0000000109092810 */ /* 0x000fe40007ffe0ff */
[----:B------:R-:W-:Y:S01]  /*2930*/  ISETP.NE.AND P5, PT, R5, RZ, PT ;  /* 0x000000ff0500720c */ /* 0x000fe20003fa5270 */
[----:B------:R-:W-:Y:S01]  /*2940*/  @!P6 IMAD.MOV R13, RZ, RZ, -R13 ;  /* 0x000000ffff0de224 */ /* 0x000fe200078e0a0d */
[----:B------:R-:W-:Y:S01]  /*2950*/  @!P3 LOP3.LUT R13, RZ, R19, RZ, 0x33, !PT ;  /* 0x00000013ff0db212 */ /* 0x000fe200078e33ff */
[----:B------:R-:W-:Y:S01]  /*2960*/  IMAD.MOV.U32 R6, RZ, RZ, R9 ;  /* 0x000000ffff067224 */ /* 0x000fe200078e0009 */
[----:B---3--:R-:W-:Y:S09]  /*2970*/  @!P4 BRA `(.L_x_397) ;  /* 0x00000000006cc947 */ /* 0x008ff20003800000 */
[----:B------:R-:W1:Y:S01]  /*2980*/  LDC R19, c[0x0][0x3c0] ;  /* 0x0000f000ff137b82 */ /* 0x000e620000000800 */
[----:B------:R-:W-:Y:S01]  /*2990*/  IMAD.IADD R12, R14, 0x1, -R15 ;  /* 0x000000010e0c7824 */ /* 0x000fe200078e0a0f */
[----:B------:R-:W-:-:S04]  /*29a0*/  MOV R8, RZ ;  /* 0x000000ff00087202 */ /* 0x000fc80000000f00 */
[----:B------:R-:W-:Y:S02]  /*29b0*/  IABS R14, R12 ;  /* 0x0000000c000e7213 */ /* 0x000fe40000000000 */
[-C--:B-1----:R-:W-:Y:S02]  /*29c0*/  IABS R16, R19.reuse ;  /* 0x0000001300107213 */ /* 0x082fe40000000000 */
[----:B------:R-:W-:Y:S02]  /*29d0*/  LOP3.LUT R12, R12, R19, RZ, 0x3c, !PT ;  /* 0x000000130c0c7212 */ /* 0x000fe400078e3cff */
[----:B------:R-:W1:Y:S02]  /*29e0*/  I2F.RP R18, R16 ;  /* 0x0000001000127306 */ /* 0x000e640000209400 */
[----:B------:R-:W-:-:S06]  /*29f0*/  ISETP.GE.AND P4, PT, R12, RZ, PT ;  /* 0x000000ff0c00720c */ /* 0x000fcc0003f86270 */
[----:B-1----:R-:W1:Y:S02]  /*2a00*/  MUFU.RCP R18, R18 ;  /* 0x0000001200127308 */ /* 0x002e640000001000 */
[----:B-1----:R-:W-:-:S06]  /*2a10*/  IADD3 R20, PT, PT, R18, 0xffffffe, RZ ;  /* 0x0ffffffe12147810 */ /* 0x002fcc0007ffe0ff */
[----:B------:R-:W1:Y:S02]  /*2a20*/  F2I.FTZ.U32.TRUNC.NTZ R9, R20 ;  /* 0x0000001400097305 */ /* 0x000e64000021f000 */
[----:B-1----:R-:W-:-:S04]  /*2a30*/  IMAD.MOV R21, RZ, RZ, -R9 ;  /* 0x000000ffff157224 */ /* 0x002fc800078e0a09 */
        /* <DEDUP_REMOVED lines=15> */
.L_x_397:
[----:B------:R-:W-:Y:S05]  /*2b30*/  BSYNC.RECONVERGENT B0 ;  /* 0x0000000000007941 */ /* 0x000fea0003800200 */
.L_x_396:
[----:B------:R-:W-:Y:S01]  /*2b40*/  BSSY.RECONVERGENT B0, `(.L_x_398) ;  /* 0x0000020000007945 */ /* 0x000fe20003800200 */
[----:B------:R-:W-:Y:S01]  /*2b50*/  HFMA2 R14, -RZ, RZ, 0, 0 ;  /* 0x00000000ff0e7431 */ /* 0x000fe200000001ff */
[----:B------:R-:W-:Y:S01]  /*2b60*/  VIADDMNMX R13, R13, 0x1, R22, PT ;  /* 0x000000010d0d7846 */ /* 0x000fe20003800116 */
[----:B------:R-:W-:Y:S01]  /*2b70*/  @!P1 IMAD.MOV R6, RZ, RZ, -R6 ;  /* 0x000000ffff069224 */ /* 0x000fe200078e0a06 */
[----:B------:R-:W-:Y:S06]  /*2b80*/  @!P0 BRA `(.L_x_399) ;  /* 0x00000000006c8947 */ /* 0x000fec0003800000 */
[----:B------:R-:W1:Y:S01]  /*2b90*/  LDC R15, c[0x0][0x3c4] ;  /* 0x0000f100ff0f7b82 */ /* 0x000e620000000800 */
[----:B------:R-:W-:Y:S01]  /*2ba0*/  IADD3 R4, PT, PT, R4, -R7, RZ ;  /* 0x8000000704047210 */ /* 0x000fe20007ffe0ff */
        /* <DEDUP_REMOVED lines=9> */
[----:B-1----:R-:W-:-:S04]  /*2c40*/  IMAD.MOV R19, RZ, RZ, -R9 ;  /* 0x000000ffff137224 */ /* 0x002fc800078e0a09 */
        /* <DEDUP_REMOVED lines=15> */
.L_x_399:
[----:B------:R-:W-:Y:S05]  /*2d40*/  BSYNC.RECONVERGENT B0 ;  /* 0x0000000000007941 */ /* 0x000fea0003800200 */
.L_x_398:
[----:B------:R-:W-:Y:S01]  /*2d50*/  ISETP.GE.AND P0, PT, R12, R13, PT ;  /* 0x0000000d0c00720c */ /* 0x000fe20003f06270 */
[----:B------:R-:W-:Y:S01]  /*2d60*/  BSSY.RECONVERGENT B2, `(.L_x_400) ;  /* 0x00000ba000027945 */ /* 0x000fe20003800200 */
[----:B------:R-:W-:Y:S02]  /*2d70*/  @!P5 LOP3.LUT R6, RZ, R5, RZ, 0x33, !PT ;  /* 0x00000005ff06d212 */ /* 0x000fe400078e33ff */
[----:B------:R-:W-:Y:S02]  /*2d80*/  MOV R15, RZ ;  /* 0x000000ff000f7202 */ /* 0x000fe40000000f00 */
[----:B0-----:R-:W-:-:S07]  /*2d90*/  VIADDMNMX R17, R6, 0x1, R17, PT ;  /* 0x0000000106117846 */ /* 0x001fce0003800111 */
[----:B------:R-:W-:Y:S05]  /*2da0*/  @P0 BRA `(.L_x_401) ;  /* 0x0000000800d40947 */ /* 0x000fea0003800000 */
[----:B------:R-:W0:Y:S01]  /*2db0*/  LDCU UR6, c[0x0][0x3cc] ;  /* 0x00007980ff0677ac */ /* 0x000e220008000800 */
[----:B------:R-:W1:Y:S01]  /*2dc0*/  LDC R9, c[0x0][0x3a0] ;  /* 0x0000e800ff097b82 */ /* 0x000e620000000800 */
[C---:B------:R-:W-:Y:S01]  /*2dd0*/  IADD3 R6, PT, PT, -R17.reuse, R14, RZ ;  /* 0x0000000e11067210 */ /* 0x040fe20007ffe1ff */
[--C-:B------:R-:W-:Y:S01]  /*2de0*/  IMAD.IADD R24, R17, 0x1, -R14.reuse ;  /* 0x0000000111187824 */ /* 0x100fe200078e0a0e */
[----:B------:R-:W-:Y:S01]  /*2df0*/  SHF.R.S32.HI R21, RZ, 0x1f, R14 ;  /* 0x0000001fff157819 */ /* 0x000fe2000001140e */
[----:B------:R-:W-:Y:S01]  /*2e00*/  VIADD R20, R14, 0x1 ;  /* 0x000000010e147836 */ /* 0x000fe20000000000 */
[----:B------:R-:W-:Y:S01]  /*2e10*/  ISETP.GT.U32.AND P1, PT, R6, -0x4, PT ;  /* 0xfffffffc0600780c */ /* 0x000fe20003f24070 */
[CC--:B------:R-:W-:Y:S01]  /*2e20*/  IMAD R6, R14.reuse, R5.reuse, R5 ;  /* 0x000000050e067224 */ /* 0x0c0fe200078e0205 */
[C---:B------:R-:W-:Y:S01]  /*2e30*/  IADD3 R22, PT, PT, R14.reuse, 0x2, RZ ;  /* 0x000000020e167810 */ /* 0x040fe20007ffe0ff */
[----:B------:R-:W-:Y:S01]  /*2e40*/  VIADD R23, R14, 0x3 ;  /* 0x000000030e177836 */ /* 0x000fe20000000000 */
[----:B------:R-:W-:Y:S01]  /*2e50*/  LOP3.LUT R24, R24, 0x3, RZ, 0xc0, !PT ;  /* 0x0000000318187812 */ /* 0x000fe200078ec0ff */
[----:B------:R-:W-:Y:S01]  /*2e60*/  IMAD.MOV.U32 R15, RZ, RZ, RZ ;  /* 0x000000ffff0f7224 */ /* 0x000fe200078e00ff */
[-C--:B------:R-:W-:Y:S01]  /*2e70*/  IADD3 R26, PT, PT, R6, R5.reuse, RZ ;  /* 0x00000005061a7210 */ /* 0x080fe20007ffe0ff */
        /* <DEDUP_REMOVED lines=10> */
.L_x_411:
        /* <DEDUP_REMOVED lines=46> */
.L_x_407:
[----:B------:R-:W-:Y:S05]  /*3200*/  BSYNC.RECONVERGENT B3 ;  /* 0x0000000000037941 */ /* 0x000fea0003800200 */
.L_x_406:
        /* <DEDUP_REMOVED lines=15> */
.L_x_409:
[----:B------:R-:W-:Y:S05]  /*3300*/  BSYNC.RECONVERGENT B3 ;  /* 0x0000000000037941 */ /* 0x000fea0003800200 */
.L_x_408:
[----:B------:R-:W-:Y:S01]  /*3310*/  IMAD.MOV.U32 R29, RZ, RZ, R22 ;  /* 0x000000ffff1d7224 */ /* 0x000fe200078e0016 */
[----:B------:R-:W-:Y:S06]  /*3320*/  @!P3 BRA `(.L_x_405) ;  /* 0x000000000034b947 */ /* 0x000fec0003800000 */
[----:B------:R-:W-:Y:S02]  /*3330*/  ISETP.GE.OR P0, PT, R26, R19, P0 ;  /* 0x000000131a00720c */ /* 0x000fe40000706670 */
[----:B------:R-:W-:-:S11]  /*3340*/  MOV R29, R23 ;  /* 0x00000017001d7202 */ /* 0x000fd60000000f00 */
        /* <DEDUP_REMOVED lines=11> */
.L_x_405:
[----:B------:R-:W-:Y:S05]  /*3400*/  BSYNC.RECONVERGENT B0 ;  /* 0x0000000000007941 */ /* 0x000fea0003800200 */
.L_x_404:
[----:B------:R-:W-:Y:S05]  /*3410*/  @P1 BRA `(.L_x_403) ;  /* 0x0000000400281947 */ /* 0x000fea0003800000 */
[----:B------:R-:W-:-:S13]  /*3420*/  ISETP.GE.AND P0, PT, R30, R31, PT ;  /* 0x0000001f1e00720c */ /* 0x000fda0003f06270 */
.L_x_410:
        /* <DEDUP_REMOVED lines=9> */
[--C-:B------:R-:W-:Y:S02]  /*34c0*/  IMAD R33, R29, R36, R36.reuse ;  /* 0x000000241d217224 */ /* 0x100fe400078e0224 */
[----:B-1----:R-:W-:Y:S01]  /*34d0*/  VIADD R9, R8, UR7 ;  /* 0x0000000708097c36 */ /* 0x002fe20008000000 */
[----:B------:R-:W-:Y:S01]  /*34e0*/  VIMNMX R8, PT, PT, RZ, R8, !PT ;  /* 0x00000008ff087248 */ /* 0x000fe20007fe0100 */
[----:B---3--:R-:W-:Y:S01]  /*34f0*/  IMAD R37, R28, UR8, RZ ;  /* 0x000000081c257c24 */ /* 0x008fe2000f8e02ff */
[----:B------:R-:W-:Y:S01]  /*3500*/  VIADDMNMX R30, R33, -UR6, RZ, !PT ;  /* 0x80000006211e7c46 */ /* 0x000fe2000f8001ff */
[C---:B------:R-:W-:Y:S01]  /*3510*/  IMAD.IADD R34, R9.reuse, 0x1, R36 ;  /* 0x0000000109227824 */ /* 0x040fe200078e0224 */
[----:B--2---:R-:W-:Y:S01]  /*3520*/  VIMNMX3 R9, R9, UR5, R35, PT ;  /* 0x0000000509097c0f */ /* 0x004fe2000b800123 */
[----:B------:R-:W-:-:S03]  /*3530*/  IMAD.WIDE.U32 R6, R4, UR8, R6 ;  /* 0x0000000804067c25 */ /* 0x000fc6000f8e0006 */
[----:B------:R-:W-:Y:S01]  /*3540*/  VIMNMX3 R31, R34, UR5, R35, PT ;  /* 0x00000005221f7c0f */ /* 0x000fe2000b800123 */
[----:B------:R-:W-:Y:S01]  /*3550*/  IMAD R37, R4, UR9, R37 ;  /* 0x0000000904257c24 */ /* 0x000fe2000f8e0225 */
[-C--:B------:R-:W-:Y:S02]  /*3560*/  IADD3 R34, PT, PT, R34, R36.reuse, RZ ;  /* 0x0000002422227210 */ /* 0x080fe40007ffe0ff */
[----:B------:R-:W-:Y:S01]  /*3570*/  ISETP.GE.OR P3, PT, R30, R31, P0 ;  /* 0x0000001f1e00720c */ /* 0x000fe20000766670 */
[--C-:B------:R-:W-:Y:S01]  /*3580*/  IMAD.IADD R30, R33, 0x1, R36.reuse ;  /* 0x00000001211e7824 */ /* 0x100fe200078e0224 */
[----:B------:R-:W-:Y:S01]  /*3590*/  ISETP.GE.OR P2, PT, R8, R9, P0 ;  /* 0x000000090800720c */ /* 0x000fe20000746670 */
[----:B------:R-:W-:Y:S01]  /*35a0*/  IMAD.IADD R9, R37, 0x1, R7 ;  /* 0x0000000125097824 */ /* 0x000fe200078e0207 */
[----:B----4-:R-:W-:Y:S01]  /*35b0*/  LEA R8, P4, R6, UR12, 0x1 ;  /* 0x0000000c06087c11 */ /* 0x010fe2000f8808ff */
[----:B------:R-:W-:Y:S01]  /*35c0*/  IMAD.IADD R31, R30, 0x1, R36 ;  /* 0x000000011e1f7824 */ /* 0x000fe200078e0224 */
[----:B------:R-:W-:-:S02]  /*35d0*/  VIADDMNMX R33, R34, R36, UR5, PT ;  /* 0x0000000522217e46 */ /* 0x000fc4000b800124 */
[----:B------:R-:W-:Y:S02]  /*35e0*/  LEA.HI.X R9, R6, UR13, R9, 0x1, P4 ;  /* 0x0000000d06097c11 */ /* 0x000fe4000a0f0c09 */
[----:B------:R-:W-:Y:S02]  /*35f0*/  VIADDMNMX R7, R30, -UR6, RZ, !PT ;  /* 0x800000061e077c46 */ /* 0x000fe4000f8001ff */
[----:B------:R-:W-:Y:S02]  /*3600*/  VIMNMX R6, PT, PT, R33, R35, PT ;  /* 0x0000002321067248 */ /* 0x000fe40003fe0100 */
[----:B------:R-:W-:Y:S02]  /*3610*/  VIMNMX3 R30, R34, UR5, R35, PT ;  /* 0x00000005221e7c0f */ /* 0x000fe4000b800123 */
[----:B------:R-:W-:Y:S02]  /*3620*/  VIADDMNMX R31, R31, -UR6, RZ, !PT ;  /* 0x800000061f1f7c46 */ /* 0x000fe4000f8001ff */
[----:B------:R-:W-:-:S02]  /*3630*/  ISETP.GE.OR P4, PT, R7, R30, P0 ;  /* 0x0000001e0700720c */ /* 0x000fc40000786670 */
[----:B------:R-:W-:Y:S01]  /*3640*/  ISETP.GE.OR P5, PT, R31, R6, P0 ;  /* 0x000000061f00720c */ /* 0x000fe200007a6670 */
[----:B------:R-:W2:Y:S04]  /*3650*/  @!P3 LDG.E.U16 R7, desc[UR10][R8.64+0x2] ;  /* 0x0000020a0807b981 */ /* 0x000ea8000c1e1500 */
[----:B------:R-:W3:Y:S06]  /*3660*/  @!P2 LDG.E.U16 R6, desc[UR10][R8.64] ;  /* 0x0000000a0806a981 */ /* 0x000eec000c1e1500 */
[----:B------:R-:W4:Y:S04]  /*3670*/  @!P4 LDG.E.U16 R30, desc[UR10][R8.64+0x4] ;  /* 0x0000040a081ec981 */ /* 0x000f28000c1e1500 */
[----:B------:R0:W5:Y:S02]  /*3680*/  @!P5 LDG.E.U16 R31, desc[UR10][R8.64+0x6] ;  /* 0x0000060a081fd981 */ /* 0x000164000c1e1500 */
[----:B0-----:R-:W-:-:S05]  /*3690*/  @!P2 F2FP.F16.F32.PACK_AB R9, RZ, R32 ;  /* 0x00000020ff09a23e */ /* 0x001fca00000000ff */
[----:B------:R-:W-:Y:S01]  /*36a0*/  @!P2 HADD2.F32 R33, -RZ, R9.H0_H0 ;  /* 0x20000009ff21a230 */ /* 0x000fe20000004100 */
[----:B------:R-:W-:-:S05]  /*36b0*/  @!P3 F2FP.F16.F32.PACK_AB R9, RZ, R32 ;  /* 0x00000020ff09b23e */ /* 0x000fca00000000ff */
[----:B------:R-:W0:Y:S01]  /*36c0*/  @!P2 MUFU.RCP R33, R33 ;  /* 0x000000210021a308 */ /* 0x000e220000001000 */
[----:B------:R-:W-:Y:S01]  /*36d0*/  @!P3 HADD2.F32 R34, -RZ, R9.H0_H0 ;  /* 0x20000009ff22b230 */ /* 0x000fe20000004100 */
[----:B------:R-:W-:-:S05]  /*36e0*/  @!P4 F2FP.F16.F32.PACK_AB R9, RZ, R32 ;  /* 0x00000020ff09c23e */ /* 0x000fca00000000ff */
[----:B------:R-:W-:Y:S01]  /*36f0*/  @!P4 HADD2.F32 R35, -RZ, R9.H0_H0 ;  /* 0x20000009ff23c230 */ /* 0x000fe20000004100 */
[----:B------:R-:W-:Y:S01]  /*3700*/  @!P5 F2FP.F16.F32.PACK_AB R9, RZ, R32 ;  /* 0x00000020ff09d23e */ /* 0x000fe200000000ff */
[----:B------:R-:W1:Y:S04]  /*3710*/  @!P3 MUFU.RCP R34, R34 ;  /* 0x000000220022b308 */ /* 0x000e680000001000 */
[----:B------:R-:W-:-:S04]  /*3720*/  @!P5 HADD2.F32 R9, -RZ, R9.H0_H0 ;  /* 0x20000009ff09d230 */ /* 0x000fc80000004100 */
[----:B------:R-:W5:Y:S08]  /*3730*/  @!P4 MUFU.RCP R35, R35 ;  /* 0x000000230023c308 */ /* 0x000f700000001000 */
[----:B------:R-:W5:Y:S01]  /*3740*/  @!P5 MUFU.RCP R8, R9 ;  /* 0x000000090008d308 */ /* 0x000f620000001000 */
[----:B------:R-:W-:Y:S01]  /*3750*/  IADD3 R29, PT, PT, R29, 0x4, RZ ;  /* 0x000000041d1d7810 */ /* 0x000fe20007ffe0ff */
[----:B---3--:R-:W-:-:S02]  /*3760*/  @!P2 HADD2.F32 R6, -RZ, R6.H0_H0 ;  /* 0x20000006ff06a230 */ /* 0x008fc40000004100 */
[----:B--2---:R-:W-:-:S03]  /*3770*/  @!P3 HADD2.F32 R7, -RZ, R7.H0_H0 ;  /* 0x20000007ff07b230 */ /* 0x004fc60000004100 */
[----:B0-----:R-:W-:Y:S01]  /*3780*/  @!P2 FMUL.FTZ R6, R6, R33 ;  /* 0x000000210606a220 */ /* 0x001fe20000410000 */
[----:B----4-:R-:W-:Y:S02]  /*3790*/  @!P4 HADD2.F32 R30, -RZ, R30.H0_H0 ;  /* 0x2000001eff1ec230 */ /* 0x010fe40000004100 */
[----:B-1----:R-:W-:Y:S02]  /*37a0*/  @!P3 FMUL.FTZ R7, R7, R34 ;  /* 0x000000220707b220 */ /* 0x002fe40000410000 */
[----:B------:R-:W-:Y:S01]  /*37b0*/  @!P2 F2FP.F16.F32.PACK_AB R6, RZ, R6 ;  /* 0x00000006ff06a23e */ /* 0x000fe200000000ff */
[----:B-----5:R-:W-:Y:S02]  /*37c0*/  @!P5 HADD2.F32 R31, -RZ, R31.H0_H0 ;  /* 0x2000001fff1fd230 */ /* 0x020fe40000004100 */
[----:B------:R-:W-:Y:S02]  /*37d0*/  @!P4 FMUL.FTZ R30, R30, R35 ;  /* 0x000000231e1ec220 */ /* 0x000fe40000410000 */
[----:B------:R-:W-:Y:S01]  /*37e0*/  @!P2 HADD2.F32 R6, -RZ, R6.H0_H0 ;  /* 0x20000006ff06a230 */ /* 0x000fe20000004100 */
[----:B------:R-:W-:Y:S01]  /*37f0*/  @!P3 F2FP.F16.F32.PACK_AB R7, RZ, R7 ;  /* 0x00000007ff07b23e */ /* 0x000fe200000000ff */
[----:B------:R-:W-:Y:S01]  /*3800*/  @!P5 FMUL.FTZ R31, R31, R8 ;  /* 0x000000081f1fd220 */ /* 0x000fe20000410000 */
[----:B------:R-:W-:-:S02]  /*3810*/  @!P4 F2FP.F16.F32.PACK_AB R30, RZ, R30 ;  /* 0x0000001eff1ec23e */ /* 0x000fc400000000ff */
[----:B------:R-:W-:Y:S01]  /*3820*/  @!P2 FADD.FTZ R15, R15, R6 ;  /* 0x000000060f0fa221 */ /* 0x000fe20000010000 */
[----:B------:R-:W-:Y:S01]  /*3830*/  ISETP.NE.AND P2, PT, R29, R17, PT ;  /* 0x000000111d00720c */ /* 0x000fe20003f45270 */
[----:B------:R-:W-:Y:S01]  /*3840*/  @!P3 HADD2.F32 R8, -RZ, R7.H0_H0 ;  /* 0x20000007ff08b230 */ /* 0x000fe20000004100 */
[----:B------:R-:W-:Y:S01]  /*3850*/  @!P5 F2FP.F16.F32.PACK_AB R31, RZ, R31 ;  /* 0x0000001fff1fd23e */ /* 0x000fe200000000ff */
[----:B------:R-:W-:-:S03]  /*3860*/  @!P4 HADD2.F32 R30, -RZ, R30.H0_H0 ;  /* 0x2000001eff1ec230 */ /* 0x000fc60000004100 */
[----:B------:R-:W-:Y:S01]  /*3870*/  @!P3 FADD.FTZ R15, R15, R8 ;  /* 0x000000080f0fb221 */ /* 0x000fe20000010000 */
[----:B------:R-:W-:-:S03]  /*3880*/  @!P5 HADD2.F32 R6, -RZ, R31.H0_H0 ;  /* 0x2000001fff06d230 */ /* 0x000fc60000004100 */
[----:B------:R-:W-:-:S04]  /*3890*/  @!P4 FADD.FTZ R15, R15, R30 ;  /* 0x0000001e0f0fc221 */ /* 0x000fc80000010000 */
[----:B------:R-:W-:Y:S01]  /*38a0*/  @!P5 FADD.FTZ R15, R15, R6 ;  /* 0x000000060f0fd221 */ /* 0x000fe20000010000 */
[----:B------:R-:W-:Y:S06]  /*38b0*/  @P2 BRA `(.L_x_410) ;  /* 0xfffffff800dc2947 */ /* 0x000fec000383ffff */
.L_x_403:
[----:B------:R-:W-:Y:S05]  /*38c0*/  BSYNC.RECONVERGENT B1 ;  /* 0x0000000000017941 */ /* 0x000fea0003800200 */
.L_x_402:
[----:B------:R-:W-:-:S05]  /*38d0*/  VIADD R12, R12, 0x1 ;  /* 0x000000010c0c7836 */ /* 0x000fca0000000000 */
[----:B------:R-:W-:-:S13]  /*38e0*/  ISETP.NE.AND P0, PT, R12, R13, PT ;  /* 0x0000000d0c00720c */ /* 0x000fda0003f05270 */
[----:B------:R-:W-:Y:S05]  /*38f0*/  @P0 BRA `(.L_x_411) ;  /* 0xfffffff400880947 */ /* 0x000fea000383ffff */
.L_x_401:
[----:B------:R-:W-:Y:S05]  /*3900*/  BSYNC.RECONVERGENT B2 ;  /* 0x0000000000027941 */ /* 0x000fea0003800200 */
.L_x_400:
        /* <DEDUP_REMOVED lines=14> */
        .weak           $__internal_6_$__cuda_sm20_div_s64
        .type           $__internal_6_$__cuda_sm20_div_s64,@function
        .size           $__internal_6_$__cuda_sm20_div_s64,(.L_x_1482 - $__internal_6_$__cuda_sm20_div_s64)
$__internal_6_$__cuda_sm20_div_s64:
        /* <DEDUP_REMOVED lines=14> */
[C---:B------:R-:W-:Y:S01]  /*3ad0*/  IMAD R15, R16.reuse, R7, R19 ;  /* 0x00000007100f7224 */ /* 0x040fe200078e0213 */
[----:B------:R-:W-:Y:S02]  /*3ae0*/  IADD3 R21, P0, PT, RZ, -R18, RZ ;  /* 0x80000012ff157210 */ /* 0x000fe40007f1e0ff */
[----:B------:R-:W-:Y:S01]  /*3af0*/  MOV R19, R16 ;  /* 0x0000001000137202 */ /* 0x000fe20000000f00 */
[----:B------:R-:W-:Y:S02]  /*3b00*/  IMAD R15, R17, R6, R15 ;  /* 0x00000006110f7224 */ /* 0x000fe400078e020f */
[----:B------:R-:W-:-:S04]  /*3b10*/  IMAD.HI.U32 R18, R16, R21, RZ ;  /* 0x0000001510127227 */ /* 0x000fc800078e00ff */
[----:B------:R-:W-:-:S04]  /*3b20*/  IMAD.X R15, RZ, RZ, ~R15, P0 ;  /* 0x000000ffff0f7224 */ /* 0x000fc800000e0e0f */
[----:B------:R-:W-:-:S04]  /*3b30*/  IMAD.WIDE.U32 R18, P0, R16, R15, R18 ;  /* 0x0000000f10127225 */ /* 0x000fc80007800012 */
[C---:B------:R-:W-:Y:S02]  /*3b40*/  IMAD R23, R17.reuse, R15, RZ ;  /* 0x0000000f11177224 */ /* 0x040fe400078e02ff */
[----:B------:R-:W-:Y:S01]  /*3b50*/  IMAD.HI.U32 R18, P1, R17, R21, R18 ;  /* 0x0000001511127227 */ /* 0x000fe20007820012 */
[----:B------:R-:W-:-:S03]  /*3b60*/  IADD3 R21, P4, PT, RZ, -R20, RZ ;  /* 0x80000014ff157210 */ /* 0x000fc60007f9e0ff */
[----:B------:R-:W-:Y:S01]  /*3b70*/  IMAD.HI.U32 R13, R17, R15, RZ ;  /* 0x0000000f110d7227 */ /* 0x000fe200078e00ff */
[----:B------:R-:W-:Y:S02]  /*3b80*/  IADD3 R19, P2, PT, R23, R18, RZ ;  /* 0x0000001217137210 */ /* 0x000fe40007f5e0ff */
[----:B------:R-:W-:Y:S01]  /*3b90*/  SEL R21, R21, R20, !P3 ;  /* 0x0000001415157207 */ /* 0x000fe20005800000 */
[----:B------:R-:W-:Y:S02]  /*3ba0*/  IMAD.X R13, R13, 0x1, R17, P0 ;  /* 0x000000010d0d7824 */ /* 0x000fe400000e0611 */
[----:B------:R-:W-:-:S03]  /*3bb0*/  IMAD.WIDE.U32 R16, R19, R6, RZ ;  /* 0x0000000613107225 */ /* 0x000fc600078e00ff */
[----:B------:R-:W-:Y:S01]  /*3bc0*/  IADD3.X R13, PT, PT, RZ, RZ, R13, P2, P1 ;  /* 0x000000ffff0d7210 */ /* 0x000fe200017e240d */
[----:B------:R-:W-:Y:S01]  /*3bd0*/  IMAD R15, R19, R7, R17 ;  /* 0x00000007130f7224 */ /* 0x000fe200078e0211 */
[----:B------:R-:W-:-:S03]  /*3be0*/  IADD3 R17, P0, PT, RZ, -R16, RZ ;  /* 0x80000010ff117210 */ /* 0x000fc60007f1e0ff */
[----:B------:R-:W-:Y:S02]  /*3bf0*/  IMAD R15, R13, R6, R15 ;  /* 0x000000060d0f7224 */ /* 0x000fe400078e020f */
[----:B------:R-:W-:-:S04]  /*3c00*/  IMAD.HI.U32 R18, R19, R17, RZ ;  /* 0x0000001113127227 */ /* 0x000fc800078e00ff */
[----:B------:R-:W-:-:S04]  /*3c10*/  IMAD.X R16, RZ, RZ, ~R15, P0 ;  /* 0x000000ffff107224 */ /* 0x000fc800000e0e0f */
[----:B------:R-:W-:-:S04]  /*3c20*/  IMAD.WIDE.U32 R18, P0, R19, R16, R18 ;  /* 0x0000001013127225 */ /* 0x000fc80007800012 */
[----:B------:R-:W-:Y:S01]  /*3c30*/  IMAD.HI.U32 R15, P1, R13, R17, R18 ;  /* 0x000000110d0f7227 */ /* 0x000fe20007820012 */
[----:B------:R-:W-:-:S03]  /*3c40*/  IADD3.X R17, PT, PT, RZ, ~R14, RZ, P4, !PT ;  /* 0x8000000eff117210 */ /* 0x000fc600027fe4ff */
        /* <DEDUP_REMOVED lines=47> */
[----:B------:R-:W-:Y:S06]  /*3f40*/  RET.REL.NODEC R8 `(_ZN2at6native49_GLOBAL__N__3489678a_16_AveragePool2d_cu_fb80407634avg_pool2d_backward_out_cuda_frameIN3c104HalfEfiEEvT1_PKT_llllliiiiiiPS6_ibb) ;  /* 0xffffffc0082c7950 */ /* 0x000fec0003c3ffff */
.L_x_413:
        /* <DEDUP_REMOVED lines=11> */
.L_x_1482:


//--------------------- .text._ZN2at6native49_GLOBAL__N__3489678a_16_AveragePool2d_cu_fb80407639avg_pool2d_backward_out_cuda_frame_nhwcIN3c104HalfEfiEEvT1_PKT_llliiiiiiiiPS6_ibb --------------------------
	.section	.text._ZN2at6native49_GLOBAL__N__3489678a_16_AveragePool2d_cu_fb80407639avg_pool2d_backward_out_cuda_frame_nhwcIN3c104HalfEfiEEvT1_PKT_llliiiiiiiiPS6_ibb,"ax",@progbits
	.align	128
.text._ZN2at6native49_GLOBAL__N__3489678a_16_AveragePool2d_cu_fb80407639avg_pool2d_backward_out_cuda_frame_nhwcIN3c104HalfEfiEEvT1_PKT_llliiiiiiiiPS6_ibb:
        .type           _ZN2at6native49_GLOBAL__N__3489678a_16_AveragePool2d_cu_fb80407639avg_pool2d_backward_out_cuda_frame_nhwcIN3c104HalfEfiEEvT1_PKT_llliiiiiiiiPS6_ibb,@function
        .size           _ZN2at6native49_GLOBAL__N__3489678a_16_AveragePool2d_cu_fb80407639avg_pool2d_backward_out_cuda_frame_nhwcIN3c104HalfEfiEEvT1_PKT_llliiiiiiiiPS6_ibb,(.L_x_1484 - _ZN2at6native49_GLOBAL__N__3489678a_16_AveragePool2d_cu_fb80407639avg_pool2d_backward_out_cuda_frame_nhwcIN3c104HalfEfiEEvT1_PKT_llliiiiiiiiPS6_ibb)
        .other          _ZN2at6native49_GLOBAL__N__3489678a_16_AveragePool2d_cu_fb80407639avg_pool2d_backward_out_cuda_frame_nhwcIN3c104HalfEfiEEvT1_PKT_llliiiiiiiiPS6_ibb,@"STO_CUDA_ENTRY STV_DEFAULT"
_ZN2at6native49_GLOBAL__N__3489678a_16_AveragePool2d_cu_fb80407639avg_pool2d_backward_out_cuda_frame_nhwcIN3c104HalfEfiEEvT1_PKT_llliiiiiiiiPS6_ibb:
        /* <DEDUP_REMOVED lines=26> */
.L_x_448:
        /* <DEDUP_REMOVED lines=29> */
.L_x_416:
[----:B------:R-:W0:Y:S01]  /*0370*/  LDCU.64 UR8, c[0x0][0x390] ;  /* 0x00007200ff0877ac */ /* 0x000e220008000a00 */
[----:B------:R-:W-:Y:S01]  /*0380*/  IMAD.MOV.U32 R20, RZ, RZ, R0 ;  /* 0x000000ffff147224 */ /* 0x000fe200078e0000 */
[----:B------:R-:W-:Y:S01]  /*0390*/  MOV R16, 0x3e0 ;  /* 0x000003e000107802 */ /* 0x000fe20000000f00 */
[----:B------:R-:W-:Y:S02]  /*03a0*/  IMAD.MOV.U32 R21, RZ, RZ, R3 ;  /* 0x000000ffff157224 */ /* 0x000fe400078e0003 */
[----:B0-----:R-:W-:Y:S01]  /*03b0*/  IMAD.U32 R19, RZ, RZ, UR8 ;  /* 0x00000008ff137e24 */ /* 0x001fe2000f8e00ff */
[----:B------:R-:W-:-:S07]  /*03c0*/  MOV R18, UR9 ;  /* 0x0000000900127c02 */ /* 0x000fce0008000f00 */
[----:B------:R-:W-:Y:S05]  /*03d0*/  CALL.REL.NOINC `($__internal_7_$__cuda_sm20_div_s64) ;  /* 0x0000004400307944 */ /* 0x000fea0003c00000 */
        /* <DEDUP_REMOVED lines=10> */
.L_x_417:
[----:B------:R-:W-:Y:S05]  /*0480*/  BSYNC.RECONVERGENT B0 ;  /* 0x0000000000007941 */ /* 0x000fea0003800200 */
.L_x_415:
        /* <DEDUP_REMOVED lines=29> */
.L_x_419:
[----:B------:R-:W0:Y:S01]  /*0660*/  LDCU.64 UR8, c[0x0][0x3a0] ;  /* 0x00007400ff0877ac */ /* 0x000e220008000a00 */
[----:B------:R-:W-:Y:S01]  /*0670*/  IMAD.MOV.U32 R20, RZ, RZ, R14 ;  /* 0x000000ffff147224 */ /* 0x000fe200078e000e */
[----:B------:R-:W-:Y:S01]  /*0680*/  MOV R16, 0x6d0 ;  /* 0x000006d000107802 */ /* 0x000fe20000000f00 */
[----:B------:R-:W-:Y:S01]  /*0690*/  IMAD.MOV.U32 R21, RZ, RZ, R15 ;  /* 0x000000ffff157224 */ /* 0x000fe200078e000f */
[----:B0-----:R-:W-:Y:S01]  /*06a0*/  MOV R19, UR8 ;  /* 0x0000000800137c02 */ /* 0x001fe20008000f00 */
[----:B------:R-:W-:-:S07]  /*06b0*/  IMAD.U32 R18, RZ, RZ, UR9 ;  /* 0x00000009ff127e24 */ /* 0x000fce000f8e00ff */
[----:B------:R-:W-:Y:S05]  /*06c0*/  CALL.REL.NOINC `($__internal_7_$__cuda_sm20_div_s64) ;  /* 0x0000004000747944 */ /* 0x000fea0003c00000 */
[----:B------:R-:W0:Y:S01]  /*06d0*/  LDCU UR7, c[0x0][0x3a0] ;  /* 0x00007400ff0777ac */ /* 0x000e220008000800 */
[----:B------:R-:W-:Y:S01]  /*06e0*/  IADD3 R9, PT, PT, -R20, RZ, RZ ;  /* 0x000000ff14097210 */ /* 0x000fe20007ffe1ff */
[----:B------:R-:W-:-:S04]  /*06f0*/  IMAD.MOV.U32 R15, RZ, RZ, R21 ;  /* 0x000000ffff0f7224 */ /* 0x000fc800078e0015 */
[----:B0-----:R-:W-:Y:S02]  /*0700*/  IMAD R4, R9, UR7, R14 ;  /* 0x0000000709047c24 */ /* 0x001fe4000f8e020e */
[----:B------:R-:W-:-:S07]  /*0710*/  IMAD.MOV.U32 R14, RZ, RZ, R20 ;  /* 0x000000ffff0e7224 */ /* 0x000fce00078e0014 */
.L_x_420:
[----:B------:R-:W-:Y:S05]  /*0720*/  BSYNC.RECONVERGENT B0 ;  /* 0x0000000000007941 */ /* 0x000fea0003800200 */
.L_x_418:
        /* <DEDUP_REMOVED lines=28> */
.L_x_422:
[----:B------:R-:W0:Y:S01]  /*08f0*/  LDCU.64 UR8, c[0x0][0x398] ;  /* 0x00007300ff0877ac */ /* 0x000e220008000a00 */
[----:B------:R-:W-:Y:S02]  /*0900*/  MOV R20, R14 ;  /* 0x0000000e00147202 */ /* 0x000fe40000000f00 */
[----:B------:R-:W-:Y:S02]  /*0910*/  MOV R21, R15 ;  /* 0x0000000f00157202 */ /* 0x000fe40000000f00 */
[----:B------:R-:W-:Y:S01]  /*0920*/  MOV R16, 0x960 ;  /* 0x0000096000107802 */ /* 0x000fe20000000f00 */
[----:B0-----:R-:W-:Y:S02]  /*0930*/  IMAD.U32 R19, RZ, RZ, UR8 ;  /* 0x00000008ff137e24 */ /* 0x001fe4000f8e00ff */
[----:B------:R-:W-:-:S07]  /*0940*/  IMAD.U32 R18, RZ, RZ, UR9 ;  /* 0x00000009ff127e24 */ /* 0x000fce000f8e00ff */
[----:B------:R-:W-:Y:S05]  /*0950*/  CALL.REL.NOINC `($__internal_7_$__cuda_sm20_div_s64) ;  /* 0x0000003c00d07944 */ /* 0x000fea0003c00000 */
[----:B------:R-:W0:Y:S01]  /*0960*/  LDCU UR7, c[0x0][0x398] ;  /* 0x00007300ff0777ac */ /* 0x000e220008000800 */
[----:B------:R-:W-:-:S04]  /*0970*/  IMAD.MOV R9, RZ, RZ, -R20 ;  /* 0x000000ffff097224 */ /* 0x000fc800078e0a14 */
[----:B0-----:R-:W-:-:S07]  /*0980*/  IMAD R14, R9, UR7, R14 ;  /* 0x00000007090e7c24 */ /* 0x001fce000f8e020e */
.L_x_423:
[----:B------:R-:W-:Y:S05]  /*0990*/  BSYNC.RECONVERGENT B0 ;  /* 0x0000000000007941 */ /* 0x000fea0003800200 */
.L_x_421:
        /* <DEDUP_REMOVED lines=85> */
.L_x_425:
[----:B------:R-:W-:Y:S05]  /*0ef0*/  BSYNC.RECONVERGENT B0 ;  /* 0x0000000000007941 */ /* 0x000fea0003800200 */
.L_x_424:
        /* <DEDUP_REMOVED lines=31> */
.L_x_427:
[----:B------:R-:W-:Y:S05]  /*10f0*/  BSYNC.RECONVERGENT B0 ;  /* 0x0000000000007941 */ /* 0x000fea0003800200 */
.L_x_426:
        /* <DEDUP_REMOVED lines=32> */
.L_x_447:
        /* <DEDUP_REMOVED lines=53> */
.L_x_435:
[----:B------:R-:W-:Y:S05]  /*1650*/  BSYNC.RECONVERGENT B3 ;  /* 0x0000000000037941 */ /* 0x000fea0003800200 */
.L_x_434:
        /* <DEDUP_REMOVED lines=35> */
.L_x_437:
[----:B------:R-:W-:Y:S05]  /*1890*/  BSYNC.RECONVERGENT B3 ;  /* 0x0000000000037941 */ /* 0x000fea0003800200 */
.L_x_436:
        /* <DEDUP_REMOVED lines=23> */
[----:B------:R-:W-:Y:S01]  /*1a10*/  ISETP.NE.AND P0, PT, RZ, UR7, PT ;  /* 0x00000007ff007c0c */ /* 0x000fe2000bf05270 */
[----:B-1----:R-:W-:-:S12]  /*1a20*/  IMAD.MOV.U32 R23, RZ, RZ, R30 ;  /* 0x000000ffff177224 */ /* 0x002fd800078e001e */
        /* <DEDUP_REMOVED lines=10> */
.L_x_433:
[----:B------:R-:W-:Y:S05]  /*1ad0*/  BSYNC.RECONVERGENT B2 ;  /* 0x0000000000027941 */ /* 0x000fea0003800200 */
.L_x_432:
        /* <DEDUP_REMOVED lines=28> */
.L_x_446:
        /* <DEDUP_REMOVED lines=9> */
[----:B------:R-:W-:Y:S01]  /*1d30*/  IADD3 R45, PT, PT, R39, -0x1, RZ ;  /* 0xffffffff272d7810 */ /* 0x000fe20007ffe0ff */
[----:B------:R-:W-:Y:S01]  /*1d40*/  IMAD.IADD R25, R25, 0x1, R33 ;  /* 0x0000000119197824 */ /* 0x000fe200078e0221 */
        /* <DEDUP_REMOVED lines=10> */
[----:B------:R-:W-:-:S03]  /*1df0*/  F2FP.F16.F32.PACK_AB R44, RZ, R44 ;  /* 0x0000002cff2c723e */ /* 0x000fc600000000ff */
[C---:B------:R-:W-:Y:S02]  /*1e00*/  IMAD R23, R25.reuse, UR9, R22 ;  /* 0x0000000919177c24 */ /* 0x040fe4000f8e0216 */
        /* <DEDUP_REMOVED lines=12> */
.L_x_439:
[----:B------:R-:W-:Y:S05]  /*1ed0*/  BSYNC.RECONVERGENT B2 ;  /* 0x0000000000027941 */ /* 0x000fea0003800200 */
.L_x_438:
        /* <DEDUP_REMOVED lines=33> */
.L_x_441:
[----:B------:R-:W-:Y:S05]  /*20f0*/  BSYNC.RECONVERGENT B2 ;  /* 0x0000000000027941 */ /* 0x000fea0003800200 */
.L_x_440:
        /* <DEDUP_REMOVED lines=15> */
[----:B------:R-:W-:-:S03]  /*21f0*/  VIADD R25, R39, 0x1 ;  /* 0x0000000127197836 */ /* 0x000fc60000000000 */
[----:B------:R-:W-:Y:S02]  /*2200*/  I2FP.F32.S32 R44, R22 ;  /* 0x00000016002c7245 */ /* 0x000fe40000201400 */
[C---:B------:R-:W-:Y:S02]  /*2210*/  IADD3 R23, P1, PT, R25.reuse, R20, RZ ;  /* 0x0000001419177210 */ /* 0x040fe40007f3e0ff */
[----:B------:R-:W-:Y:S02]  /*2220*/  F2FP.F16.F32.PACK_AB R44, RZ, R44 ;  /* 0x0000002cff2c723e */ /* 0x000fe400000000ff */
        /* <DEDUP_REMOVED lines=15> */
.L_x_443:
[----:B------:R-:W-:Y:S05]  /*2320*/  BSYNC.RECONVERGENT B2 ;  /* 0x0000000000027941 */ /* 0x000fea0003800200 */
.L_x_442:
        /* <DEDUP_REMOVED lines=8> */
[----:B------:R-:W-:Y:S01]  /*23b0*/  IMAD.IADD R23, R23, 0x1, R36 ;  /* 0x0000000117177824 */ /* 0x000fe200078e0224 */
[----:B------:R-:W1:Y:S03]  /*23c0*/  LDCU.64 UR8, c[0x0][0x390] ;  /* 0x00007200ff0877ac */ /* 0x000e660008000a00 */
        /* <DEDUP_REMOVED lines=24> */
.L_x_445:
[----:B------:R-:W-:Y:S05]  /*2550*/  BSYNC.RECONVERGENT B2 ;  /* 0x0000000000027941 */ /* 0x000fea0003800200 */
.L_x_444:
        /* <DEDUP_REMOVED lines=18> */
.L_x_431:
[----:B------:R-:W-:Y:S05]  /*2680*/  BSYNC.RECONVERGENT B0 ;  /* 0x0000000000007941 */ /* 0x000fea0003800200 */
.L_x_430:
[----:B------:R-:W-:-:S05]  /*2690*/  VIADD R2, R2, 0x1 ;  /* 0x0000000102027836 */ /* 0x000fca0000000000 */
[----:B------:R-:W-:-:S13]  /*26a0*/  ISETP.NE.AND P0, PT, R2, R9, PT ;  /* 0x000000090200720c */ /* 0x000fda0003f05270 */
[----:B------:R-:W-:Y:S05]  /*26b0*/  @P0 BRA `(.L_x_447) ;  /* 0xffffffec00100947 */ /* 0x000fea000383ffff */
.L_x_429:
[----:B------:R-:W-:Y:S05]  /*26c0*/  BSYNC.RECONVERGENT B1 ;  /* 0x0000000000017941 */ /* 0x000fea0003800200 */
.L_x_428:
        /* <DEDUP_REMOVED lines=14> */
.L_x_414:
[----:B------:R-:W0:Y:S02]  /*27b0*/  LDCU UR6, c[0x0][0x3d0] ;  /* 0x00007a00ff0677ac */ /* 0x000e240008000800 */
[----:B0-----:R-:W-:-:S07]  /*27c0*/  I2FP.F32.S32 R2, UR6 ;  /* 0x0000000600027c45 */ /* 0x001fce0008201400 */
.L_x_482:
        /* <DEDUP_REMOVED lines=29> */
.L_x_450:
        /* <DEDUP_REMOVED lines=18> */
.L_x_451:
[----:B------:R-:W-:Y:S05]  /*2ac0*/  BSYNC.RECONVERGENT B0 ;  /* 0x0000000000007941 */ /* 0x000fea0003800200 */
.L_x_449:
        /* <DEDUP_REMOVED lines=29> */
.L_x_453:
        /* <DEDUP_REMOVED lines=8> */
[----:B------:R-:W-:Y:S01]  /*2d20*/  IMAD.MOV R17, RZ, RZ, -R20 ;  /* 0x000000ffff117224 */ /* 0x000fe200078e0a14 */
[----:B------:R-:W-:-:S03]  /*2d30*/  MOV R15, R21 ;  /* 0x00000015000f7202 */ /* 0x000fc60000000f00 */
[----:B0-----:R-:W-:Y:S02]  /*2d40*/  IMAD R17, R17, UR6, R14 ;  /* 0x0000000611117c24 */ /* 0x001fe4000f8e020e */
[----:B------:R-:W-:-:S07]  /*2d50*/  IMAD.MOV.U32 R14, RZ, RZ, R20 ;  /* 0x000000ffff0e7224 */ /* 0x000fce00078e0014 */
.L_x_454:
[----:B------:R-:W-:Y:S05]  /*2d60*/  BSYNC.RECONVERGENT B0 ;  /* 0x0000000000007941 */ /* 0x000fea0003800200 */
.L_x_452:
        /* <DEDUP_REMOVED lines=28> */
.L_x_456:
[----:B------:R-:W0:Y:S01]  /*2f30*/  LDCU.64 UR6, c[0x0][0x398] ;  /* 0x00007300ff0677ac */ /* 0x000e220008000a00 */
[----:B------:R-:W-:Y:S01]  /*2f40*/  IMAD.MOV.U32 R20, RZ, RZ, R14 ;  /* 0x000000ffff147224 */ /* 0x000fe200078e000e */
[----:B------:R-:W-:Y:S01]  /*2f50*/  MOV R16, 0x2fa0 ;  /* 0x00002fa000107802 */ /* 0x000fe20000000f00 */
[----:B------:R-:W-:Y:S02]  /*2f60*/  IMAD.MOV.U32 R21, RZ, RZ, R15 ;  /* 0x000000ffff157224 */ /* 0x000fe400078e000f */
[----:B0-----:R-:W-:Y:S01]  /*2f70*/  IMAD.U32 R19, RZ, RZ, UR6 ;  /* 0x00000006ff137e24 */ /* 0x001fe2000f8e00ff */
[----:B------:R-:W-:-:S07]  /*2f80*/  MOV R18, UR7 ;  /* 0x0000000700127c02 */ /* 0x000fce0008000f00 */
[----:B------:R-:W-:Y:S05]  /*2f90*/  CALL.REL.NOINC `($__internal_7_$__cuda_sm20_div_s64) ;  /* 0x0000001800407944 */ /* 0x000fea0003c00000 */
[----:B------:R-:W0:Y:S01]  /*2fa0*/  LDCU UR6, c[0x0][0x398] ;  /* 0x00007300ff0677ac */ /* 0x000e220008000800 */
[----:B------:R-:W-:-:S04]  /*2fb0*/  IMAD.MOV R9, RZ, RZ, -R20 ;  /* 0x000000ffff097224 */ /* 0x000fc800078e0a14 */
[----:B0-----:R-:W-:-:S07]  /*2fc0*/  IMAD R14, R9, UR6, R14 ;  /* 0x00000006090e7c24 */ /* 0x001fce000f8e020e */
.L_x_457:
[----:B------:R-:W-:Y:S05]  /*2fd0*/  BSYNC.RECONVERGENT B0 ;  /* 0x0000000000007941 */ /* 0x000fea0003800200 */
.L_x_455:
        /* <DEDUP_REMOVED lines=85> */
.L_x_459:
[----:B------:R-:W-:Y:S05]  /*3530*/  BSYNC.RECONVERGENT B0 ;  /* 0x0000000000007941 */ /* 0x000fea0003800200 */
.L_x_458:
        /* <DEDUP_REMOVED lines=31> */
.L_x_461:
[----:B------:R-:W-:Y:S05]  /*3730*/  BSYNC.RECONVERGENT B0 ;  /* 0x0000000000007941 */ /* 0x000fea0003800200 */
.L_x_460:
        /* <DEDUP_REMOVED lines=11> */
[----:B------:R-:W-:Y:S02]  /*37f0*/  IMAD R19, R11, R22, R22 ;  /* 0x000000160b137224 */ /* 0x000fe400078e0216 */
[----:B------:R-:W-:-:S04]  /*3800*/  IMAD.WIDE.U32 R20, R12, R20, RZ ;  /* 0x000000140c147225 */ /* 0x000fc800078e00ff */
[----:B------:R-:W-:Y:S01]  /*3810*/  IMAD.IADD R26, R8, 0x1, -R11 ;  /* 0x00000001081a7824 */ /* 0x000fe200078e0a0b */
[----:B------:R-:W-:Y:S01]  /*3820*/  IADD3 R18, PT, PT, R21, R23, RZ ;  /* 0x0000001715127210 */ /* 0x000fe20007ffe0ff */
[----:B------:R-:W-:Y:S02]  /*3830*/  IMAD.IADD R29, R19, 0x1, R22 ;  /* 0x00000001131d7824 */ /* 0x000fe400078e0216 */
[C---:B------:R-:W-:Y:S01]  /*3840*/  VIADD R17, R11.reuse, 0x2 ;  /* 0x000000020b117836 */ /* 0x040fe20000000000 */
[----:B------:R-:W-:Y:S01]  /*3850*/  LOP3.LUT R26, R26, 0x3, RZ, 0xc0, !PT ;  /* 0x000000031a1a7812 */ /* 0x000fe200078ec0ff */
[----:B------:R-:W-:Y:S02]  /*3860*/  IMAD.MOV.U32 R28, RZ, RZ, RZ ;  /* 0x000000ffff1c7224 */ /* 0x000fe400078e00ff */
[----:B0-----:R-:W-:Y:S01]  /*3870*/  IMAD R27, R11, R22, -UR6 ;  /* 0x800000060b1b7e24 */ /* 0x001fe2000f8e0216 */
[----:B------:R-:W-:Y:S02]  /*3880*/  VIADDMNMX R19, R19, -UR6, RZ, !PT ;  /* 0x8000000613137c46 */ /* 0x000fe4000f8001ff */
[----:B------:R-:W-:-:S02]  /*3890*/  VIADDMNMX R29, R29, -UR6, RZ, !PT ;  /* 0x800000061d1d7c46 */ /* 0x000fc4000f8001ff */
[----:B------:R-:W-:Y:S02]  /*38a0*/  IADD3 R13, PT, PT, R27, R10, RZ ;  /* 0x0000000a1b0d7210 */ /* 0x000fe40007ffe0ff */
[----:B------:R-:W-:Y:S02]  /*38b0*/  IADD3 R10, PT, PT, -R8, R11, RZ ;  /* 0x0000000b080a7210 */ /* 0x000fe40007ffe1ff */
[----:B------:R-:W-:Y:S01]  /*38c0*/  VIMNMX R27, PT, PT, RZ, R27, !PT ;  /* 0x0000001bff1b7248 */ /* 0x000fe20007fe0100 */
[C---:B------:R-:W-:Y:S01]  /*38d0*/  IMAD.IADD R15, R13.reuse, 0x1, R22 ;  /* 0x000000010d0f7824 */ /* 0x040fe200078e0216 */
[----:B------:R-:W-:Y:S02]  /*38e0*/  ISETP.GT.U32.AND P1, PT, R10, -0x4, PT ;  /* 0xfffffffc0a00780c */ /* 0x000fe40003f24070 */
[----:B-1----:R-:W-:Y:S02]  /*38f0*/  VIMNMX3 R10, R13, UR5, R16, PT ;  /* 0x000000050d0a7c0f */ /* 0x002fe4000b800110 */
[----:B------:R-:W-:-:S02]  /*3900*/  VIADDMNMX R14, R15, R22, UR5, PT ;  /* 0x000000050f0e7e46 */ /* 0x000fc4000b800116 */
[----:B------:R-:W-:Y:S02]  /*3910*/  VIMNMX3 R12, R15, UR5, R16, PT ;  /* 0x000000050f0c7c0f */ /* 0x000fe4000b800110 */
[----:B------:R-:W-:Y:S02]  /*3920*/  VIMNMX R14, PT, PT, R14, R16, PT ;  /* 0x000000100e0e7248 */ /* 0x000fe40003fe0100 */
[C---:B------:R-:W-:Y:S02]  /*3930*/  IADD3 R15, PT, PT, R11.reuse, 0x1, RZ ;  /* 0x000000010b0f7810 */ /* 0x040fe40007ffe0ff */
[----:B------:R-:W-:-:S07]  /*3940*/  IADD3 R16, PT, PT, R11, 0x3, RZ ;  /* 0x000000030b107810 */ /* 0x000fce0007ffe0ff */
.L_x_481:
        /* <DEDUP_REMOVED lines=41> */
.L_x_469:
[----:B------:R-:W-:Y:S05]  /*3be0*/  BSYNC.RECONVERGENT B3 ;  /* 0x0000000000037941 */ /* 0x000fea0003800200 */
.L_x_468:
        /* <DEDUP_REMOVED lines=27> */
.L_x_471:
[----:B------:R-:W-:Y:S05]  /*3da0*/  BSYNC.RECONVERGENT B3 ;  /* 0x0000000000037941 */ /* 0x000fea0003800200 */
.L_x_470:
[----:B------:R-:W-:Y:S01]  /*3db0*/  MOV R13, R17 ;  /* 0x00000011000d7202 */ /* 0x000fe20000000f00 */
[----:B------:R-:W-:Y:S06]  /*3dc0*/  @!P3 BRA `(.L_x_467) ;  /* 0x000000000064b947 */ /* 0x000fec0003800000 */
[----:B------:R-:W-:Y:S01]  /*3dd0*/  ISETP.GE.OR P0, PT, R29, R14, P0 ;  /* 0x0000000e1d00720c */ /* 0x000fe20000706670 */
[----:B------:R-:W-:-:S12]  /*3de0*/  IMAD.MOV.U32 R13, RZ, RZ, R16 ;  /* 0x000000ffff0d7224 */ /* 0x000fd800078e0010 */
        /* <DEDUP_REMOVED lines=20> */
[----:B------:R-:W-:Y:S02]  /*3f30*/  HADD2.F32 R25, -RZ, R13.H0_H0 ;  /* 0x2000000dff197230 */ /* 0x000fe40000004100 */
[----:B------:R-:W-:-:S03]  /*3f40*/  IMAD.MOV.U32 R13, RZ, RZ, R16 ;  /* 0x000000ffff0d7224 */ /* 0x000fc600078e0010 */
[----:B------:R-:W-:-:S07]  /*3f50*/  FADD.FTZ R28, R28, R25 ;  /* 0x000000191c1c7221 */ /* 0x000fce0000010000 */
.L_x_467:
[----:B------:R-:W-:Y:S05]  /*3f60*/  BSYNC.RECONVERGENT B2 ;  /* 0x0000000000027941 */ /* 0x000fea0003800200 */
.L_x_466:
[----:B------:R-:W-:Y:S05]  /*3f70*/  @P1 BRA `(.L_x_465) ;  /* 0x0000000400fc1947 */ /* 0x000fea0003800000 */
[----:B------:R-:W-:-:S13]  /*3f80*/  ISETP.GE.AND P0, PT, R30, R31, PT ;  /* 0x0000001f1e00720c */ /* 0x000fda0003f06270 */
.L_x_480:
        /* <DEDUP_REMOVED lines=47> */
.L_x_473:
[----:B------:R-:W-:Y:S05]  /*4280*/  BSYNC.RECONVERGENT B2 ;  /* 0x0000000000027941 */ /* 0x000fea0003800200 */
.L_x_472:
        /* <DEDUP_REMOVED lines=24> */
.L_x_475:
[----:B------:R-:W-:Y:S05]  /*4410*/  BSYNC.RECONVERGENT B2 ;  /* 0x0000000000027941 */ /* 0x000fea0003800200 */
.L_x_474:
        /* <DEDUP_REMOVED lines=24> */
.L_x_477:
[----:B------:R-:W-:Y:S05]  /*45a0*/  BSYNC.RECONVERGENT B2 ;  /* 0x0000000000027941 */ /* 0x000fea0003800200 */
.L_x_476:
        /* <DEDUP_REMOVED lines=24> */
.L_x_479:
[----:B------:R-:W-:Y:S05]  /*4730*/  BSYNC.RECONVERGENT B2 ;  /* 0x0000000000027941 */ /* 0x000fea0003800200 */
.L_x_478:
[----:B------:R-:W-:-:S04]  /*4740*/  IADD3 R13, PT, PT, R13, 0x4, RZ ;  /* 0x000000040d0d7810 */ /* 0x000fc80007ffe0ff */
[----:B------:R-:W-:-:S13]  /*4750*/  ISETP.NE.AND P2, PT, R13, R8, PT ;  /* 0x000000080d00720c */ /* 0x000fda0003f45270 */
[----:B------:R-:W-:Y:S05]  /*4760*/  @P2 BRA `(.L_x_480) ;  /* 0xfffffff800082947 */ /* 0x000fea000383ffff */
.L_x_465:
[----:B------:R-:W-:Y:S05]  /*4770*/  BSYNC.RECONVERGENT B0 ;  /* 0x0000000000007941 */ /* 0x000fea0003800200 */
.L_x_464:
[----:B------:R-:W-:-:S05]  /*4780*/  VIADD R4, R4, 0x1 ;  /* 0x0000000104047836 */ /* 0x000fca0000000000 */
[----:B------:R-:W-:-:S13]  /*4790*/  ISETP.NE.AND P0, PT, R4, R9, PT ;  /* 0x000000090400720c */ /* 0x000fda0003f05270 */
[----:B------:R-:W-:Y:S05]  /*47a0*/  @P0 BRA `(.L_x_481) ;  /* 0xfffffff000680947 */ /* 0x000fea000383ffff */
.L_x_463:
[----:B------:R-:W-:Y:S05]  /*47b0*/  BSYNC.RECONVERGENT B1 ;  /* 0x0000000000017941 */ /* 0x000fea0003800200 */
.L_x_462:
        /* <DEDUP_REMOVED lines=14> */
        .weak           $__internal_7_$__cuda_sm20_div_s64
        .type           $__internal_7_$__cuda_sm20_div_s64,@function
        .size           $__internal_7_$__cuda_sm20_div_s64,(.L_x_1484 - $__internal_7_$__cuda_sm20_div_s64)
$__internal_7_$__cuda_sm20_div_s64:
        /* <DEDUP_REMOVED lines=86> */
[----:B------:R-:W-:Y:S06]  /*4e00*/  RET.REL.NODEC R8 `(_ZN2at6native49_GLOBAL__N__3489678a_16_AveragePool2d_cu_fb80407639avg_pool2d_backward_out_cuda_frame_nhwcIN3c104HalfEfiEEvT1_PKT_llliiiiiiiiPS6_ibb) ;  /* 0xffffffb0087c7950 */ /* 0x000fec0003c3ffff */
.L_x_483:
        /* <DEDUP_REMOVED lines=15> */
.L_x_1484:


//--------------------- .text._ZN2at6native49_GLOBAL__N__3489678a_16_AveragePool2d_cu_fb80407634avg_pool2d_backward_out_cuda_frameIfflEEvT1_PKT_llllliiiiiiPS4_ibb --------------------------
	.section	.text._ZN2at6native49_GLOBAL__N__3489678a_16_AveragePool2d_cu_fb80407634avg_pool2d_backward_out_cuda_frameIfflEEvT1_PKT_llllliiiiiiPS4_ibb,"ax",@progbits
	.align	128
.text._ZN2at6native49_GLOBAL__N__3489678a_16_AveragePool2d_cu_fb80407634avg_pool2d_backward_out_cuda_frameIfflEEvT1_PKT_llllliiiiiiPS4_ibb:
        .type           _ZN2at6native49_GLOBAL__N__3489678a_16_AveragePool2d_cu_fb80407634avg_pool2d_backward_out_cuda_frameIfflEEvT1_PKT_llllliiiiiiPS4_ibb,@function
        .size           _ZN2at6native49_GLOBAL__N__3489678a_16_AveragePool2d_cu_fb80407634avg_pool2d_backward_out_cuda_frameIfflEEvT1_PKT_llllliiiiiiPS4_ibb,(.L_x_1486 - _ZN2at6native49_GLOBAL__N__3489678a_16_AveragePool2d_cu_fb80407634avg_pool2d_backward_out_cuda_frameIfflEEvT1_PKT_llllliiiiiiPS4_ibb)
        .other          _ZN2at6native49_GLOBAL__N__3489678a_16_AveragePool2d_cu_fb80407634avg_pool2d_backward_out_cuda_frameIfflEEvT1_PKT_llllliiiiiiPS4_ibb,@"STO_CUDA_ENTRY STV_DEFAULT"
_ZN2at6native49_GLOBAL__N__3489678a_16_AveragePool2d_cu_fb80407634avg_pool2d_backward_out_cuda_frameIfflEEvT1_PKT_llllliiiiiiPS4_ibb:
        /* <DEDUP_REMOVED lines=25> */
.L_x_510:
        /* <DEDUP_REMOVED lines=28> */
.L_x_486:
[----:B------:R-:W0:Y:S01]  /*0350*/  LDCU.64 UR8, c[0x0][0x3a0] ;  /* 0x00007400ff0877ac */ /* 0x000e220008000a00 */
[----:B------:R-:W-:Y:S01]  /*0360*/  MOV R15, R0 ;  /* 0x00000000000f7202 */ /* 0x000fe20000000f00 */
[----:B------:R-:W-:Y:S01]  /*0370*/  IMAD.MOV.U32 R14, RZ, RZ, R11 ;  /* 0x000000ffff0e7224 */ /* 0x000fe200078e000b */
[----:B------:R-:W-:Y:S01]  /*0380*/  MOV R8, 0x3c0 ;  /* 0x000003c000087802 */ /* 0x000fe20000000f00 */
[----:B0-----:R-:W-:Y:S02]  /*0390*/  IMAD.U32 R12, RZ, RZ, UR8 ;  /* 0x00000008ff0c7e24 */ /* 0x001fe4000f8e00ff */
[----:B------:R-:W-:-:S07]  /*03a0*/  IMAD.U32 R9, RZ, RZ, UR9 ;  /* 0x00000009ff097e24 */ /* 0x000fce000f8e00ff */
[----:B------:R-:W-:Y:S05]  /*03b0*/  CALL.REL.NOINC `($__internal_8_$__cuda_sm20_div_s64) ;  /* 0x0000003400947944 */ /* 0x000fea0003c00000 */
[----:B------:R-:W0:Y:S01]  /*03c0*/  LDCU UR7, c[0x0][0x3a0] ;  /* 0x00007400ff0777ac */ /* 0x000e220008000800 */
[----:B------:R-:W-:Y:S01]  /*03d0*/  IADD3 R5, PT, PT, -R2, RZ, RZ ;  /* 0x000000ff02057210 */ /* 0x000fe20007ffe1ff */
[----:B------:R-:W-:Y:S02]  /*03e0*/  IMAD.MOV.U32 R6, RZ, RZ, R2 ;  /* 0x000000ffff067224 */ /* 0x000fe400078e0002 */
[----:B------:R-:W-:Y:S02]  /*03f0*/  IMAD.MOV.U32 R7, RZ, RZ, R3 ;  /* 0x000000ffff077224 */ /* 0x000fe400078e0003 */
[----:B0-----:R-:W-:-:S07]  /*0400*/  IMAD R4, R5, UR7, R0 ;  /* 0x0000000705047c24 */ /* 0x001fce000f8e0200 */
.L_x_487:
[----:B------:R-:W-:Y:S05]  /*0410*/  BSYNC.RECONVERGENT B0 ;  /* 0x0000000000007941 */ /* 0x000fea0003800200 */
.L_x_485:
        /* <DEDUP_REMOVED lines=31> */
.L_x_489:
[----:B------:R-:W0:Y:S01]  /*0610*/  LDCU.64 UR8, c[0x0][0x398] ;  /* 0x00007300ff0877ac */ /* 0x000e220008000a00 */
[----:B------:R-:W-:Y:S01]  /*0620*/  IMAD.MOV.U32 R15, RZ, RZ, R6 ;  /* 0x000000ffff0f7224 */ /* 0x000fe200078e0006 */
[----:B------:R-:W-:Y:S01]  /*0630*/  MOV R8, 0x680 ;  /* 0x0000068000087802 */ /* 0x000fe20000000f00 */
[----:B------:R-:W-:Y:S02]  /*0640*/  IMAD.MOV.U32 R14, RZ, RZ, R7 ;  /* 0x000000ffff0e7224 */ /* 0x000fe400078e0007 */
[----:B0-----:R-:W-:Y:S01]  /*0650*/  IMAD.U32 R12, RZ, RZ, UR8 ;  /* 0x00000008ff0c7e24 */ /* 0x001fe2000f8e00ff */
[----:B------:R-:W-:-:S07]  /*0660*/  MOV R9, UR9 ;  /* 0x0000000900097c02 */ /* 0x000fce0008000f00 */
[----:B------:R-:W-:Y:S05]  /*0670*/  CALL.REL.NOINC `($__internal_8_$__cuda_sm20_div_s64) ;  /* 0x0000003000e47944 */ /* 0x000fea0003c00000 */
[----:B------:R-:W0:Y:S01]  /*0680*/  LDCU UR7, c[0x0][0x398] ;  /* 0x00007300ff0777ac */ /* 0x000e220008000800 */
[----:B------:R-:W-:Y:S01]  /*0690*/  IMAD.MOV R5, RZ, RZ, -R2 ;  /* 0x000000ffff057224 */ /* 0x000fe200078e0a02 */
[----:B------:R-:W-:-:S03]  /*06a0*/  MOV R7, R3 ;  /* 0x0000000300077202 */ /* 0x000fc60000000f00 */
[----:B0-----:R-:W-:Y:S02]  /*06b0*/  IMAD R5, R5, UR7, R6 ;  /* 0x0000000705057c24 */ /* 0x001fe4000f8e0206 */
[----:B------:R-:W-:-:S07]  /*06c0*/  IMAD.MOV.U32 R6, RZ, RZ, R2 ;  /* 0x000000ffff067224 */ /* 0x000fce00078e0002 */
.L_x_490:
[----:B------:R-:W-:Y:S05]  /*06d0*/  BSYNC.RECONVERGENT B0 ;  /* 0x0000000000007941 */ /* 0x000fea0003800200 */
.L_x_488:
        /* <DEDUP_REMOVED lines=30> */
.L_x_492:
[----:B------:R-:W0:Y:S01]  /*08c0*/  LDCU.64 UR8, c[0x0][0x390] ;  /* 0x00007200ff0877ac */ /* 0x000e220008000a00 */
[----:B------:R-:W-:Y:S01]  /*08d0*/  IMAD.MOV.U32 R15, RZ, RZ, R6 ;  /* 0x000000ffff0f7224 */ /* 0x000fe200078e0006 */
[----:B------:R-:W-:Y:S01]  /*08e0*/  MOV R8, 0x930 ;  /* 0x0000093000087802 */ /* 0x000fe20000000f00 */
[----:B------:R-:W-:Y:S01]  /*08f0*/  IMAD.MOV.U32 R14, RZ, RZ, R7 ;  /* 0x000000ffff0e7224 */ /* 0x000fe200078e0007 */
[----:B0-----:R-:W-:Y:S01]  /*0900*/  MOV R12, UR8 ;  /* 0x00000008000c7c02 */ /* 0x001fe20008000f00 */
[----:B------:R-:W-:-:S07]  /*0910*/  IMAD.U32 R9, RZ, RZ, UR9 ;  /* 0x00000009ff097e24 */ /* 0x000fce000f8e00ff */
[----:B------:R-:W-:Y:S05]  /*0920*/  CALL.REL.NOINC `($__internal_8_$__cuda_sm20_div_s64) ;  /* 0x0000003000387944 */ /* 0x000fea0003c00000 */
[----:B------:R-:W0:Y:S01]  /*0930*/  LDCU UR7, c[0x0][0x390] ;  /* 0x00007200ff0777ac */ /* 0x000e220008000800 */
[----:B------:R-:W-:Y:S01]  /*0940*/  IMAD.MOV R7, RZ, RZ, -R2 ;  /* 0x000000ffff077224 */ /* 0x000fe200078e0a02 */
[----:B0-----:R-:W-:-:S05]  /*0950*/  MOV R3, UR7 ;  /* 0x0000000700037c02 */ /* 0x001fca0008000f00 */
[----:B------:R-:W-:-:S07]  /*0960*/  IMAD R6, R7, R3, R6 ;  /* 0x0000000307067224 */ /* 0x000fce00078e0206 */
.L_x_493:
[----:B------:R-:W-:Y:S05]  /*0970*/  BSYNC.RECONVERGENT B0 ;  /* 0x0000000000007941 */ /* 0x000fea0003800200 */
.L_x_491:
        /* <DEDUP_REMOVED lines=16> */
[----:B0-----:R-:W-:Y:S02]  /*0a80*/  IMAD.MOV.U32 R16, RZ, RZ, RZ ;  /* 0x000000ffff107224 */ /* 0x001fe400078e00ff */
[----:B--2---:R-:W-:Y:S02]  /*0a90*/  IMAD.MOV R15, RZ, RZ, -R17 ;  /* 0x000000ffff0f7224 */ /* 0x004fe400078e0a11 */
[----:B-1----:R-:W-:Y:S02]  /*0aa0*/  IMAD.MOV.U32 R18, RZ, RZ, RZ ;  /* 0x000000ffff127224 */ /* 0x002fe400078e00ff */
[----:B------:R-:W-:-:S04]  /*0ab0*/  IMAD R15, R15, R12, RZ ;  /* 0x0000000c0f0f7224 */ /* 0x000fc800078e02ff */
[----:B------:R-:W-:Y:S01]  /*0ac0*/  IMAD.HI.U32 R10, R17, R15, R16 ;  /* 0x0000000f110a7227 */ /* 0x000fe200078e0010 */
[----:B---3--:R-:W-:Y:S02]  /*0ad0*/  IADD3 R9, PT, PT, RZ, -R19, RZ ;  /* 0x80000013ff097210 */ /* 0x008fe40007ffe0ff */
[----:B------:R-:W-:-:S03]  /*0ae0*/  IABS R17, R4 ;  /* 0x0000000400117213 */ /* 0x000fc60000000000 */
[----:B------:R-:W-:Y:S02]  /*0af0*/  IMAD R9, R9, R14, RZ ;  /* 0x0000000e09097224 */ /* 0x000fe400078e02ff */
[----:B------:R-:W-:-:S04]  /*0b00*/  IMAD.HI.U32 R15, R10, R23, RZ ;  /* 0x000000170a0f7227 */ /* 0x000fc800078e00ff */
[----:B------:R-:W-:Y:S01]  /*0b10*/  IMAD.HI.U32 R16, R19, R9, R18 ;  /* 0x0000000913107227 */ /* 0x000fe200078e0012 */
[----:B------:R-:W-:-:S03]  /*0b20*/  IADD3 R9, PT, PT, -R15, RZ, RZ ;  /* 0x000000ff0f097210 */ /* 0x000fc60007ffe1ff */
[----:B------:R-:W-:Y:S02]  /*0b30*/  IMAD.MOV.U32 R19, RZ, RZ, R17 ;  /* 0x000000ffff137224 */ /* 0x000fe400078e0011 */
[----:B------:R-:W-:Y:S01]  /*0b40*/  IMAD R23, R12, R9, R23 ;  /* 0x000000090c177224 */ /* 0x000fe200078e0217 */
[----:B------:R-:W0:Y:S01]  /*0b50*/  LDC R17, c[0x0][0x3a8] ;  /* 0x0000ea00ff117b82 */ /* 0x000e220000000800 */
[----:B------:R-:W-:-:S03]  /*0b60*/  IMAD.HI.U32 R16, R16, R19, RZ ;  /* 0x0000001310107227 */ /* 0x000fc600078e00ff */
[----:B------:R-:W-:Y:S01]  /*0b70*/  ISETP.GT.U32.AND P2, PT, R12, R23, PT ;  /* 0x000000170c00720c */ /* 0x000fe20003f44070 */
[----:B------:R-:W-:-:S03]  /*0b80*/  IMAD.MOV R10, RZ, RZ, -R16 ;  /* 0x000000ffff0a7224 */ /* 0x000fc600078e0a10 */
[----:B------:R-:W1:Y:S01]  /*0b90*/  LDC R9, c[0x0][0x3bc] ;  /* 0x0000ef00ff097b82 */ /* 0x000e620000000800 */
[----:B------:R-:W-:Y:S02]  /*0ba0*/  IMAD R19, R14, R10, R19 ;  /* 0x0000000a0e137224 */ /* 0x000fe400078e0213 */
[----:B------:R-:W-:-:S03]  /*0bb0*/  IMAD.MOV.U32 R10, RZ, RZ, RZ ;  /* 0x000000ffff0a7224 */ /* 0x000fc600078e00ff */
[----:B------:R-:W-:-:S03]  /*0bc0*/  ISETP.GT.U32.AND P0, PT, R14, R19, PT ;  /* 0x000000130e00720c */ /* 0x000fc60003f04070 */
[----:B------:R-:W-:Y:S01]  /*0bd0*/  @!P2 IMAD.IADD R23, R23, 0x1, -R12 ;  /* 0x000000011717a824 */ /* 0x000fe200078e0a0c */
[----:B------:R-:W-:Y:S09]  /*0be0*/  @!P1 BRA `(.L_x_495) ;  /* 0x0000000000689947 */ /* 0x000ff20003800000 */
        /* <DEDUP_REMOVED lines=10> */
[----:B--2---:R-:W-:Y:S02]  /*0c90*/  IMAD.MOV.U32 R20, RZ, RZ, RZ ;  /* 0x000000ffff147224 */ /* 0x004fe400078e00ff */
[----:B---3--:R-:W-:-:S04]  /*0ca0*/  IMAD.MOV R24, RZ, RZ, -R21 ;  /* 0x000000ffff187224 */ /* 0x008fc800078e0a15 */
        /* <DEDUP_REMOVED lines=10> */
[----:B------:R-:W-:-:S05]  /*0d50*/  @P1 VIADD R21, R21, 0x1 ;  /* 0x0000000115151836 */ /* 0x000fca0000000000 */
[----:B------:R-:W-:Y:S02]  /*0d60*/  @!P4 IADD3 R21, PT, PT, -R21, RZ, RZ ;  /* 0x000000ff1515c210 */ /* 0x000fe40007ffe1ff */
[----:B------:R-:W-:-:S05]  /*0d70*/  @!P3 LOP3.LUT R21, RZ, R27, RZ, 0x33, !PT ;  /* 0x0000001bff15b212 */ /* 0x000fca00078e33ff */
[----:B------:R-:W-:-:S07]  /*0d80*/  VIADD R10, R21, 0x1 ;  /* 0x00000001150a7836 */ /* 0x000fce0000000000 */
.L_x_495:
[----:B------:R-:W-:Y:S05]  /*0d90*/  BSYNC.RECONVERGENT B0 ;  /* 0x0000000000007941 */ /* 0x000fea0003800200 */
.L_x_494:
        /* <DEDUP_REMOVED lines=8> */
[----:B------:R-:W-:Y:S01]  /*0e20*/  IMAD.IADD R12, R4, 0x1, -R9 ;  /* 0x00000001040c7824 */ /* 0x000fe200078e0a09 */
[----:B-1----:R-:W-:-:S04]  /*0e30*/  IABS R23, R25 ;  /* 0x0000001900177213 */ /* 0x002fc80000000000 */
[----:B------:R-:W1:Y:S08]  /*0e40*/  I2F.RP R18, R23 ;  /* 0x0000001700127306 */ /* 0x000e700000209400 */
[----:B-1----:R-:W1:Y:S02]  /*0e50*/  MUFU.RCP R18, R18 ;  /* 0x0000001200127308 */ /* 0x002e640000001000 */
[----:B-1----:R-:W-:-:S06]  /*0e60*/  IADD3 R20, PT, PT, R18, 0xffffffe, RZ ;  /* 0x0ffffffe12147810 */ /* 0x002fcc0007ffe0ff */
        /* <DEDUP_REMOVED lines=20> */
.L_x_497:
[----:B------:R-:W-:Y:S05]  /*0fb0*/  BSYNC.RECONVERGENT B0 ;  /* 0x0000000000007941 */ /* 0x000fea0003800200 */
.L_x_496:
[----:B------:R-:W-:Y:S01]  /*0fc0*/  ISETP.GE.AND P3, PT, R5, RZ, PT ;  /* 0x000000ff0500720c */ /* 0x000fe20003f66270 */
[----:B------:R-:W-:Y:S01]  /*0fd0*/  @!P2 VIADD R15, R15, 0x1 ;  /* 0x000000010f0fa836 */ /* 0x000fe20000000000 */
[----:B------:R-:W-:Y:S01]  /*0fe0*/  ISETP.NE.AND P2, PT, R8, RZ, PT ;  /* 0x000000ff0800720c */ /* 0x000fe20003f45270 */
[----:B------:R-:W1:Y:S01]  /*0ff0*/  LDCU UR7, c[0x0][0x394] ;  /* 0x00007280ff0777ac */ /* 0x000e620008000800 */
[----:B------:R-:W-:Y:S01]  /*1000*/  ISETP.GE.U32.AND P4, PT, R19, R14, PT ;  /* 0x0000000e1300720c */ /* 0x000fe20003f86070 */
[----:B------:R-:W-:Y:S01]  /*1010*/  @P1 VIADD R15, R15, 0x1 ;  /* 0x000000010f0f1836 */ /* 0x000fe20000000000 */
[----:B------:R-:W2:Y:S01]  /*1020*/  LDC R19, c[0x0][0x3b0] ;  /* 0x0000ec00ff137b82 */ /* 0x000ea20000000800 */
[----:B------:R-:W-:Y:S01]  /*1030*/  LOP3.LUT R4, R4, R7, RZ, 0x3c, !PT ;  /* 0x0000000704047212 */ /* 0x000fe200078e3cff */
[----:B------:R-:W-:Y:S01]  /*1040*/  BSSY.RECONVERGENT B0, `(.L_x_498) ;  /* 0x00000f6000007945 */ /* 0x000fe20003800200 */
[----:B------:R-:W-:Y:S01]  /*1050*/  @!P0 IADD3 R16, PT, PT, R16, 0x1, RZ ;  /* 0x0000000110108810 */ /* 0x000fe20007ffe0ff */
[----:B------:R-:W-:Y:S01]  /*1060*/  IMAD.MOV.U32 R14, RZ, RZ, RZ ;  /* 0x000000ffff0e7224 */ /* 0x000fe200078e00ff */
[----:B------:R-:W-:-:S02]  /*1070*/  ISETP.GE.AND P1, PT, R4, RZ, PT ;  /* 0x000000ff0400720c */ /* 0x000fc40003f26270 */
[----:B------:R-:W-:Y:S01]  /*1080*/  @!P3 IMAD.MOV R15, RZ, RZ, -R15 ;  /* 0x000000ffff0fb224 */ /* 0x000fe200078e0a0f */
[----:B------:R-:W-:Y:S02]  /*1090*/  ISETP.NE.AND P3, PT, R7, RZ, PT ;  /* 0x000000ff0700720c */ /* 0x000fe40003f65270 */
[----:B------:R-:W-:Y:S01]  /*10a0*/  @!P2 LOP3.LUT R15, RZ, R8, RZ, 0x33, !PT ;  /* 0x00000008ff0fa212 */ /* 0x000fe200078e33ff */
[----:B------:R-:W-:Y:S01]  /*10b0*/  @P4 VIADD R16, R16, 0x1 ;  /* 0x0000000110104836 */ /* 0x000fe20000000000 */
[----:B------:R-:W-:Y:S02]  /*10c0*/  SHF.R.S32.HI R4, RZ, 0x1f, R2 ;  /* 0x0000001fff047819 */ /* 0x000fe40000011402 */
[----:B0-----:R-:W-:Y:S02]  /*10d0*/  VIADDMNMX R15, R15, 0x1, R17, PT ;  /* 0x000000010f0f7846 */ /* 0x001fe40003800111 */
[----:B------:R-:W-:Y:S01]  /*10e0*/  SHF.R.S32.HI R5, RZ, 0x1f, R6 ;  /* 0x0000001fff057819 */ /* 0x000fe20000011406 */
[----:B------:R-:W-:Y:S01]  /*10f0*/  IMAD R17, R4, R3, RZ ;  /* 0x0000000304117224 */ /* 0x000fe200078e02ff */
[----:B------:R-:W-:Y:S01]  /*1100*/  ISETP.GE.AND P0, PT, R10, R15, PT ;  /* 0x0000000f0a00720c */ /* 0x000fe20003f06270 */
[----:B------:R-:W-:Y:S01]  /*1110*/  @!P1 IMAD.MOV R16, RZ, RZ, -R16 ;  /* 0x000000ffff109224 */ /* 0x000fe200078e0a10 */
[----:B------:R-:W-:-:S02]  /*1120*/  MOV R4, R6 ;  /* 0x0000000600047202 */ /* 0x000fc40000000f00 */
[----:B------:R-:W-:-:S03]  /*1130*/  @!P3 LOP3.LUT R16, RZ, R7, RZ, 0x33, !PT ;  /* 0x00000007ff10b212 */ /* 0x000fc600078e33ff */
[----:B------:R-:W-:-:S04]  /*1140*/  IMAD.WIDE.U32 R4, R2, R3, R4 ;  /* 0x0000000302047225 */ /* 0x000fc800078e0004 */
[----:B-1----:R-:W-:Y:S01]  /*1150*/  IMAD R3, R2, UR7, R17 ;  /* 0x0000000702037c24 */ /* 0x002fe2000f8e0211 */
[----:B--2---:R-:W-:Y:S01]  /*1160*/  VIADDMNMX R17, R16, 0x1, R19, PT ;  /* 0x0000000110117846 */ /* 0x004fe20003800113 */
[----:B------:R-:W-:Y:S06]  /*1170*/  @P0 BRA `(.L_x_499) ;  /* 0x0000000c00880947 */ /* 0x000fec0003800000 */
[----:B------:R-:W0:Y:S01]  /*1180*/  LDCU UR7, c[0x0][0x3cc] ;  /* 0x00007980ff0777ac */ /* 0x000e220008000800 */
[----:B------:R-:W-:Y:S02]  /*1190*/  IMAD R6, R12, R7, R7 ;  /* 0x000000070c067224 */ /* 0x000fe400078e0207 */
[----:B------:R-:W-:Y:S02]  /*11a0*/  HFMA2 R14, -RZ, RZ, 0, 0 ;  /* 0x00000000ff0e7431 */ /* 0x000fe400000001ff */
[----:B------:R-:W-:Y:S01]  /*11b0*/  IMAD.IADD R16, R5, 0x1, R3 ;  /* 0x0000000105107824 */ /* 0x000fe200078e0203 */
[----:B------:R-:W1:Y:S01]  /*11c0*/  LDCU UR8, c[0x0][0x3a0] ;  /* 0x00007400ff0877ac */ /* 0x000e620008000800 */
[----:B------:R-:W-:-:S05]  /*11d0*/  IMAD.IADD R18, R17, 0x1, -R12 ;  /* 0x0000000111127824 */ /* 0x000fca00078e0a0c */
[----:B------:R-:W-:Y:S01]  /*11e0*/  LOP3.LUT R18, R18, 0x3, RZ, 0xc0, !PT ;  /* 0x0000000312127812 */ /* 0x000fe200078ec0ff */
[----:B0-----:R-:W-:Y:S01]  /*11f0*/  IMAD R22, R12, R7, -UR7 ;  /* 0x800000070c167e24 */ /* 0x001fe2000f8e0207 */
[C---:B------:R-:W-:Y:S01]  /*1200*/  IADD3 R26, PT, PT, R6.reuse, -UR7, R7 ;  /* 0x80000007061a7c10 */ /* 0x040fe2000fffe007 */
[----:B------:R-:W-:Y:S02]  /*1210*/  VIADD R23, R6, -UR7 ;  /* 0x8000000706177c36 */ /* 0x000fe40008000000 */
[----:B------:R-:W-:Y:S01]  /*1220*/  IMAD.IADD R2, R22, 0x1, R9 ;  /* 0x0000000116027824 */ /* 0x000fe200078e0209 */
[----:B------:R-:W-:Y:S02]  /*1230*/  VIMNMX R19, PT, PT, RZ, R22, !PT ;  /* 0x00000016ff137248 */ /* 0x000fe40007fe0100 */
[----:B------:R-:W-:Y:S01]  /*1240*/  VIMNMX R20, PT, PT, RZ, R23, !PT ;  /* 0x00000017ff147248 */ /* 0x000fe20007fe0100 */
[C---:B------:R-:W-:Y:S01]  /*1250*/  IMAD.IADD R6, R2.reuse, 0x1, R7 ;  /* 0x0000000102067824 */ /* 0x040fe200078e0207 */
[----:B------:R-:W-:-:S02]  /*1260*/  VIMNMX R3, PT, PT, R2, UR5, PT ;  /* 0x0000000502037c48 */ /* 0x000fc4000bfe0100 */
[----:B------:R-:W-:Y:S02]  /*1270*/  VIMNMX R21, PT, PT, RZ, R26, !PT ;  /* 0x0000001aff157248 */ /* 0x000fe40007fe0100 */
[C---:B------:R-:W-:Y:S02]  /*1280*/  VIADDMNMX R7, R6.reuse, R7, UR5, PT ;  /* 0x0000000506077e46 */ /* 0x040fe4000b800107 */
[----:B------:R-:W-:Y:S02]  /*1290*/  VIMNMX R6, PT, PT, R6, UR5, PT ;  /* 0x0000000506067c48 */ /* 0x000fe4000bfe0100 */
[----:B------:R-:W-:Y:S01]  /*12a0*/  IADD3 R22, PT, PT, -R22, R3, RZ ;  /* 0x0000000316167210 */ /* 0x000fe20007ffe1ff */
[----:B------:R-:W-:Y:S01]  /*12b0*/  IMAD.IADD R26, R7, 0x1, -R26 ;  /* 0x00000001071a7824 */ /* 0x000fe200078e0a1a */
[----:B-1----:R-:W-:Y:S01]  /*12c0*/  VIMNMX R24, PT, PT, R3, UR8, PT ;  /* 0x0000000803187c48 */ /* 0x002fe2000bfe0100 */
[C---:B------:R-:W-:Y:S01]  /*12d0*/  IMAD.IADD R23, R6.reuse, 0x1, -R23 ;  /* 0x0000000106177824 */ /* 0x040fe200078e0a17 */
[----:B------:R-:W-:-:S02]  /*12e0*/  VIMNMX R25, PT, PT, R6, UR8, PT ;  /* 0x0000000806197c48 */ /* 0x000fc4000bfe0100 */
[----:B------:R-:W-:-:S07]  /*12f0*/  VIMNMX R28, PT, PT, R7, UR8, PT ;  /* 0x00000008071c7c48 */ /* 0x000fce000bfe0100 */
.L_x_509:
        /* <DEDUP_REMOVED lines=21> */
[----:B------:R-:W-:-:S03]  /*1450*/  IADD3 R27, PT, PT, -R27, R6, RZ ;  /* 0x000000061b1b7210 */ /* 0x000fc60007ffe1ff */
[----:B------:R-:W-:Y:S01]  /*1460*/  IMAD.IADD R30, R32, 0x1, -R33 ;  /* 0x00000001201e7824 */ /* 0x000fe200078e0a21 */
[----:B------:R-:W-:Y:S06]  /*1470*/  @!P0 BRA `(.L_x_503) ;  /* 0x0000000000e88947 */ /* 0x000fec0003800000 */
[----:B------:R-:W0:Y:S01]  /*1480*/  LDCU.64 UR12, c[0x0][0x3b0] ;  /* 0x00007600ff0c77ac */ /* 0x000e220008000a00 */
[----:B------:R-:W-:Y:S01]  /*1490*/  ISETP.GT.AND P0, PT, R32, R33, PT ;  /* 0x000000212000720c */ /* 0x000fe20003f04270 */
[----:B------:R-:W-:Y:S01]  /*14a0*/  BSSY.RECONVERGENT B3, `(.L_x_504) ;  /* 0x0000017000037945 */ /* 0x000fe20003800200 */
[----:B------:R-:W-:Y:S01]  /*14b0*/  SHF.R.S32.HI R7, RZ, 0x1f, R12 ;  /* 0x0000001fff077819 */ /* 0x000fe2000001140c */
[----:B------:R-:W1:Y:S01]  /*14c0*/  LDCU.64 UR8, c[0x0][0x388] ;  /* 0x00007100ff0877ac */ /* 0x000e620008000a00 */
[----:B------:R-:W-:Y:S02]  /*14d0*/  MOV R6, R12 ;  /* 0x0000000c00067202 */ /* 0x000fe40000000f00 */
[----:B------:R-:W-:Y:S02]  /*14e0*/  ISETP.LE.OR P1, PT, R24, R19, !P0 ;  /* 0x000000131800720c */ /* 0x000fe40004723670 */
[----:B------:R-:W-:Y:S01]  /*14f0*/  ISETP.NE.AND P2, PT, R18, 0x1, PT ;  /* 0x000000011200780c */ /* 0x000fe20003f45270 */
[----:B0-----:R-:W-:-:S02]  /*1500*/  IMAD R31, R29, UR12, RZ ;  /* 0x0000000c1d1f7c24 */ /* 0x001fc4000f8e02ff */
[----:B------:R-:W-:-:S04]  /*1510*/  IMAD.WIDE.U32 R8, R2, UR12, R6 ;  /* 0x0000000c02087c25 */ /* 0x000fc8000f8e0006 */
[----:B------:R-:W-:Y:S01]  /*1520*/  IMAD R7, R2, UR13, R31 ;  /* 0x0000000d02077c24 */ /* 0x000fe2000f8e021f */
[----:B-1----:R-:W-:-:S03]  /*1530*/  LEA R6, P3, R8, UR8, 0x2 ;  /* 0x0000000808067c11 */ /* 0x002fc6000f8610ff */
[----:B------:R-:W-:-:S05]  /*1540*/  IMAD.IADD R7, R9, 0x1, R7 ;  /* 0x0000000109077824 */ /* 0x000fca00078e0207 */
[----:B------:R-:W-:Y:S01]  /*1550*/  LEA.HI.X R7, R8, UR9, R7, 0x2, P3 ;  /* 0x0000000908077c11 */ /* 0x000fe200098f1407 */
[----:B------:R-:W-:Y:S06]  /*1560*/  @P1 BRA `(.L_x_505) ;  /* 0x0000000000281947 */ /* 0x000fec0003800000 */
[----:B------:R-:W2:Y:S01]  /*1570*/  LDG.E R31, desc[UR10][R6.64] ;  /* 0x0000000a061f7981 */ /* 0x000ea2000c1e1900 */
[----:B------:R-:W0:Y:S01]  /*1580*/  LDCU.U8 UR7, c[0x0][0x3dc] ;  /* 0x00007b80ff0777ac */ /* 0x000e220008000000 */
[----:B------:R-:W-:-:S04]  /*1590*/  IMAD.IADD R9, R24, 0x1, -R19 ;  /* 0x0000000118097824 */ /* 0x000fc800078e0a13 */
[----:B------:R-:W-:Y:S01]  /*15a0*/  IMAD R9, R30, R9, RZ ;  /* 0x000000091e097224 */ /* 0x000fe200078e02ff */
[----:B0-----:R-:W-:-:S06]  /*15b0*/  UPRMT UR7, UR7, 0x8880, URZ ;  /* 0x0000888007077896 */ /* 0x001fcc00080000ff */
[----:B------:R-:W-:-:S13]  /*15c0*/  ISETP.NE.AND P1, PT, RZ, UR7, PT ;  /* 0x00000007ff007c0c */ /* 0x000fda000bf25270 */
[----:B------:R-:W-:-:S05]  /*15d0*/  @P1 IMAD R9, R22, R27, RZ ;  /* 0x0000001b16091224 */ /* 0x000fca00078e02ff */
[----:B------:R-:W-:-:S06]  /*15e0*/  I2FP.F32.S32 R9, R9 ;  /* 0x0000000900097245 */ /* 0x000fcc0000201400 */
[----:B------:R-:W2:Y:S02]  /*15f0*/  MUFU.RCP R9, R9 ;  /* 0x0000000900097308 */ /* 0x000ea40000001000 */
[----:B--2---:R-:W-:-:S07]  /*1600*/  FFMA.FTZ R14, R31, R9, R14 ;  /* 0x000000091f0e7223 */ /* 0x004fce000001000e */
.L_x_505:
[----:B------:R-:W-:Y:S05]  /*1610*/  BSYNC.RECONVERGENT B3 ;  /* 0x0000000000037941 */ /* 0x000fea0003800200 */
.L_x_504:
[----:B------:R-:W-:Y:S01]  /*1620*/  IADD3 R31, PT, PT, R12, 0x1, RZ ;  /* 0x000000010c1f7810 */ /* 0x000fe20007ffe0ff */
[----:B------:R-:W-:Y:S06]  /*1630*/  @!P2 BRA `(.L_x_503) ;  /* 0x000000000078a947 */ /* 0x000fec0003800000 */
[----:B------:R-:W-:Y:S01]  /*1640*/  ISETP.LE.OR P1, PT, R25, R20, !P0 ;  /* 0x000000141900720c */ /* 0x000fe20004723670 */
[----:B------:R-:W-:Y:S01]  /*1650*/  BSSY.RECONVERGENT B3, `(.L_x_506) ;  /* 0x000000d000037945 */ /* 0x000fe20003800200 */
[----:B------:R-:W-:-:S11]  /*1660*/  ISETP.NE.AND P2, PT, R18, 0x2, PT ;  /* 0x000000021200780c */ /* 0x000fd60003f45270 */
[----:B------:R-:W-:Y:S05]  /*1670*/  @P1 BRA `(.L_x_507) ;  /* 0x0000000000281947 */ /* 0x000fea0003800000 */
        /* <DEDUP_REMOVED lines=10> */
.L_x_507:
[----:B------:R-:W-:Y:S05]  /*1720*/  BSYNC.RECONVERGENT B3 ;  /* 0x0000000000037941 */ /* 0x000fea0003800200 */
.L_x_506:
[----:B------:R-:W-:Y:S01]  /*1730*/  VIADD R31, R12, 0x2 ;  /* 0x000000020c1f7836 */ /* 0x000fe20000000000 */
[----:B------:R-:W-:Y:S06]  /*1740*/  @!P2 BRA `(.L_x_503) ;  /* 0x000000000034a947 */ /* 0x000fec0003800000 */
[----:B------:R-:W-:Y:S02]  /*1750*/  ISETP.LE.OR P0, PT, R28, R21, !P0 ;  /* 0x000000151c00720c */ /* 0x000fe40004703670 */
[----:B------:R-:W-:-:S11]  /*1760*/  IADD3 R31, PT, PT, R12, 0x3, RZ ;  /* 0x000000030c1f7810 */ /* 0x000fd60007ffe0ff */
        /* <DEDUP_REMOVED lines=11> */
.L_x_503:
[----:B------:R-:W-:Y:S05]  /*1820*/  BSYNC.RECONVERGENT B2 ;  /* 0x0000000000027941 */ /* 0x000fea0003800200 */
.L_x_502:
[----:B------:R-:W-:-:S05]  /*1830*/  IMAD.IADD R6, R12, 0x1, -R17 ;  /* 0x000000010c067824 */ /* 0x000fca00078e0a11 */
[----:B------:R-:W-:-:S13]  /*1840*/  ISETP.GT.U32.AND P0, PT, R6, -0x4, PT ;  /* 0xfffffffc0600780c */ /* 0x000fda0003f04070 */
[----:B------:R-:W-:Y:S05]  /*1850*/  @P0 BRA `(.L_x_501) ;  /* 0x0000000400c00947 */ /* 0x000fea0003800000 */
[----:B------:R-:W0:Y:S01]  /*1860*/  LDC R38, c[0x0][0x3c4] ;  /* 0x0000f100ff267b82 */ /* 0x000e220000000800 */
[----:B------:R-:W1:Y:S01]  /*1870*/  LDCU UR7, c[0x0][0x3cc] ;  /* 0x00007980ff0777ac */ /* 0x000e620008000800 */
[C---:B------:R-:W-:Y:S01]  /*1880*/  IADD3 R35, PT, PT, R31.reuse, 0x2, RZ ;  /* 0x000000021f237810 */ /* 0x040fe20007ffe0ff */
[----:B------:R-:W-:Y:S01]  /*1890*/  VIADD R43, R31, 0x3 ;  /* 0x000000031f2b7836 */ /* 0x000fe20000000000 */
[----:B------:R-:W-:Y:S01]  /*18a0*/  ISETP.GT.AND P0, PT, R32, R33, PT ;  /* 0x000000212000720c */ /* 0x000fe20003f04270 */
[----:B------:R-:W-:Y:S01]  /*18b0*/  IMAD.MOV R40, RZ, RZ, -R31 ;  /* 0x000000ffff287224 */ /* 0x000fe200078e0a1f */
[----:B------:R-:W-:Y:S01]  /*18c0*/  IADD3 R33, PT, PT, -R17, R31, RZ ;  /* 0x0000001f11217210 */ /* 0x000fe20007ffe1ff */
[----:B------:R-:W-:Y:S02]  /*18d0*/  IMAD.MOV R34, RZ, RZ, -R35 ;  /* 0x000000ffff227224 */ /* 0x000fe400078e0a23 */
[----:B------:R-:W-:Y:S02]  /*18e0*/  IMAD.MOV R39, RZ, RZ, -R43 ;  /* 0x000000ffff277224 */ /* 0x000fe400078e0a2b */
[----:B0-----:R-:W-:-:S02]  /*18f0*/  IMAD R41, R31, R38, R38 ;  /* 0x000000261f297224 */ /* 0x001fc400078e0226 */
[-C--:B-1----:R-:W-:Y:S02]  /*1900*/  IMAD R42, R35, R38.reuse, -UR7 ;  /* 0x80000007232a7e24 */ /* 0x082fe4000f8e0226 */
[-C--:B------:R-:W-:Y:S01]  /*1910*/  IMAD R36, R43, R38.reuse, -UR7 ;  /* 0x800000072b247e24 */ /* 0x080fe2000f8e0226 */
[----:B------:R-:W-:Y:S01]  /*1920*/  IADD3 R32, PT, PT, R41, -UR7, RZ ;  /* 0x8000000729207c10 */ /* 0x000fe2000fffe0ff */
[-C--:B------:R-:W-:Y:S02]  /*1930*/  IMAD R35, R35, R38.reuse, UR6 ;  /* 0x0000000623237e24 */ /* 0x080fe4000f8e0226 */
[----:B------:R-:W-:Y:S02]  /*1940*/  IMAD R43, R43, R38, UR6 ;  /* 0x000000062b2b7e24 */ /* 0x000fe4000f8e0226 */
[----:B------:R-:W-:Y:S02]  /*1950*/  IMAD R40, R38, R40, UR7 ;  /* 0x0000000726287e24 */ /* 0x000fe4000f8e0228 */
[----:B------:R-:W-:-:S02]  /*1960*/  IMAD R37, R31, R38, -UR7 ;  /* 0x800000071f257e24 */ /* 0x000fc4000f8e0226 */
[C---:B------:R-:W-:Y:S02]  /*1970*/  IMAD R34, R38.reuse, R34, UR7 ;  /* 0x0000000726227e24 */ /* 0x040fe4000f8e0222 */
[----:B------:R-:W-:Y:S02]  /*1980*/  IMAD R39, R38, R39, UR7 ;  /* 0x0000000726277e24 */ /* 0x000fe4000f8e0227 */
[C---:B------:R-:W-:Y:S01]  /*1990*/  VIADD R44, R41.reuse, UR6 ;  /* 0x00000006292c7c36 */ /* 0x040fe20008000000 */
[----:B------:R-:W-:Y:S01]  /*19a0*/  IADD3 R41, PT, PT, -R41, UR7, RZ ;  /* 0x0000000729297c10 */ /* 0x000fe2000fffe1ff */
[----:B------:R-:W-:-:S07]  /*19b0*/  IMAD R38, R31, R38, UR6 ;  /* 0x000000061f267e24 */ /* 0x000fce000f8e0226 */
.L_x_508:
        /* <DEDUP_REMOVED lines=11> */
[----:B------:R-:W-:Y:S02]  /*1a70*/  ISETP.LE.OR P1, PT, R47, R46, !P0 ;  /* 0x0000002e2f00720c */ /* 0x000fe40004723670 */
[----:B--2---:R-:W-:Y:S02]  /*1a80*/  LEA R8, P2, R6, UR12, 0x2 ;  /* 0x0000000c06087c11 */ /* 0x004fe4000f8410ff */
[----:B------:R-:W-:-:S04]  /*1a90*/  IADD3 R7, PT, PT, R9, R7, RZ ;  /* 0x0000000709077210 */ /* 0x000fc80007ffe0ff */
[----:B------:R-:W-:-:S05]  /*1aa0*/  LEA.HI.X R9, R6, UR13, R7, 0x2, P2 ;  /* 0x0000000d06097c11 */ /* 0x000fca00090f1407 */
[----:B------:R-:W2:Y:S01]  /*1ab0*/  @!P1 LDG.E R7, desc[UR10][R8.64] ;  /* 0x0000000a08079981 */ /* 0x000ea2000c1e1900 */
[----:B------:R-:W0:Y:S01]  /*1ac0*/  @!P1 LDC.U8 R6, c[0x0][0x3dc] ;  /* 0x0000f700ff069b82 */ /* 0x000e220000000000 */
[----:B------:R-:W-:Y:S01]  /*1ad0*/  @!P1 IMAD.IADD R47, R47, 0x1, -R46 ;  /* 0x000000012f2f9824 */ /* 0x000fe200078e0a2e */
[----:B------:R-:W-:Y:S02]  /*1ae0*/  VIMNMX R48, PT, PT, R44, UR5, PT ;  /* 0x000000052c307c48 */ /* 0x000fe4000bfe0100 */
[----:B------:R-:W-:Y:S01]  /*1af0*/  VIMNMX R51, PT, PT, RZ, R32, !PT ;  /* 0x00000020ff337248 */ /* 0x000fe20007fe0100 */
[----:B------:R-:W-:Y:S01]  /*1b00*/  @!P1 IMAD R47, R30, R47, RZ ;  /* 0x0000002f1e2f9224 */ /* 0x000fe200078e02ff */
[----:B0-----:R-:W-:-:S04]  /*1b10*/  @!P1 PRMT R6, R6, 0x8880, RZ ;  /* 0x0000888006069816 */ /* 0x001fc800000000ff */
[----:B------:R-:W-:Y:S01]  /*1b20*/  ISETP.NE.AND P2, PT, R6, RZ, !P1 ;  /* 0x000000ff0600720c */ /* 0x000fe20004f45270 */
[----:B------:R-:W-:Y:S01]  /*1b30*/  @!P1 IMAD.IADD R6, R45, 0x1, R40 ;  /* 0x000000012d069824 */ /* 0x000fe200078e0228 */
[----:B------:R-:W-:-:S04]  /*1b40*/  VIMNMX R45, PT, PT, R35, UR5, PT ;  /* 0x00000005232d7c48 */ /* 0x000fc8000bfe0100 */
[----:B------:R-:W-:-:S07]  /*1b50*/  VIMNMX R46, PT, PT, R45, UR7, PT ;  /* 0x000000072d2e7c48 */ /* 0x000fce000bfe0100 */
[----:B------:R-:W-:Y:S01]  /*1b60*/  @P2 IMAD R47, R27, R6, RZ ;  /* 0x000000061b2f2224 */ /* 0x000fe200078e02ff */
[----:B------:R-:W-:-:S04]  /*1b70*/  VIMNMX R6, PT, PT, R48, UR7, PT ;  /* 0x0000000730067c48 */ /* 0x000fc8000bfe0100 */
[----:B------:R-:W-:Y:S02]  /*1b80*/  @!P1 I2FP.F32.S32 R47, R47 ;  /* 0x0000002f002f9245 */ /* 0x000fe40000201400 */
[----:B------:R-:W-:-:S04]  /*1b90*/  ISETP.LE.OR P2, PT, R6, R51, !P0 ;  /* 0x000000330600720c */ /* 0x000fc80004743670 */
[----:B------:R-:W2:Y:S09]  /*1ba0*/  @!P1 MUFU.RCP R47, R47 ;  /* 0x0000002f002f9308 */ /* 0x000eb20000001000 */
[----:B------:R-:W0:Y:S01]  /*1bb0*/  @!P2 LDC.U8 R50, c[0x0][0x3dc] ;  /* 0x0000f700ff32ab82 */ /* 0x000e220000000000 */
[----:B------:R-:W-:-:S02]  /*1bc0*/  @!P2 IADD3 R51, PT, PT, -R51, R6, RZ ;  /* 0x000000063333a210 */ /* 0x000fc40007ffe1ff */
[----:B0-----:R-:W-:-:S05]  /*1bd0*/  @!P2 PRMT R50, R50, 0x8880, RZ ;  /* 0x000088803232a816 */ /* 0x001fca00000000ff */
[----:B------:R-:W-:Y:S01]  /*1be0*/  @!P2 IMAD.MOV.U32 R6, RZ, RZ, R50 ;  /* 0x000000ffff06a224 */ /* 0x000fe200078e0032 */
[----:B------:R-:W-:Y:S01]  /*1bf0*/  IADD3 R50, PT, PT, R48, R41, RZ ;  /* 0x0000002930327210 */ /* 0x000fe20007ffe0ff */
[----:B------:R-:W-:-:S03]  /*1c00*/  @!P2 IMAD R48, R30, R51, RZ ;  /* 0x000000331e30a224 */ /* 0x000fc600078e02ff */
[----:B------:R-:W-:Y:S02]  /*1c10*/  ISETP.NE.AND P4, PT, R6, RZ, !P2 ;  /* 0x000000ff0600720c */ /* 0x000fe40005785270 */
[----:B------:R-:W-:-:S11]  /*1c20*/  VIMNMX R6, PT, PT, R43, UR5, PT ;  /* 0x000000052b067c48 */ /* 0x000fd6000bfe0100 */
[----:B------:R-:W-:Y:S02]  /*1c30*/  @P4 IMAD R48, R27, R50, RZ ;  /* 0x000000321b304224 */ /* 0x000fe400078e02ff */
[----:B--2---:R-:W-:Y:S01]  /*1c40*/  @!P1 FFMA.FTZ R14, R7, R47, R14 ;  /* 0x0000002f070e9223 */ /* 0x004fe2000001000e */
[----:B------:R-:W-:-:S04]  /*1c50*/  VIMNMX R7, PT, PT, RZ, R42, !PT ;  /* 0x0000002aff077248 */ /* 0x000fc80007fe0100 */
[----:B------:R-:W-:-:S13]  /*1c60*/  ISETP.LE.OR P3, PT, R46, R7, !P0 ;  /* 0x000000072e00720c */ /* 0x000fda0004763670 */
[----:B------:R-:W0:Y:S01]  /*1c70*/  @!P3 LDC.U8 R49, c[0x0][0x3dc] ;  /* 0x0000f700ff31bb82 */ /* 0x000e220000000000 */
[----:B------:R-:W-:Y:S01]  /*1c80*/  @!P3 IMAD.IADD R47, R46, 0x1, -R7 ;  /* 0x000000012e2fb824 */ /* 0x000fe200078e0a07 */
[----:B------:R-:W-:Y:S01]  /*1c90*/  VIMNMX R7, PT, PT, RZ, R36, !PT ;  /* 0x00000024ff077248 */ /* 0x000fe20007fe0100 */
[----:B------:R-:W2:Y:S01]  /*1ca0*/  @!P3 LDG.E R51, desc[UR10][R8.64+0x8] ;  /* 0x0000080a0833b981 */ /* 0x000ea2000c1e1900 */
[----:B------:R-:W-:-:S04]  /*1cb0*/  VIMNMX R46, PT, PT, R6, UR7, PT ;  /* 0x00000007062e7c48 */ /* 0x000fc8000bfe0100 */
[----:B------:R-:W-:-:S13]  /*1cc0*/  ISETP.LE.OR P1, PT, R46, R7, !P0 ;  /* 0x000000072e00720c */ /* 0x000fda0004723670 */
[----:B------:R-:W3:Y:S01]  /*1cd0*/  @!P1 LDG.E R53, desc[UR10][R8.64+0xc] ;  /* 0x00000c0a08359981 */ /* 0x000ee2000c1e1900 */
[----:B------:R-:W1:Y:S01]  /*1ce0*/  @!P1 LDC.U8 R50, c[0x0][0x3dc] ;  /* 0x0000f700ff329b82 */ /* 0x000e620000000000 */
[----:B0-----:R-:W-:-:S04]  /*1cf0*/  @!P3 PRMT R49, R49, 0x8880, RZ ;  /* 0x000088803131b816 */ /* 0x001fc800000000ff */
[----:B------:R-:W-:Y:S02]  /*1d00*/  ISETP.NE.AND P4, PT, R49, RZ, !P3 ;  /* 0x000000ff3100720c */ /* 0x000fe40005f85270 */
[----:B------:R0:W4:Y:S01]  /*1d10*/  @!P2 LDG.E R49, desc[UR10][R8.64+0x4] ;  /* 0x0000040a0831a981 */ /* 0x000122000c1e1900 */
[----:B------:R-:W-:Y:S01]  /*1d20*/  @!P3 IMAD R47, R30, R47, RZ ;  /* 0x0000002f1e2fb224 */ /* 0x000fe200078e02ff */
[----:B------:R-:W-:Y:S01]  /*1d30*/  IADD3 R6, PT, PT, R6, R39, RZ ;  /* 0x0000002706067210 */ /* 0x000fe20007ffe0ff */
[----:B0-----:R-:W0:Y:S01]  /*1d40*/  LDC R9, c[0x0][0x3c4] ;  /* 0x0000f100ff097b82 */ /* 0x001e220000000800 */
[----:B-1----:R-:W-:-:S04]  /*1d50*/  @!P1 PRMT R50, R50, 0x8880, RZ ;  /* 0x0000888032329816 */ /* 0x002fc800000000ff */
[----:B------:R-:W-:Y:S01]  /*1d60*/  ISETP.NE.AND P5, PT, R50, RZ, !P1 ;  /* 0x000000ff3200720c */ /* 0x000fe20004fa5270 */
[----:B------:R-:W-:Y:S02]  /*1d70*/  IMAD.IADD R50, R45, 0x1, R34 ;  /* 0x000000012d327824 */ /* 0x000fe400078e0222 */
[----:B------:R-:W-:Y:S01]  /*1d80*/  @!P1 IMAD.IADD R45, R46, 0x1, -R7 ;  /* 0x000000012e2d9824 */ /* 0x000fe200078e0a07 */
[----:B------:R-:W-:Y:S01]  /*1d90*/  @!P2 I2FP.F32.S32 R7, R48 ;  /* 0x000000300007a245 */ /* 0x000fe20000201400 */
[----:B------:R-:W-:-:S05]  /*1da0*/  @P4 IMAD R47, R27, R50, RZ ;  /* 0x000000321b2f4224 */ /* 0x000fca00078e02ff */
[----:B------:R-:W4:Y:S01]  /*1db0*/  @!P2 MUFU.RCP R7, R7 ;  /* 0x000000070007a308 */ /* 0x000f220000001000 */
[----:B------:R-:W-:Y:S01]  /*1dc0*/  @!P1 IMAD R45, R30, R45, RZ ;  /* 0x0000002d1e2d9224 */ /* 0x000fe200078e02ff */
[----:B------:R-:W-:Y:S01]  /*1dd0*/  @!P3 I2FP.F32.S32 R47, R47 ;  /* 0x0000002f002fb245 */ /* 0x000fe20000201400 */
[----:B------:R-:W-:-:S05]  /*1de0*/  @P5 IMAD R45, R27, R6, RZ ;  /* 0x000000061b2d5224 */ /* 0x000fca00078e02ff */
[----:B------:R-:W-:Y:S01]  /*1df0*/  @!P1 I2FP.F32.S32 R45, R45 ;  /* 0x0000002d002d9245 */ /* 0x000fe20000201400 */
[----:B------:R-:W2:Y:S01]  /*1e00*/  @!P3 MUFU.RCP R47, R47 ;  /* 0x0000002f002fb308 */ /* 0x000ea20000001000 */
[----:B------:R-:W-:-:S07]  /*1e10*/  VIADD R33, R33, 0x4 ;  /* 0x0000000421217836 */ /* 0x000fce0000000000 */
[----:B------:R-:W3:Y:S01]  /*1e20*/  @!P1 MUFU.RCP R45, R45 ;  /* 0x0000002d002d9308 */ /* 0x000ee20000001000 */
        /* <DEDUP_REMOVED lines=8> */
[----:B------:R-:W-:Y:S01]  /*1eb0*/  IMAD R43, R9, 0x4, R43 ;  /* 0x00000004092b7824 */ /* 0x000fe200078e022b */
[----:B------:R-:W-:Y:S01]  /*1ec0*/  IADD3 R31, PT, PT, R31, 0x4, RZ ;  /* 0x000000041f1f7810 */ /* 0x000fe20007ffe0ff */
[----:B------:R-:W-:-:S02]  /*1ed0*/  IMAD R38, R9, 0x4, R38 ;  /* 0x0000000409267824 */ /* 0x000fc400078e0226 */
[C---:B------:R-:W-:Y:S02]  /*1ee0*/  IMAD R41, R6.reuse, 0x4, R41 ;  /* 0x0000000406297824 */ /* 0x040fe400078e0229 */
[C---:B------:R-:W-:Y:S02]  /*1ef0*/  IMAD R39, R6.reuse, 0x4, R39 ;  /* 0x0000000406277824 */ /* 0x040fe400078e0227 */
[----:B------:R-:W-:Y:S02]  /*1f00*/  IMAD R40, R6, 0x4, R40 ;  /* 0x0000000406287824 */ /* 0x000fe400078e0228 */
[----:B----4-:R-:W-:Y:S01]  /*1f10*/  @!P2 FFMA.FTZ R14, R49, R7, R14 ;  /* 0x00000007310ea223 */ /* 0x010fe2000001000e */
[----:B------:R-:W-:-:S03]  /*1f20*/  ISETP.NE.AND P2, PT, R33, RZ, PT ;  /* 0x000000ff2100720c */ /* 0x000fc60003f45270 */
[----:B--2---:R-:W-:-:S04]  /*1f30*/  @!P3 FFMA.FTZ R14, R51, R47, R14 ;  /* 0x0000002f330eb223 */ /* 0x004fc8000001000e */
[----:B---3--:R-:W-:-:S06]  /*1f40*/  @!P1 FFMA.FTZ R14, R53, R45, R14 ;  /* 0x0000002d350e9223 */ /* 0x008fcc000001000e */
[----:B------:R-:W-:Y:S05]  /*1f50*/  @P2 BRA `(.L_x_508) ;  /* 0xfffffff800982947 */ /* 0x000fea000383ffff */
.L_x_501:
[----:B------:R-:W-:Y:S05]  /*1f60*/  BSYNC.RECONVERGENT B1 ;  /* 0x0000000000017941 */ /* 0x000fea0003800200 */
.L_x_500:
[----:B------:R-:W-:-:S05]  /*1f70*/  VIADD R10, R10, 0x1 ;  /* 0x000000010a0a7836 */ /* 0x000fca0000000000 */
[----:B------:R-:W-:-:S13]  /*1f80*/  ISETP.NE.AND P0, PT, R10, R15, PT ;  /* 0x0000000f0a00720c */ /* 0x000fda0003f05270 */
[----:B------:R-:W-:Y:S05]  /*1f90*/  @P0 BRA `(.L_x_509) ;  /* 0xfffffff000d80947 */ /* 0x000fea000383ffff */
.L_x_499:
[----:B------:R-:W-:Y:S05]  /*1fa0*/  BSYNC.RECONVERGENT B0 ;  /* 0x0000000000007941 */ /* 0x000fea0003800200 */
.L_x_498:
[----:B------:R-:W0:Y:S01]  /*1fb0*/  LDCU.64 UR8, c[0x0][0x3d0] ;  /* 0x00007a00ff0877ac */ /* 0x000e220008000a00 */
[----:B------:R-:W1:Y:S01]  /*1fc0*/  LDCU.64 UR12, c[0x0][0x380] ;  /* 0x00007000ff0c77ac */ /* 0x000e620008000a00 */
[----:B0-----:R-:W-:-:S04]  /*1fd0*/  LEA R2, P0, R0, UR8, 0x2 ;  /* 0x0000000800027c11 */ /* 0x001fc8000f8010ff */
[----:B------:R-:W-:Y:S02]  /*1fe0*/  LEA.HI.X R3, R0, UR9, R11, 0x2, P0 ;  /* 0x0000000900037c11 */ /* 0x000fe400080f140b */
[----:B------:R-:W-:-:S03]  /*1ff0*/  IADD3 R0, P0, PT, R13, R0, RZ ;  /* 0x000000000d007210 */ /* 0x000fc60007f1e0ff */
[----:B------:R0:W-:Y:S02]  /*2000*/  STG.E desc[UR10][R2.64], R14 ;  /* 0x0000000e02007986 */ /* 0x0001e4000c10190a */
[----:B------:R-:W-:Y:S01]  /*2010*/  IMAD.X R11, RZ, RZ, R11, P0 ;  /* 0x000000ffff0b7224 */ /* 0x000fe200000e060b */
[----:B-1----:R-:W-:-:S04]  /*2020*/  ISETP.GE.U32.AND P0, PT, R0, UR12, PT ;  /* 0x0000000c00007c0c */ /* 0x002fc8000bf06070 */
[----:B------:R-:W-:-:S13]  /*2030*/  ISETP.GE.AND.EX P0, PT, R11, UR13, PT, P0 ;  /* 0x0000000d0b007c0c */ /* 0x000fda000bf06300 */
[----:B0-----:R-:W-:Y:S05]  /*2040*/  @!P0 BRA `(.L_x_510) ;  /* 0xffffffe000508947 */ /* 0x001fea000383ffff */
[----:B------:R-:W-:Y:S05]  /*2050*/  EXIT ;  /* 0x000000000000794d */ /* 0x000fea0003800000 */
.L_x_484:
[----:B------:R-:W0:Y:S02]  /*2060*/  LDCU UR6, c[0x0][0x3d8] ;  /* 0x00007b00ff0677ac */ /* 0x000e240008000800 */
[----:B0-----:R-:W-:-:S07]  /*2070*/  I2FP.F32.S32 R10, UR6 ;  /* 0x00000006000a7c45 */ /* 0x001fce0008201400 */
.L_x_536:
        /* <DEDUP_REMOVED lines=15> */
[----:B------:R-:W-:-:S04]  /*2170*/  IMAD.HI.U32 R6, R7, R0, RZ ;  /* 0x0000000007067227 */ /* 0x000fc800078e00ff */
[----:B------:R-:W-:Y:S01]  /*2180*/  IMAD.MOV.U32 R7, RZ, RZ, RZ ;  /* 0x000000ffff077224 */ /* 0x000fe200078e00ff */
        /* <DEDUP_REMOVED lines=11> */
.L_x_512:
[----:B------:R-:W0:Y:S01]  /*2240*/  LDCU.64 UR6, c[0x0][0x3a0] ;  /* 0x00007400ff0677ac */ /* 0x000e220008000a00 */
[----:B------:R-:W-:Y:S02]  /*2250*/  MOV R15, R0 ;  /* 0x00000000000f7202 */ /* 0x000fe40000000f00 */
[----:B------:R-:W-:Y:S02]  /*2260*/  MOV R14, R11 ;  /* 0x0000000b000e7202 */ /* 0x000fe40000000f00 */
[----:B------:R-:W-:Y:S01]  /*2270*/  MOV R8, 0x22b0 ;  /* 0x000022b000087802 */ /* 0x000fe20000000f00 */
[----:B0-----:R-:W-:Y:S02]  /*2280*/  IMAD.U32 R12, RZ, RZ, UR6 ;  /* 0x00000006ff0c7e24 */ /* 0x001fe4000f8e00ff */
[----:B------:R-:W-:-:S07]  /*2290*/  IMAD.U32 R9, RZ, RZ, UR7 ;  /* 0x00000007ff097e24 */ /* 0x000fce000f8e00ff */
[----:B------:R-:W-:Y:S05]  /*22a0*/  CALL.REL.NOINC `($__internal_8_$__cuda_sm20_div_s64) ;  /* 0x0000001400d87944 */ /* 0x000fea0003c00000 */
[----:B------:R-:W0:Y:S01]  /*22b0*/  LDCU UR6, c[0x0][0x3a0] ;  /* 0x00007400ff0677ac */ /* 0x000e220008000800 */
[--C-:B------:R-:W-:Y:S01]  /*22c0*/  IMAD.MOV R5, RZ, RZ, -R2.reuse ;  /* 0x000000ffff057224 */ /* 0x100fe200078e0a02 */
[----:B------:R-:W-:Y:S01]  /*22d0*/  MOV R7, R3 ;  /* 0x0000000300077202 */ /* 0x000fe20000000f00 */
[----:B------:R-:W-:Y:S02]  /*22e0*/  IMAD.MOV.U32 R6, RZ, RZ, R2 ;  /* 0x000000ffff067224 */ /* 0x000fe400078e0002 */
[----:B0-----:R-:W-:-:S07]  /*22f0*/  IMAD R4, R5, UR6, R0 ;  /* 0x0000000605047c24 */ /* 0x001fce000f8e0200 */
.L_x_513:
[----:B------:R-:W-:Y:S05]  /*2300*/  BSYNC.RECONVERGENT B0 ;  /* 0x0000000000007941 */ /* 0x000fea0003800200 */
.L_x_511:
        /* <DEDUP_REMOVED lines=31> */
.L_x_515:
        /* <DEDUP_REMOVED lines=8> */
[----:B------:R-:W-:Y:S01]  /*2580*/  IMAD.MOV R5, RZ, RZ, -R2 ;  /* 0x000000ffff057224 */ /* 0x000fe200078e0a02 */
[----:B------:R-:W-:-:S03]  /*2590*/  MOV R7, R3 ;  /* 0x0000000300077202 */ /* 0x000fc60000000f00 */
[----:B0-----:R-:W-:Y:S02]  /*25a0*/  IMAD R5, R5, UR6, R6 ;  /* 0x0000000605057c24 */ /* 0x001fe4000f8e0206 */
[----:B------:R-:W-:-:S07]  /*25b0*/  IMAD.MOV.U32 R6, RZ, RZ, R2 ;  /* 0x000000ffff067224 */ /* 0x000fce00078e0002 */
.L_x_516:
[----:B------:R-:W-:Y:S05]  /*25c0*/  BSYNC.RECONVERGENT B0 ;  /* 0x0000000000007941 */ /* 0x000fea0003800200 */
.L_x_514:
        /* <DEDUP_REMOVED lines=8> */
[----:B------:R-:W-:Y:S02]  /*2650*/  IMAD.MOV.U32 R8, RZ, RZ, RZ ;  /* 0x000000ffff087224 */ /* 0x000fe400078e00ff */
[----:B0-----:R-:W-:-:S04]  /*2660*/  IMAD.U32 R3, RZ, RZ, UR6 ;  /* 0x00000006ff037e24 */ /* 0x001fc8000f8e00ff */
[----:B------:R-:W0:Y:S01]  /*2670*/  I2F.U32.RP R7, R3 ;  /* 0x0000000300077306 */ /* 0x000e220000209000 */
[----:B------:R-:W-:-:S07]  /*2680*/  ISETP.NE.U32.AND P2, PT, R3, RZ, PT ;  /* 0x000000ff0300720c */ /* 0x000fce0003f45070 */
[----:B0-----:R-:W0:Y:S02]  /*2690*/  MUFU.RCP R7, R7 ;  /* 0x0000000700077308 */ /* 0x001e240000001000 */
[----:B0-----:R-:W-:-:S06]  /*26a0*/  IADD3 R9, PT, PT, R7, 0xffffffe, RZ ;  /* 0x0ffffffe07097810 */ /* 0x001fcc0007ffe0ff */
[----:B------:R-:W0:Y:S02]  /*26b0*/  F2I.FTZ.U32.TRUNC.NTZ R9, R9 ;  /* 0x0000000900097305 */ /* 0x000e24000021f000 */
[----:B0-----:R-:W-:-:S04]  /*26c0*/  IMAD R2, R9, R3, RZ ;  /* 0x0000000309027224 */ /* 0x001fc800078e02ff */
[----:B------:R-:W-:-:S04]  /*26d0*/  IMAD.MOV R15, RZ, RZ, -R2 ;  /* 0x000000ffff0f7224 */ /* 0x000fc800078e0a02 */
[----:B------:R-:W-:-:S06]  /*26e0*/  IMAD.HI.U32 R15, R9, R15, R8 ;  /* 0x0000000f090f7227 */ /* 0x000fcc00078e0008 */
[----:B------:R-:W-:-:S05]  /*26f0*/  IMAD.HI.U32 R8, R15, R6, RZ ;  /* 0x000000060f087227 */ /* 0x000fca00078e00ff */
[----:B------:R-:W-:-:S05]  /*2700*/  IADD3 R2, PT, PT, -R8, RZ, RZ ;  /* 0x000000ff08027210 */ /* 0x000fca0007ffe1ff */
[----:B------:R-:W-:-:S05]  /*2710*/  IMAD R2, R3, R2, R6 ;  /* 0x0000000203027224 */ /* 0x000fca00078e0206 */
[----:B------:R-:W-:-:S13]  /*2720*/  ISETP.GE.U32.AND P0, PT, R2, R3, PT ;  /* 0x000000030200720c */ /* 0x000fda0003f06070 */
[----:B------:R-:W-:Y:S02]  /*2730*/  @P0 IMAD.IADD R2, R2, 0x1, -R3 ;  /* 0x0000000102020824 */ /* 0x000fe400078e0a03 */
[----:B------:R-:W-:-:S03]  /*2740*/  @P0 VIADD R8, R8, 0x1 ;  /* 0x0000000108080836 */ /* 0x000fc60000000000 */
[----:B------:R-:W-:-:S13]  /*2750*/  ISETP.GE.U32.AND P1, PT, R2, R3, PT ;  /* 0x000000030200720c */ /* 0x000fda0003f26070 */
[----:B------:R-:W-:Y:S02]  /*2760*/  @P1 IADD3 R8, PT, PT, R8, 0x1, RZ ;  /* 0x0000000108081810 */ /* 0x000fe40007ffe0ff */
[----:B------:R-:W-:-:S05]  /*2770*/  @!P2 LOP3.LUT R8, RZ, R3, RZ, 0x33, !PT ;  /* 0x00000003ff08a212 */ /* 0x000fca00078e33ff */
[----:B------:R-:W-:-:S04]  /*2780*/  IMAD.MOV R2, RZ, RZ, -R8 ;  /* 0x000000ffff027224 */ /* 0x000fc800078e0a08 */
[----:B------:R-:W-:Y:S01]  /*2790*/  IMAD R6, R3, R2, R6 ;  /* 0x0000000203067224 */ /* 0x000fe200078e0206 */
[----:B------:R-:W-:Y:S06]  /*27a0*/  BRA `(.L_x_519) ;  /* 0x0000000000307947 */ /* 0x000fec0003800000 */
.L_x_518:
        /* <DEDUP_REMOVED lines=8> */
[----:B------:R-:W-:Y:S01]  /*2830*/  IADD3 R7, PT, PT, -R2, RZ, RZ ;  /* 0x000000ff02077210 */ /* 0x000fe20007ffe1ff */
[----:B------:R-:W-:Y:S02]  /*2840*/  IMAD.MOV.U32 R8, RZ, RZ, R2 ;  /* 0x000000ffff087224 */ /* 0x000fe400078e0002 */
[----:B0-----:R-:W-:-:S04]  /*2850*/  IMAD.U32 R3, RZ, RZ, UR6 ;  /* 0x00000006ff037e24 */ /* 0x001fc8000f8e00ff */
[----:B------:R-:W-:-:S07]  /*2860*/  IMAD R6, R7, R3, R6 ;  /* 0x0000000307067224 */ /* 0x000fce00078e0206 */
.L_x_519:
[----:B------:R-:W-:Y:S05]  /*2870*/  BSYNC.RECONVERGENT B0 ;  /* 0x0000000000007941 */ /* 0x000fea0003800200 */
.L_x_517:
        /* <DEDUP_REMOVED lines=12> */
[----:B0-----:R-:W-:-:S07]  /*2940*/  IADD3 R16, PT, PT, R9, 0xffffffe, RZ ;  /* 0x0ffffffe09107810 */ /* 0x001fce0007ffe0ff */
        /* <DEDUP_REMOVED lines=8> */
[----:B---3--:R-:W-:-:S05]  /*29d0*/  IADD3 R20, PT, PT, RZ, -R19, RZ ;  /* 0x80000013ff147210 */ /* 0x008fca0007ffe0ff */
[----:B------:R-:W-:Y:S01]  /*29e0*/  IMAD R9, R20, R15, RZ ;  /* 0x0000000f14097224 */ /* 0x000fe200078e02ff */
[----:B------:R-:W-:Y:S01]  /*29f0*/  IABS R20, R4 ;  /* 0x0000000400147213 */ /* 0x000fe20000000000 */
[----:B------:R-:W-:-:S04]  /*2a00*/  IMAD.HI.U32 R16, R12, R25, RZ ;  /* 0x000000190c107227 */ /* 0x000fc800078e00ff */
[----:B------:R-:W-:Y:S01]  /*2a10*/  IMAD.HI.U32 R17, R19, R9, R18 ;  /* 0x0000000913117227 */ /* 0x000fe200078e0012 */
[----:B------:R-:W-:Y:S01]  /*2a20*/  IADD3 R9, PT, PT, -R16, RZ, RZ ;  /* 0x000000ff10097210 */ /* 0x000fe20007ffe1ff */
[----:B------:R-:W0:Y:S04]  /*2a30*/  LDC R18, c[0x0][0x3a8] ;  /* 0x0000ea00ff127b82 */ /* 0x000e280000000800 */
[C---:B------:R-:W-:Y:S02]  /*2a40*/  IMAD R25, R14.reuse, R9, R25 ;  /* 0x000000090e197224 */ /* 0x040fe400078e0219 */
[----:B------:R-:W-:Y:S02]  /*2a50*/  IMAD.HI.U32 R17, R17, R20, RZ ;  /* 0x0000001411117227 */ /* 0x000fe400078e00ff */
[----:B------:R-:W1:Y:S01]  /*2a60*/  LDC R9, c[0x0][0x3bc] ;  /* 0x0000ef00ff097b82 */ /* 0x000e620000000800 */
[----:B------:R-:W-:Y:S01]  /*2a70*/  ISETP.GT.U32.AND P2, PT, R14, R25, PT ;  /* 0x000000190e00720c */ /* 0x000fe20003f44070 */
[----:B------:R-:W-:-:S04]  /*2a80*/  IMAD.MOV R12, RZ, RZ, -R17 ;  /* 0x000000ffff0c7224 */ /* 0x000fc800078e0a11 */
[----:B------:R-:W-:Y:S02]  /*2a90*/  IMAD R20, R15, R12, R20 ;  /* 0x0000000c0f147224 */ /* 0x000fe400078e0214 */
[----:B------:R-:W-:-:S03]  /*2aa0*/  HFMA2 R12, -RZ, RZ, 0, 0 ;  /* 0x00000000ff0c7431 */ /* 0x000fc600000001ff */
[----:B------:R-:W-:-:S03]  /*2ab0*/  ISETP.GT.U32.AND P0, PT, R15, R20, PT ;  /* 0x000000140f00720c */ /* 0x000fc60003f04070 */
[----:B------:R-:W-:Y:S01]  /*2ac0*/  @!P2 IMAD.IADD R25, R25, 0x1, -R14 ;  /* 0x000000011919a824 */ /* 0x000fe200078e0a0e */
[----:B------:R-:W-:Y:S09]  /*2ad0*/  @!P1 BRA `(.L_x_521) ;  /* 0x00000000006c9947 */ /* 0x000ff20003800000 */
[----:B------:R-:W2:Y:S01]  /*2ae0*/  LDC R27, c[0x0][0x3c0] ;  /* 0x0000f000ff1b7b82 */ /* 0x000ea20000000800 */
[----:B------:R-:W-:Y:S01]  /*2af0*/  IADD3 R12, PT, PT, R5, -R22, RZ ;  /* 0x80000016050c7210 */ /* 0x000fe20007ffe0ff */
[----:B------:R-:W-:-:S03]  /*2b00*/  IMAD.MOV.U32 R22, RZ, RZ, RZ ;  /* 0x000000ffff167224 */ /* 0x000fc600078e00ff */
[----:B------:R-:W-:Y:S02]  /*2b10*/  IABS R26, R12 ;  /* 0x0000000c001a7213 */ /* 0x000fe40000000000 */
[-C--:B--2---:R-:W-:Y:S02]  /*2b20*/  IABS R24, R27.reuse ;  /* 0x0000001b00187213 */ /* 0x084fe40000000000 */
[----:B------:R-:W-:Y:S02]  /*2b30*/  LOP3.LUT R12, R12, R27, RZ, 0x3c, !PT ;  /* 0x0000001b0c0c7212 */ /* 0x000fe400078e3cff */
[----:B------:R-:W2:Y:S02]  /*2b40*/  I2F.RP R19, R24 ;  /* 0x0000001800137306 */ /* 0x000ea40000209400 */
[----:B------:R-:W-:-:S06]  /*2b50*/  ISETP.GE.AND P4, PT, R12, RZ, PT ;  /* 0x000000ff0c00720c */ /* 0x000fcc0003f86270 */
[----:B--2---:R-:W2:Y:S02]  /*2b60*/  MUFU.RCP R19, R19 ;  /* 0x0000001300137308 */ /* 0x004ea40000001000 */
[----:B--2---:R-:W-:-:S06]  /*2b70*/  VIADD R23, R19, 0xffffffe ;  /* 0x0ffffffe13177836 */ /* 0x004fcc0000000000 */
[----:B------:R-:W2:Y:S02]  /*2b80*/  F2I.FTZ.U32.TRUNC.NTZ R23, R23 ;  /* 0x0000001700177305 */ /* 0x000ea4000021f000 */
[----:B--2---:R-:W-:-:S04]  /*2b90*/  IMAD.MOV R21, RZ, RZ, -R23 ;  /* 0x000000ffff157224 */ /* 0x004fc800078e0a17 */
        /* <DEDUP_REMOVED lines=15> */
.L_x_521:
[----:B------:R-:W-:Y:S05]  /*2c90*/  BSYNC.RECONVERGENT B0 ;  /* 0x0000000000007941 */ /* 0x000fea0003800200 */
.L_x_520:
[----:B-1----:R-:W-:Y:S01]  /*2ca0*/  ISETP.GE.AND P3, PT, R4, R9, PT ;  /* 0x000000090400720c */ /* 0x002fe20003f66270 */
[----:B------:R-:W-:Y:S01]  /*2cb0*/  BSSY.RECONVERGENT B0, `(.L_x_522) ;  /* 0x0000021000007945 */ /* 0x000fe20003800200 */
[----:B------:R-:W-:Y:S01]  /*2cc0*/  ISETP.GE.U32.AND P1, PT, R25, R14, PT ;  /* 0x0000000e1900720c */ /* 0x000fe20003f26070 */
[----:B------:R-:W-:Y:S01]  /*2cd0*/  IMAD.MOV.U32 R14, RZ, RZ, RZ ;  /* 0x000000ffff0e7224 */ /* 0x000fe200078e00ff */
[----:B------:R-:W-:Y:S02]  /*2ce0*/  LOP3.LUT R5, R5, R2, RZ, 0x3c, !PT ;  /* 0x0000000205057212 */ /* 0x000fe400078e3cff */
[----:B------:R-:W-:-:S07]  /*2cf0*/  @!P0 IADD3 R20, PT, PT, R20, -R15, RZ ;  /* 0x8000000f14148210 */ /* 0x000fce0007ffe0ff */
[----:B------:R-:W-:Y:S05]  /*2d00*/  @!P3 BRA `(.L_x_523) ;  /* 0x00000000006cb947 */ /* 0x000fea0003800000 */
        /* <DEDUP_REMOVED lines=27> */
.L_x_523:
[----:B------:R-:W-:Y:S05]  /*2ec0*/  BSYNC.RECONVERGENT B0 ;  /* 0x0000000000007941 */ /* 0x000fea0003800200 */
.L_x_522:
        /* <DEDUP_REMOVED lines=9> */
[----:B------:R-:W-:Y:S02]  /*2f60*/  @!P0 IADD3 R17, PT, PT, R17, 0x1, RZ ;  /* 0x0000000111118810 */ /* 0x000fe40007ffe0ff */
[----:B------:R-:W-:Y:S01]  /*2f70*/  ISETP.GE.AND P1, PT, R4, RZ, PT ;  /* 0x000000ff0400720c */ /* 0x000fe20003f26270 */
[--C-:B------:R-:W-:Y:S01]  /*2f80*/  IMAD.MOV.U32 R4, RZ, RZ, R6.reuse ;  /* 0x000000ffff047224 */ /* 0x100fe200078e0006 */
[----:B------:R-:W-:Y:S01]  /*2f90*/  SHF.R.S32.HI R5, RZ, 0x1f, R6 ;  /* 0x0000001fff057819 */ /* 0x000fe20000011406 */
[----:B------:R-:W-:Y:S01]  /*2fa0*/  @!P3 IMAD.MOV R16, RZ, RZ, -R16 ;  /* 0x000000ffff10b224 */ /* 0x000fe200078e0a10 */
[----:B------:R-:W-:-:S02]  /*2fb0*/  @!P2 LOP3.LUT R16, RZ, R2, RZ, 0x33, !PT ;  /* 0x00000002ff10a212 */ /* 0x000fc400078e33ff */
[----:B------:R-:W-:Y:S01]  /*2fc0*/  ISETP.NE.AND P3, PT, R7, RZ, PT ;  /* 0x000000ff0700720c */ /* 0x000fe20003f65270 */
[----:B------:R-:W-:Y:S01]  /*2fd0*/  @P4 VIADD R17, R17, 0x1 ;  /* 0x0000000111114836 */ /* 0x000fe20000000000 */
[----:B0-----:R-:W-:Y:S01]  /*2fe0*/  VIADDMNMX R15, R16, 0x1, R18, PT ;  /* 0x00000001100f7846 */ /* 0x001fe20003800112 */
[----:B------:R-:W-:Y:S01]  /*2ff0*/  IMAD.MOV.U32 R16, RZ, RZ, RZ ;  /* 0x000000ffff107224 */ /* 0x000fe200078e00ff */
[----:B------:R-:W-:Y:S02]  /*3000*/  SHF.R.S32.HI R2, RZ, 0x1f, R8 ;  /* 0x0000001fff027819 */ /* 0x000fe40000011408 */
[----:B------:R-:W-:Y:S02]  /*3010*/  ISETP.GE.AND P0, PT, R12, R15, PT ;  /* 0x0000000f0c00720c */ /* 0x000fe40003f06270 */
[----:B------:R-:W-:Y:S01]  /*3020*/  @!P1 IADD3 R17, PT, PT, -R17, RZ, RZ ;  /* 0x000000ff11119210 */ /* 0x000fe20007ffe1ff */
[-C--:B------:R-:W-:Y:S02]  /*3030*/  IMAD R19, R2, R3.reuse, RZ ;  /* 0x0000000302137224 */ /* 0x080fe400078e02ff */
[----:B------:R-:W-:-:S02]  /*3040*/  IMAD.WIDE.U32 R2, R8, R3, R4 ;  /* 0x0000000308027225 */ /* 0x000fc400078e0004 */
[----:B------:R-:W-:Y:S02]  /*3050*/  @!P3 LOP3.LUT R17, RZ, R7, RZ, 0x33, !PT ;  /* 0x00000007ff11b212 */ /* 0x000fe400078e33ff */
[----:B-1----:R-:W-:Y:S02]  /*3060*/  IMAD R21, R8, UR6, R19 ;  /* 0x0000000608157c24 */ /* 0x002fe4000f8e0213 */
[----:B--2---:R-:W-:Y:S02]  /*3070*/  VIADDMNMX R17, R17, 0x1, R20, PT ;  /* 0x0000000111117846 */ /* 0x004fe40003800114 */
[----:B------:R-:W-:Y:S05]  /*3080*/  @P0 BRA `(.L_x_525) ;  /* 0x0000000800300947 */ /* 0x000fea0003800000 */
[----:B------:R-:W0:Y:S01]  /*3090*/  LDCU UR6, c[0x0][0x3cc] ;  /* 0x00007980ff0677ac */ /* 0x000e220008000800 */
[----:B------:R-:W1:Y:S01]  /*30a0*/  LDC R5, c[0x0][0x3a0] ;  /* 0x0000e800ff057b82 */ /* 0x000e620000000800 */
[C---:B------:R-:W-:Y:S01]  /*30b0*/  IMAD R26, R14.reuse, R7, R7 ;  /* 0x000000070e1a7224 */ /* 0x040fe200078e0207 */
[----:B------:R-:W-:Y:S01]  /*30c0*/  IADD3 R21, PT, PT, R3, R21, RZ ;  /* 0x0000001503157210 */ /* 0x000fe20007ffe0ff */
[----:B------:R-:W-:Y:S01]  /*30d0*/  IMAD.IADD R8, R14, 0x1, -R17 ;  /* 0x000000010e087824 */ /* 0x000fe200078e0a11 */
[--C-:B------:R-:W-:Y:S01]  /*30e0*/  SHF.R.S32.HI R23, RZ, 0x1f, R14.reuse ;  /* 0x0000001fff177819 */ /* 0x100fe2000001140e */
[----:B------:R-:W-:Y:S01]  /*30f0*/  IMAD.IADD R27, R17, 0x1, -R14 ;  /* 0x00000001111b7824 */ /* 0x000fe200078e0a0e */
[-C--:B------:R-:W-:Y:S01]  /*3100*/  IADD3 R31, PT, PT, R26, R7.reuse, RZ ;  /* 0x000000071a1f7210 */ /* 0x080fe20007ffe0ff */
[----:B------:R-:W-:Y:S01]  /*3110*/  VIADD R22, R14, 0x1 ;  /* 0x000000010e167836 */ /* 0x000fe20000000000 */
[----:B------:R-:W-:Y:S01]  /*3120*/  ISETP.GT.U32.AND P1, PT, R8, -0x4, PT ;  /* 0xfffffffc0800780c */ /* 0x000fe20003f24070 */
[C---:B------:R-:W-:Y:S01]  /*3130*/  VIADD R25, R14.reuse, 0x3 ;  /* 0x000000030e197836 */ /* 0x040fe20000000000 */
[C---:B------:R-:W-:Y:S01]  /*3140*/  IADD3 R24, PT, PT, R14.reuse, 0x2, RZ ;  /* 0x000000020e187810 */ /* 0x040fe20007ffe0ff */
[----:B------:R-:W-:Y:S01]  /*3150*/  IMAD.MOV.U32 R16, RZ, RZ, RZ ;  /* 0x000000ffff107224 */ /* 0x000fe200078e00ff */
[----:B------:R-:W-:Y:S01]  /*3160*/  LOP3.LUT R27, R27, 0x3, RZ, 0xc0, !PT ;  /* 0x000000031b1b7812 */ /* 0x000fe200078ec0ff */
[----:B0-----:R-:W-:Y:S01]  /*3170*/  IMAD R4, R14, R7, -UR6 ;  /* 0x800000060e047e24 */ /* 0x001fe2000f8e0207 */
[----:B------:R-:W-:-:S02]  /*3180*/  VIADDMNMX R26, R26, -UR6, RZ, !PT ;  /* 0x800000061a1a7c46 */ /* 0x000fc4000f8001ff */
[----:B------:R-:W-:Y:S02]  /*3190*/  VIADDMNMX R31, R31, -UR6, RZ, !PT ;  /* 0x800000061f1f7c46 */ /* 0x000fe4000f8001ff */
[----:B------:R-:W-:Y:S02]  /*31a0*/  IADD3 R18, PT, PT, R4, R9, RZ ;  /* 0x0000000904127210 */ /* 0x000fe40007ffe0ff */
[----:B------:R-:W-:-:S03]  /*31b0*/  VIMNMX R29, PT, PT, RZ, R4, !PT ;  /* 0x00000004ff1d7248 */ /* 0x000fc60007fe0100 */
[C---:B------:R-:W-:Y:S01]  /*31c0*/  IMAD.IADD R6, R18.reuse, 0x1, R7 ;  /* 0x0000000112067824 */ /* 0x040fe200078e0207 */
[----:B-1----:R-:W-:-:S04]  /*31d0*/  VIMNMX3 R18, R18, UR5, R5, PT ;  /* 0x0000000512127c0f */ /* 0x002fc8000b800105 */
[C---:B------:R-:W-:Y:S02]  /*31e0*/  VIADDMNMX R20, R6.reuse, R7, UR5, PT ;  /* 0x0000000506147e46 */ /* 0x040fe4000b800107 */
[----:B------:R-:W-:Y:S02]  /*31f0*/  VIMNMX3 R19, R6, UR5, R5, PT ;  /* 0x0000000506137c0f */ /* 0x000fe4000b800105 */
[----:B------:R-:W-:-:S07]  /*3200*/  VIMNMX R20, PT, PT, R20, R5, PT ;  /* 0x0000000514147248 */ /* 0x000fce0003fe0100 */
.L_x_535:
[----:B------:R-:W-:Y:S01]  /*3210*/  ISETP.GE.AND P0, PT, R14, R17, PT ;  /* 0x000000110e00720c */ /* 0x000fe20003f06270 */
[----:B------:R-:W-:-:S12]  /*3220*/  BSSY.RECONVERGENT B1, `(.L_x_526) ;  /* 0x000006f000017945 */ /* 0x000fd80003800200 */
[----:B------:R-:W-:Y:S05]  /*3230*/  @P0 BRA `(.L_x_527) ;  /* 0x0000000400b40947 */ /* 0x000fea0003800000 */
[----:B------:R-:W0:Y:S01]  /*3240*/  LDC R9, c[0x0][0x3c8] ;  /* 0x0000f200ff097b82 */ /* 0x000e220000000800 */
[----:B------:R-:W1:Y:S01]  /*3250*/  LDCU.64 UR8, c[0x0][0x3a8] ;  /* 0x00007500ff0877ac */ /* 0x000e620008000a00 */
[----:B------:R-:W-:Y:S01]  /*3260*/  ISETP.NE.AND P0, PT, R27, RZ, PT ;  /* 0x000000ff1b00720c */ /* 0x000fe20003f05270 */
[--C-:B------:R-:W-:Y:S01]  /*3270*/  IMAD.MOV.U32 R4, RZ, RZ, R12.reuse ;  /* 0x000000ffff047224 */ /* 0x100fe200078e000c */
[----:B------:R-:W-:Y:S01]  /*3280*/  SHF.R.S32.HI R5, RZ, 0x1f, R12 ;  /* 0x0000001fff057819 */ /* 0x000fe2000001140c */
[----:B------:R-:W0:Y:S01]  /*3290*/  LDCU UR6, c[0x0][0x3c0] ;  /* 0x00007800ff0677ac */ /* 0x000e220008000800 */
[----:B------:R-:W-:Y:S01]  /*32a0*/  BSSY.RECONVERGENT B2, `(.L_x_528) ;  /* 0x0000033000027945 */ /* 0x000fe20003800200 */
[----:B------:R-:W-:Y:S01]  /*32b0*/  IMAD.MOV.U32 R30, RZ, RZ, R14 ;  /* 0x000000ffff1e7224 */ /* 0x000fe200078e000e */
[----:B------:R-:W2:Y:S01]  /*32c0*/  LDC R33, c[0x0][0x3b8] ;  /* 0x0000ee00ff217b82 */ /* 0x000ea20000000800 */
[----:B------:R-:W3:Y:S01]  /*32d0*/  LDCU UR7, c[0x0][0x398] ;  /* 0x00007300ff0777ac */ /* 0x000ee20008000800 */
[----:B-1----:R-:W-:-:S02]  /*32e0*/  IMAD R7, R21, UR8, RZ ;  /* 0x0000000815077c24 */ /* 0x002fc4000f8e02ff */
[----:B------:R-:W-:-:S04]  /*32f0*/  IMAD.WIDE.U32 R4, R2, UR8, R4 ;  /* 0x0000000802047c25 */ /* 0x000fc8000f8e0004 */
[----:B0-----:R-:W-:Y:S02]  /*3300*/  IMAD R6, R12, UR6, -R9 ;  /* 0x000000060c067c24 */ /* 0x001fe4000f8e0a09 */
[----:B------:R-:W-:-:S03]  /*3310*/  IMAD R9, R2, UR9, R7 ;  /* 0x0000000902097c24 */ /* 0x000fc6000f8e0207 */
[----:B------:R-:W-:Y:S02]  /*3320*/  VIMNMX R32, PT, PT, RZ, R6, !PT ;  /* 0x00000006ff207248 */ /* 0x000fe40007fe0100 */
[----:B--2---:R-:W-:Y:S02]  /*3330*/  VIADDMNMX R7, R6, R33, UR4, PT ;  /* 0x0000000406077e46 */ /* 0x004fe4000b800121 */
[----:B------:R-:W-:Y:S02]  /*3340*/  IADD3 R28, PT, PT, R5, R9, RZ ;  /* 0x00000009051c7210 */ /* 0x000fe40007ffe0ff */
[----:B---3--:R-:W-:Y:S01]  /*3350*/  VIMNMX R35, PT, PT, R7, UR7, PT ;  /* 0x0000000707237c48 */ /* 0x008fe2000bfe0100 */
        /* <DEDUP_REMOVED lines=16> */
[----:B------:R-:W2:Y:S01]  /*3460*/  LDG.E R9, desc[UR10][R6.64] ;  /* 0x0000000a06097981 */ /* 0x000ea2000c1e1900 */
[----:B------:R-:W2:Y:S02]  /*3470*/  MUFU.RCP R8, R10 ;  /* 0x0000000a00087308 */ /* 0x000ea40000001000 */
[----:B--2---:R-:W-:-:S07]  /*3480*/  FFMA.FTZ R16, R9, R8, R16 ;  /* 0x0000000809107223 */ /* 0x004fce0000010010 */
.L_x_531:
[----:B------:R-:W-:Y:S05]  /*3490*/  BSYNC.RECONVERGENT B3 ;  /* 0x0000000000037941 */ /* 0x000fea0003800200 */
.L_x_530:
[----:B------:R-:W-:Y:S01]  /*34a0*/  IMAD.MOV.U32 R30, RZ, RZ, R22 ;  /* 0x000000ffff1e7224 */ /* 0x000fe200078e0016 */
[----:B------:R-:W-:Y:S06]  /*34b0*/  @!P3 BRA `(.L_x_529) ;  /* 0x000000000044b947 */ /* 0x000fec0003800000 */
[----:B------:R-:W-:Y:S01]  /*34c0*/  ISETP.GE.OR P2, PT, R26, R19, P0 ;  /* 0x000000131a00720c */ /* 0x000fe20000746670 */
[----:B------:R-:W-:Y:S01]  /*34d0*/  BSSY.RECONVERGENT B3, `(.L_x_532) ;  /* 0x0000006000037945 */ /* 0x000fe20003800200 */
[----:B------:R-:W-:-:S11]  /*34e0*/  ISETP.NE.AND P3, PT, R27, 0x2, PT ;  /* 0x000000021b00780c */ /* 0x000fd60003f65270 */
[----:B------:R-:W-:Y:S05]  /*34f0*/  @P2 BRA `(.L_x_533) ;  /* 0x00000000000c2947 */ /* 0x000fea0003800000 */
[----:B------:R-:W2:Y:S01]  /*3500*/  LDG.E R9, desc[UR10][R6.64+0x4] ;  /* 0x0000040a06097981 */ /* 0x000ea2000c1e1900 */
[----:B------:R-:W2:Y:S02]  /*3510*/  MUFU.RCP R8, R10 ;  /* 0x0000000a00087308 */ /* 0x000ea40000001000 */
[----:B--2---:R-:W-:-:S07]  /*3520*/  FFMA.FTZ R16, R9, R8, R16 ;  /* 0x0000000809107223 */ /* 0x004fce0000010010 */
.L_x_533:
[----:B------:R-:W-:Y:S05]  /*3530*/  BSYNC.RECONVERGENT B3 ;  /* 0x0000000000037941 */ /* 0x000fea0003800200 */
.L_x_532:
[----:B------:R-:W-:Y:S01]  /*3540*/  IMAD.MOV.U32 R30, RZ, RZ, R24 ;  /* 0x000000ffff1e7224 */ /* 0x000fe200078e0018 */
[----:B------:R-:W-:Y:S06]  /*3550*/  @!P3 BRA `(.L_x_529) ;  /* 0x00000000001cb947 */ /* 0x000fec0003800000 */
[----:B------:R-:W-:Y:S02]  /*3560*/  ISETP.GE.OR P0, PT, R31, R20, P0 ;  /* 0x000000141f00720c */ /* 0x000fe40000706670 */
[----:B------:R-:W-:-:S11]  /*3570*/  MOV R30, R25 ;  /* 0x00000019001e7202 */ /* 0x000fd60000000f00 */
[----:B------:R-:W-:Y:S05]  /*3580*/  @P0 BRA `(.L_x_529) ;  /* 0x0000000000100947 */ /* 0x000fea0003800000 */
[----:B------:R-:W2:Y:S01]  /*3590*/  LDG.E R7, desc[UR10][R6.64+0x8] ;  /* 0x0000080a06077981 */ /* 0x000ea2000c1e1900 */
[----:B------:R-:W2:Y:S01]  /*35a0*/  MUFU.RCP R8, R10 ;  /* 0x0000000a00087308 */ /* 0x000ea20000001000 */
[----:B------:R-:W-:Y:S02]  /*35b0*/  IMAD.MOV.U32 R30, RZ, RZ, R25 ;  /* 0x000000ffff1e7224 */ /* 0x000fe400078e0019 */
[----:B--2---:R-:W-:-:S07]  /*35c0*/  FFMA.FTZ R16, R7, R8, R16 ;  /* 0x0000000807107223 */ /* 0x004fce0000010010 */
.L_x_529:
[----:B------:R-:W-:Y:S05]  /*35d0*/  BSYNC.RECONVERGENT B2 ;  /* 0x0000000000027941 */ /* 0x000fea0003800200 */
.L_x_528:
[----:B------:R-:W-:Y:S05]  /*35e0*/  @P1 BRA `(.L_x_527) ;  /* 0x0000000000c81947 */ /* 0x000fea0003800000 */
[----:B------:R-:W-:-:S13]  /*35f0*/  ISETP.GE.AND P0, PT, R32, R35, PT ;  /* 0x000000232000720c */ /* 0x000fda0003f06270 */
.L_x_534:
        /* <DEDUP_REMOVED lines=17> */
[C---:B------:R-:W-:Y:S01]  /*3710*/  VIMNMX3 R33, R35.reuse, UR5, R36, PT ;  /* 0x0000000523217c0f */ /* 0x040fe2000b800124 */
[----:B------:R-:W-:Y:S01]  /*3720*/  IMAD R39, R4, UR9, R39 ;  /* 0x0000000904277c24 */ /* 0x000fe2000f8e0227 */
[----:B------:R-:W-:Y:S02]  /*3730*/  ISETP.GE.OR P3, PT, R8, R9, P0 ;  /* 0x000000090800720c */ /* 0x000fe40000766670 */
[----:B------:R-:W-:Y:S01]  /*3740*/  ISETP.GE.OR P2, PT, R32, R33, P0 ;  /* 0x000000212000720c */ /* 0x000fe20000746670 */
[----:B------:R-:W-:Y:S01]  /*3750*/  IMAD.IADD R32, R34, 0x1, R37 ;  /* 0x0000000122207824 */ /* 0x000fe200078e0225 */
[----:B------:R-:W-:Y:S01]  /*3760*/  IADD3 R35, PT, PT, R35, R37, RZ ;  /* 0x0000002523237210 */ /* 0x000fe20007ffe0ff */
[----:B------:R-:W-:Y:S01]  /*3770*/  IMAD.IADD R9, R39, 0x1, R7 ;  /* 0x0000000127097824 */ /* 0x000fe200078e0207 */
[----:B----4-:R-:W-:Y:S01]  /*3780*/  LEA R8, P4, R6, UR12, 0x2 ;  /* 0x0000000c06087c11 */ /* 0x010fe2000f8810ff */
[C---:B------:R-:W-:Y:S01]  /*3790*/  IMAD.IADD R33, R32.reuse, 0x1, R37 ;  /* 0x0000000120217824 */ /* 0x040fe200078e0225 */
[----:B------:R-:W-:-:S02]  /*37a0*/  VIADDMNMX R7, R32, -UR6, RZ, !PT ;  /* 0x8000000620077c46 */ /* 0x000fc4000f8001ff */
[C---:B------:R-:W-:Y:S02]  /*37b0*/  VIADDMNMX R34, R35.reuse, R37, UR5, PT ;  /* 0x0000000523227e46 */ /* 0x040fe4000b800125 */
[----:B------:R-:W-:Y:S02]  /*37c0*/  VIMNMX3 R32, R35, UR5, R36, PT ;  /* 0x0000000523207c0f */ /* 0x000fe4000b800124 */
[----:B------:R-:W-:Y:S02]  /*37d0*/  LEA.HI.X R9, R6, UR13, R9, 0x2, P4 ;  /* 0x0000000d06097c11 */ /* 0x000fe4000a0f1409 */
[----:B------:R-:W-:Y:S02]  /*37e0*/  VIADDMNMX R33, R33, -UR6, RZ, !PT ;  /* 0x8000000621217c46 */ /* 0x000fe4000f8001ff */
[----:B------:R-:W-:Y:S02]  /*37f0*/  VIMNMX R34, PT, PT, R34, R36, PT ;  /* 0x0000002422227248 */ /* 0x000fe40003fe0100 */
[----:B------:R-:W-:-:S02]  /*3800*/  ISETP.GE.OR P5, PT, R7, R32, P0 ;  /* 0x000000200700720c */ /* 0x000fc400007a6670 */
[----:B------:R-:W2:Y:S01]  /*3810*/  @!P3 LDG.E R7, desc[UR10][R8.64] ;  /* 0x0000000a0807b981 */ /* 0x000ea2000c1e1900 */
[----:B------:R-:W-:-:S03]  /*3820*/  ISETP.GE.OR P4, PT, R33, R34, P0 ;  /* 0x000000222100720c */ /* 0x000fc60000786670 */
[----:B------:R-:W3:Y:S07]  /*3830*/  @!P2 LDG.E R33, desc[UR10][R8.64+0x4] ;  /* 0x0000040a0821a981 */ /* 0x000eee000c1e1900 */
[----:B------:R-:W4:Y:S04]  /*3840*/  @!P5 LDG.E R35, desc[UR10][R8.64+0x8] ;  /* 0x0000080a0823d981 */ /* 0x000f28000c1e1900 */
[----:B------:R-:W5:Y:S01]  /*3850*/  @!P4 LDG.E R37, desc[UR10][R8.64+0xc] ;  /* 0x00000c0a0825c981 */ /* 0x000f62000c1e1900 */
[----:B------:R-:W2:Y:S08]  /*3860*/  @!P3 MUFU.RCP R6, R10 ;  /* 0x0000000a0006b308 */ /* 0x000eb00000001000 */
[----:B------:R-:W3:Y:S01]  /*3870*/  @!P2 MUFU.RCP R32, R10 ;  /* 0x0000000a0020a308 */ /* 0x000ee20000001000 */
[----:B------:R-:W-:-:S07]  /*3880*/  IADD3 R30, PT, PT, R30, 0x4, RZ ;  /* 0x000000041e1e7810 */ /* 0x000fce0007ffe0ff */
[----:B------:R-:W4:Y:S08]  /*3890*/  @!P5 MUFU.RCP R34, R10 ;  /* 0x0000000a0022d308 */ /* 0x000f300000001000 */
[----:B------:R-:W5:Y:S01]  /*38a0*/  @!P4 MUFU.RCP R36, R10 ;  /* 0x0000000a0024c308 */ /* 0x000f620000001000 */
[----:B--2---:R-:W-:-:S04]  /*38b0*/  @!P3 FFMA.FTZ R16, R7, R6, R16 ;  /* 0x000000060710b223 */ /* 0x004fc80000010010 */
[----:B---3--:R-:W-:Y:S01]  /*38c0*/  @!P2 FFMA.FTZ R16, R33, R32, R16 ;  /* 0x000000202110a223 */ /* 0x008fe20000010010 */
[----:B------:R-:W-:-:S03]  /*38d0*/  ISETP.NE.AND P2, PT, R30, R17, PT ;  /* 0x000000111e00720c */ /* 0x000fc60003f45270 */
[----:B----4-:R-:W-:-:S04]  /*38e0*/  @!P5 FFMA.FTZ R16, R35, R34, R16 ;  /* 0x000000222310d223 */ /* 0x010fc80000010010 */
[----:B-----5:R-:W-:-:S06]  /*38f0*/  @!P4 FFMA.FTZ R16, R37, R36, R16 ;  /* 0x000000242510c223 */ /* 0x020fcc0000010010 */
[----:B------:R-:W-:Y:S05]  /*3900*/  @P2 BRA `(.L_x_534) ;  /* 0xfffffffc003c2947 */ /* 0x000fea000383ffff */
.L_x_527:
[----:B------:R-:W-:Y:S05]  /*3910*/  BSYNC.RECONVERGENT B1 ;  /* 0x0000000000017941 */ /* 0x000fea0003800200 */
.L_x_526:
[----:B------:R-:W-:-:S05]  /*3920*/  VIADD R12, R12, 0x1 ;  /* 0x000000010c0c7836 */ /* 0x000fca0000000000 */
[----:B------:R-:W-:-:S13]  /*3930*/  ISETP.NE.AND P0, PT, R12, R15, PT ;  /* 0x0000000f0c00720c */ /* 0x000fda0003f05270 */
[----:B------:R-:W-:Y:S05]  /*3940*/  @P0 BRA `(.L_x_535) ;  /* 0xfffffff800300947 */ /* 0x000fea000383ffff */
.L_x_525:
[----:B------:R-:W-:Y:S05]  /*3950*/  BSYNC.RECONVERGENT B0 ;  /* 0x0000000000007941 */ /* 0x000fea0003800200 */
.L_x_524:
        /* <DEDUP_REMOVED lines=11> */
        .weak           $__internal_8_$__cuda_sm20_div_s64
        .type           $__internal_8_$__cuda_sm20_div_s64,@function
        .size           $__internal_8_$__cuda_sm20_div_s64,(.L_x_1486 - $__internal_8_$__cuda_sm20_div_s64)
$__internal_8_$__cuda_sm20_div_s64:
        /* <DEDUP_REMOVED lines=43> */
[-C--:B------:R-:W-:Y:S02]  /*3cc0*/  SEL R18, R17, R14.reuse, !P3 ;  /* 0x0000000e11127207 */ /* 0x080fe40005800000 */
[----:B------:R-:W-:Y:S01]  /*3cd0*/  IADD3.X R21, PT, PT, RZ, RZ, R21, P2, P1 ;  /* 0x000000ffff157210 */ /* 0x000fe200017e2415 */
[----:B------:R-:W-:Y:S01]  /*3ce0*/  IMAD.MOV.U32 R17, RZ, RZ, RZ ;  /* 0x000000ffff117224 */ /* 0x000fe200078e00ff */
[----:B------:R-:W-:Y:S01]  /*3cf0*/  LOP3.LUT R14, R9, R14, RZ, 0x3c, !PT ;  /* 0x0000000e090e7212 */ /* 0x000fe200078e3cff */
        /* <DEDUP_REMOVED lines=38> */
[----:B------:R-:W-:Y:S06]  /*3f60*/  RET.REL.NODEC R8 `(_ZN2at6native49_GLOBAL__N__3489678a_16_AveragePool2d_cu_fb80407634avg_pool2d_backward_out_cuda_frameIfflEEvT1_PKT_llllliiiiiiPS4_ibb) ;  /* 0xffffffc008247950 */ /* 0x000fec0003c3ffff */
.L_x_537:
        /* <DEDUP_REMOVED lines=9> */
.L_x_1486:


//--------------------- .text._ZN2at6native49_GLOBAL__N__3489678a_16_AveragePool2d_cu_fb80407639avg_pool2d_backward_out_cuda_frame_nhwcIfflEEvT1_PKT_llliiiiiiiiPS4_ibb --------------------------
	.section	.text._ZN2at6native49_GLOBAL__N__3489678a_16_AveragePool2d_cu_fb80407639avg_pool2d_backward_out_cuda_frame_nhwcIfflEEvT1_PKT_llliiiiiiiiPS4_ibb,"ax",@progbits
	.align	128
.text._ZN2at6native49_GLOBAL__N__3489678a_16_AveragePool2d_cu_fb80407639avg_pool2d_backward_out_cuda_frame_nhwcIfflEEvT1_PKT_llliiiiiiiiPS4_ibb:
        .type           _ZN2at6native49_GLOBAL__N__3489678a_16_AveragePool2d_cu_fb80407639avg_pool2d_backward_out_cuda_frame_nhwcIfflEEvT1_PKT_llliiiiiiiiPS4_ibb,@function
        .size           _ZN2at6native49_GLOBAL__N__3489678a_16_AveragePool2d_cu_fb80407639avg_pool2d_backward_out_cuda_frame_nhwcIfflEEvT1_PKT_llliiiiiiiiPS4_ibb,(.L_x_1488 - _ZN2at6native49_GLOBAL__N__3489678a_16_AveragePool2d_cu_fb80407639avg_pool2d_backward_out_cuda_frame_nhwcIfflEEvT1_PKT_llliiiiiiiiPS4_ibb)
        .other          _ZN2at6native49_GLOBAL__N__3489678a_16_AveragePool2d_cu_fb80407639avg_pool2d_backward_out_cuda_frame_nhwcIfflEEvT1_PKT_llliiiiiiiiPS4_ibb,@"STO_CUDA_ENTRY STV_DEFAULT"
_ZN2at6native49_GLOBAL__N__3489678a_16_AveragePool2d_cu_fb80407639avg_pool2d_backward_out_cuda_frame_nhwcIfflEEvT1_PKT_llliiiiiiiiPS4_ibb:
        /* <DEDUP_REMOVED lines=23> */
.L_x_572:
        /* <DEDUP_REMOVED lines=14> */
[----:B------:R-:W-:-:S04]  /*0250*/  IMAD.HI.U32 R7, R7, R9, R6 ;  /* 0x0000000907077227 */ /* 0x000fc800078e0006 */
[----:B------:R-:W-:Y:S02]  /*0260*/  IMAD.MOV.U32 R9, RZ, RZ, RZ ;  /* 0x000000ffff097224 */ /* 0x000fe400078e00ff */
        /* <DEDUP_REMOVED lines=12> */
.L_x_540:
[----:B------:R-:W0:Y:S01]  /*0330*/  LDCU.64 UR6, c[0x0][0x390] ;  /* 0x00007200ff0677ac */ /* 0x000e220008000a00 */
[----:B------:R-:W-:Y:S01]  /*0340*/  MOV R17, R0 ;  /* 0x0000000000117202 */ /* 0x000fe20000000f00 */
[----:B------:R-:W-:Y:S01]  /*0350*/  IMAD.MOV.U32 R18, RZ, RZ, R3 ;  /* 0x000000ffff127224 */ /* 0x000fe200078e0003 */
[----:B------:R-:W-:Y:S01]  /*0360*/  MOV R14, 0x3a0 ;  /* 0x000003a0000e7802 */ /* 0x000fe20000000f00 */
[----:B0-----:R-:W-:Y:S02]  /*0370*/  IMAD.U32 R16, RZ, RZ, UR6 ;  /* 0x00000006ff107e24 */ /* 0x001fe4000f8e00ff */
[----:B------:R-:W-:-:S07]  /*0380*/  IMAD.U32 R15, RZ, RZ, UR7 ;  /* 0x00000007ff0f7e24 */ /* 0x000fce000f8e00ff */
[----:B------:R-:W-:Y:S05]  /*0390*/  CALL.REL.NOINC `($__internal_9_$__cuda_sm20_div_s64) ;  /* 0x0000004000087944 */ /* 0x000fea0003c00000 */
[----:B------:R-:W0:Y:S01]  /*03a0*/  LDCU UR6, c[0x0][0x390] ;  /* 0x00007200ff0677ac */ /* 0x000e220008000800 */
[----:B------:R-:W-:Y:S01]  /*03b0*/  IADD3 R7, PT, PT, -R20, RZ, RZ ;  /* 0x000000ff14077210 */ /* 0x000fe20007ffe1ff */
[----:B------:R-:W-:Y:S02]  /*03c0*/  IMAD.MOV.U32 R8, RZ, RZ, R20 ;  /* 0x000000ffff087224 */ /* 0x000fe400078e0014 */
[----:B------:R-:W-:Y:S02]  /*03d0*/  IMAD.MOV.U32 R9, RZ, RZ, R21 ;  /* 0x000000ffff097224 */ /* 0x000fe400078e0015 */
[----:B0-----:R-:W-:-:S07]  /*03e0*/  IMAD R2, R7, UR6, R0 ;  /* 0x0000000607027c24 */ /* 0x001fce000f8e0200 */
.L_x_541:
[----:B------:R-:W-:Y:S05]  /*03f0*/  BSYNC.RECONVERGENT B0 ;  /* 0x0000000000007941 */ /* 0x000fea0003800200 */
.L_x_539:
        /* <DEDUP_REMOVED lines=28> */
.L_x_543:
        /* <DEDUP_REMOVED lines=12> */
.L_x_544:
[----:B------:R-:W-:Y:S05]  /*0680*/  BSYNC.RECONVERGENT B0 ;  /* 0x0000000000007941 */ /* 0x000fea0003800200 */
.L_x_542:
        /* <DEDUP_REMOVED lines=27> */
.L_x_546:
[----:B------:R-:W0:Y:S01]  /*0840*/  LDCU.64 UR6, c[0x0][0x398] ;  /* 0x00007300ff0677ac */ /* 0x000e220008000a00 */
[----:B------:R-:W-:Y:S01]  /*0850*/  IMAD.MOV.U32 R17, RZ, RZ, R10 ;  /* 0x000000ffff117224 */ /* 0x000fe200078e000a */
[----:B------:R-:W-:Y:S01]  /*0860*/  MOV R14, 0x8b0 ;  /* 0x000008b0000e7802 */ /* 0x000fe20000000f00 */
[----:B------:R-:W-:Y:S02]  /*0870*/  IMAD.MOV.U32 R18, RZ, RZ, R11 ;  /* 0x000000ffff127224 */ /* 0x000fe400078e000b */
[----:B0-----:R-:W-:Y:S01]  /*0880*/  IMAD.U32 R16, RZ, RZ, UR6 ;  /* 0x00000006ff107e24 */ /* 0x001fe2000f8e00ff */
[----:B------:R-:W-:-:S07]  /*0890*/  MOV R15, UR7 ;  /* 0x00000007000f7c02 */ /* 0x000fce0008000f00 */
[----:B------:R-:W-:Y:S05]  /*08a0*/  CALL.REL.NOINC `($__internal_9_$__cuda_sm20_div_s64) ;  /* 0x0000003800c47944 */ /* 0x000fea0003c00000 */
[----:B------:R-:W0:Y:S01]  /*08b0*/  LDCU UR6, c[0x0][0x398] ;  /* 0x00007300ff0677ac */ /* 0x000e220008000800 */
[----:B------:R-:W-:-:S04]  /*08c0*/  IMAD.MOV R7, RZ, RZ, -R20 ;  /* 0x000000ffff077224 */ /* 0x000fc800078e0a14 */
[----:B0-----:R-:W-:-:S07]  /*08d0*/  IMAD R7, R7, UR6, R10 ;  /* 0x0000000607077c24 */ /* 0x001fce000f8e020a */
.L_x_547:
[----:B------:R-:W-:Y:S05]  /*08e0*/  BSYNC.RECONVERGENT B0 ;  /* 0x0000000000007941 */ /* 0x000fea0003800200 */
.L_x_545:
        /* <DEDUP_REMOVED lines=23> */
[----:B------:R-:W-:-:S03]  /*0a60*/  IABS R17, R8 ;  /* 0x0000000800117213 */ /* 0x000fc60000000000 */
        /* <DEDUP_REMOVED lines=14> */
[----:B------:R-:W-:Y:S01]  /*0b50*/  @!P1 IADD3 R6, PT, PT, R6, -R19, RZ ;  /* 0x8000001306069210 */ /* 0x000fe20007ffe0ff */
[----:B------:R-:W-:-:S03]  /*0b60*/  @!P1 VIADD R15, R15, 0x1 ;  /* 0x000000010f0f9836 */ /* 0x000fc60000000000 */
[----:B------:R-:W-:Y:S02]  /*0b70*/  ISETP.GE.U32.AND P0, PT, R6, R19, PT ;  /* 0x000000130600720c */ /* 0x000fe40003f06070 */
[----:B------:R-:W-:Y:S02]  /*0b80*/  LOP3.LUT R6, R7, R4, RZ, 0x3c, !PT ;  /* 0x0000000407067212 */ /* 0x000fe400078e3cff */
[----:B------:R-:W-:Y:S02]  /*0b90*/  LOP3.LUT R19, R8, R12, RZ, 0x3c, !PT ;  /* 0x0000000c08137212 */ /* 0x000fe400078e3cff */
[----:B------:R-:W-:Y:S01]  /*0ba0*/  ISETP.GE.AND P6, PT, R6, RZ, PT ;  /* 0x000000ff0600720c */ /* 0x000fe20003fc6270 */
[----:B------:R-:W-:Y:S01]  /*0bb0*/  @!P2 IMAD.IADD R17, R17, 0x1, -R14 ;  /* 0x000000011111a824 */ /* 0x000fe200078e0a0e */
[----:B------:R-:W3:Y:S01]  /*0bc0*/  LDC R6, c[0x0][0x3ac] ;  /* 0x0000eb00ff067b82 */ /* 0x000ee20000000800 */
[----:B------:R-:W-:Y:S02]  /*0bd0*/  @!P2 IADD3 R9, PT, PT, R9, 0x1, RZ ;  /* 0x000000010909a810 */ /* 0x000fe40007ffe0ff */
[----:B------:R-:W-:-:S02]  /*0be0*/  ISETP.GE.AND P1, PT, R19, RZ, PT ;  /* 0x000000ff1300720c */ /* 0x000fc40003f26270 */
[----:B------:R-:W-:Y:S02]  /*0bf0*/  ISETP.GE.U32.AND P4, PT, R17, R14, PT ;  /* 0x0000000e1100720c */ /* 0x000fe40003f86070 */
[----:B------:R-:W-:Y:S02]  /*0c00*/  @P0 IADD3 R15, PT, PT, R15, 0x1, RZ ;  /* 0x000000010f0f0810 */ /* 0x000fe40007ffe0ff */
[----:B-1----:R-:W-:-:S03]  /*0c10*/  ISETP.GE.AND P0, PT, R8, R13, PT ;  /* 0x0000000d0800720c */ /* 0x002fc60003f06270 */
[----:B------:R-:W-:-:S04]  /*0c20*/  IMAD.MOV.U32 R16, RZ, RZ, R15 ;  /* 0x000000ffff107224 */ /* 0x000fc800078e000f */
[----:B------:R-:W-:Y:S01]  /*0c30*/  @!P6 IMAD.MOV R16, RZ, RZ, -R16 ;  /* 0x000000ffff10e224 */ /* 0x000fe200078e0a10 */
[----:B------:R-:W-:Y:S01]  /*0c40*/  @!P3 LOP3.LUT R16, RZ, R4, RZ, 0x33, !PT ;  /* 0x00000004ff10b212 */ /* 0x000fe200078e33ff */
[----:B------:R-:W-:Y:S01]  /*0c50*/  @P4 VIADD R9, R9, 0x1 ;  /* 0x0000000109094836 */ /* 0x000fe20000000000 */
[----:B------:R-:W-:Y:S01]  /*0c60*/  ISETP.NE.AND P6, PT, R12, RZ, PT ;  /* 0x000000ff0c00720c */ /* 0x000fe20003fc5270 */
[----:B------:R-:W-:Y:S01]  /*0c70*/  IMAD.MOV.U32 R4, RZ, RZ, RZ ;  /* 0x000000ffff047224 */ /* 0x000fe200078e00ff */
[----:B--2---:R-:W-:Y:S11]  /*0c80*/  @!P5 BRA `(.L_x_549) ;  /* 0x000000000068d947 */ /* 0x004ff60003800000 */
        /* <DEDUP_REMOVED lines=26> */
.L_x_549:
[----:B------:R-:W-:Y:S05]  /*0e30*/  BSYNC.RECONVERGENT B0 ;  /* 0x0000000000007941 */ /* 0x000fea0003800200 */
.L_x_548:
[----:B------:R-:W-:Y:S01]  /*0e40*/  BSSY.RECONVERGENT B0, `(.L_x_550) ;  /* 0x0000021000007945 */ /* 0x000fe20003800200 */
[----:B------:R-:W-:Y:S01]  /*0e50*/  IMAD.MOV.U32 R17, RZ, RZ, R9 ;  /* 0x000000ffff117224 */ /* 0x000fe200078e0009 */
[----:B------:R-:W-:Y:S01]  /*0e60*/  VIADDMNMX R7, R16, 0x1, R21, PT ;  /* 0x0000000110077846 */ /* 0x000fe20003800115 */
[----:B0-----:R-:W-:-:S04]  /*0e70*/  IMAD.WIDE R10, R11, R10, RZ ;  /* 0x0000000a0b0a7225 */ /* 0x001fc800078e02ff */
[----:B------:R-:W-:Y:S01]  /*0e80*/  IMAD.MOV.U32 R9, RZ, RZ, RZ ;  /* 0x000000ffff097224 */ /* 0x000fe200078e00ff */
[----:B------:R-:W-:Y:S06]  /*0e90*/  @!P0 BRA `(.L_x_551) ;  /* 0x00000000006c8947 */ /* 0x000fec0003800000 */
        /* <DEDUP_REMOVED lines=27> */
.L_x_551:
[----:B------:R-:W-:Y:S05]  /*1050*/  BSYNC.RECONVERGENT B0 ;  /* 0x0000000000007941 */ /* 0x000fea0003800200 */
.L_x_550:
[----:B------:R-:W-:Y:S01]  /*1060*/  ISETP.GE.AND P0, PT, R4, R7, PT ;  /* 0x000000070400720c */ /* 0x000fe20003f06270 */
[----:B------:R-:W-:Y:S01]  /*1070*/  @!P1 IMAD.MOV R17, RZ, RZ, -R17 ;  /* 0x000000ffff119224 */ /* 0x000fe200078e0a11 */
[----:B------:R-:W-:Y:S01]  /*1080*/  SHF.R.S32.HI R15, RZ, 0x1f, R20 ;  /* 0x0000001fff0f7819 */ /* 0x000fe20000011414 */
[----:B------:R-:W-:Y:S01]  /*1090*/  IMAD R8, R11, R20, RZ ;  /* 0x000000140b087224 */ /* 0x000fe200078e02ff */
[----:B------:R-:W-:Y:S01]  /*10a0*/  @!P6 LOP3.LUT R17, RZ, R12, RZ, 0x33, !PT ;  /* 0x0000000cff11e212 */ /* 0x000fe200078e33ff */
[----:B------:R-:W-:Y:S01]  /*10b0*/  BSSY.RECONVERGENT B1, `(.L_x_552) ;  /* 0x0000146000017945 */ /* 0x000fe20003800200 */
[----:B------:R-:W-:Y:S02]  /*10c0*/  HFMA2 R40, -RZ, RZ, 0, 0 ;  /* 0x00000000ff287431 */ /* 0x000fe400000001ff */
[----:B------:R-:W-:Y:S01]  /*10d0*/  IMAD R23, R10, R15, R8 ;  /* 0x0000000f0a177224 */ /* 0x000fe200078e0208 */
[----:B---3--:R-:W-:-:S04]  /*10e0*/  VIADDMNMX R6, R17, 0x1, R6, PT ;  /* 0x0000000111067846 */ /* 0x008fc80003800106 */
[----:B------:R-:W-:Y:S05]  /*10f0*/  @P0 BRA `(.L_x_553) ;  /* 0x0000001400040947 */ /* 0x000fea0003800000 */
[----:B------:R-:W0:Y:S01]  /*1100*/  LDCU UR6, c[0x0][0x3c4] ;  /* 0x00007880ff0677ac */ /* 0x000e220008000800 */
[----:B------:R-:W-:Y:S01]  /*1110*/  IMAD R15, R9, R12, R12 ;  /* 0x0000000c090f7224 */ /* 0x000fe200078e020c */
[----:B------:R-:W-:Y:S01]  /*1120*/  SHF.R.S32.HI R11, RZ, 0x1f, R2 ;  /* 0x0000001fff0b7819 */ /* 0x000fe20000011402 */
[----:B------:R-:W-:Y:S01]  /*1130*/  IMAD.WIDE.U32 R20, R10, R20, RZ ;  /* 0x000000140a147225 */ /* 0x000fe200078e00ff */
[----:B------:R-:W1:Y:S03]  /*1140*/  LDCU UR7, c[0x0][0x3a0] ;  /* 0x00007400ff0777ac */ /* 0x000e660008000800 */
[----:B------:R-:W-:Y:S02]  /*1150*/  IMAD.MOV.U32 R40, RZ, RZ, RZ ;  /* 0x000000ffff287224 */ /* 0x000fe400078e00ff */
[----:B------:R-:W-:Y:S02]  /*1160*/  IMAD.IADD R10, R21, 0x1, R23 ;  /* 0x00000001150a7824 */ /* 0x000fe400078e0217 */
[----:B0-----:R-:W-:Y:S01]  /*1170*/  IMAD R8, R9, R12, -UR6 ;  /* 0x8000000609087e24 */ /* 0x001fe2000f8e020c */
[C---:B------:R-:W-:Y:S01]  /*1180*/  IADD3 R16, PT, PT, R15.reuse, -UR6, R12 ;  /* 0x800000060f107c10 */ /* 0x040fe2000fffe00c */
[----:B------:R-:W-:-:S02]  /*1190*/  VIADD R14, R15, -UR6 ;  /* 0x800000060f0e7c36 */ /* 0x000fc40008000000 */
[----:B------:R-:W-:-:S05]  /*11a0*/  IMAD.IADD R13, R8, 0x1, R13 ;  /* 0x00000001080d7824 */ /* 0x000fca00078e020d */
[CC--:B------:R-:W-:Y:S02]  /*11b0*/  IADD3 R17, PT, PT, R13.reuse, R12.reuse, RZ ;  /* 0x0000000c0d117210 */ /* 0x0c0fe40007ffe0ff */
[----:B------:R-:W-:Y:S02]  /*11c0*/  VIMNMX R13, PT, PT, R13, UR5, PT ;  /* 0x000000050d0d7c48 */ /* 0x000fe4000bfe0100 */
[C---:B------:R-:W-:Y:S02]  /*11d0*/  VIMNMX R15, PT, PT, R17.reuse, UR5, PT ;  /* 0x00000005110f7c48 */ /* 0x040fe4000bfe0100 */
[----:B------:R-:W-:Y:S02]  /*11e0*/  VIADDMNMX R19, R17, R12, UR5, PT ;  /* 0x0000000511137e46 */ /* 0x000fe4000b80010c */
[----:B------:R-:W-:Y:S01]  /*11f0*/  IADD3 R12, PT, PT, -R8, R13, RZ ;  /* 0x0000000d080c7210 */ /* 0x000fe20007ffe1ff */
[----:B------:R-:W-:Y:S01]  /*1200*/  IMAD.IADD R14, R15, 0x1, -R14 ;  /* 0x000000010f0e7824 */ /* 0x000fe200078e0a0e */
[----:B-1----:R-:W-:Y:S01]  /*1210*/  VIMNMX R13, PT, PT, R13, UR7, PT ;  /* 0x000000070d0d7c48 */ /* 0x002fe2000bfe0100 */
[----:B------:R-:W-:Y:S01]  /*1220*/  IMAD.IADD R16, R19, 0x1, -R16 ;  /* 0x0000000113107824 */ /* 0x000fe200078e0a10 */
[----:B------:R-:W-:-:S02]  /*1230*/  VIMNMX R15, PT, PT, R15, UR7, PT ;  /* 0x000000070f0f7c48 */ /* 0x000fc4000bfe0100 */
[----:B------:R-:W-:-:S07]  /*1240*/  VIMNMX R17, PT, PT, R19, UR7, PT ;  /* 0x0000000713117c48 */ /* 0x000fce000bfe0100 */
.L_x_571:
[----:B------:R-:W-:Y:S01]  /*1250*/  ISETP.GE.AND P0, PT, R9, R6, PT ;  /* 0x000000060900720c */ /* 0x000fe20003f06270 */
[----:B------:R-:W-:-:S12]  /*1260*/  BSSY.RECONVERGENT B0, `(.L_x_554) ;  /* 0x0000127000007945 */ /* 0x000fd80003800200 */
[----:B------:R-:W-:Y:S05]  /*1270*/  @P0 BRA `(.L_x_555) ;  /* 0x0000001000940947 */ /* 0x000fea0003800000 */
[----:B------:R-:W0:Y:S01]  /*1280*/  LDC R19, c[0x0][0x3c0] ;  /* 0x0000f000ff137b82 */ /* 0x000e220000000800 */
[----:B------:R-:W0:Y:S01]  /*1290*/  LDCU UR6, c[0x0][0x3b8] ;  /* 0x00007700ff0677ac */ /* 0x000e220008000800 */
[----:B------:R-:W-:Y:S01]  /*12a0*/  IADD3 R28, PT, PT, R6, -R9, RZ ;  /* 0x80000009061c7210 */ /* 0x000fe20007ffe0ff */
[----:B------:R-:W-:Y:S01]  /*12b0*/  BSSY.RECONVERGENT B2, `(.L_x_556) ;  /* 0x0000074000027945 */ /* 0x000fe20003800200 */
[----:B------:R-:W-:Y:S01]  /*12c0*/  IMAD.MOV.U32 R23, RZ, RZ, R9 ;  /* 0x000000ffff177224 */ /* 0x000fe200078e0009 */
[----:B------:R-:W1:Y:S01]  /*12d0*/  LDCU UR7, c[0x0][0x398] ;  /* 0x00007300ff0777ac */ /* 0x000e620008000800 */
[----:B------:R-:W-:Y:S02]  /*12e0*/  LOP3.LUT R28, R28, 0x3, RZ, 0xc0, !PT ;  /* 0x000000031c1c7812 */ /* 0x000fe400078ec0ff */
[----:B------:R-:W2:Y:S02]  /*12f0*/  LDC R18, c[0x0][0x3b0] ;  /* 0x0000ec00ff127b82 */ /* 0x000ea40000000800 */
[----:B------:R-:W-:Y:S01]  /*1300*/  ISETP.NE.AND P0, PT, R28, RZ, PT ;  /* 0x000000ff1c00720c */ /* 0x000fe20003f05270 */
[----:B0-----:R-:W-:-:S05]  /*1310*/  IMAD R19, R4, UR6, -R19 ;  /* 0x0000000604137c24 */ /* 0x001fca000f8e0a13 */
[----:B------:R-:W-:Y:S02]  /*1320*/  VIMNMX R27, PT, PT, RZ, R19, !PT ;  /* 0x00000013ff1b7248 */ /* 0x000fe40007fe0100 */
[----:B--2---:R-:W-:-:S04]  /*1330*/  VIADDMNMX R18, R19, R18, UR4, PT ;  /* 0x0000000413127e46 */ /* 0x004fc8000b800112 */
[C---:B-1----:R-:W-:Y:S01]  /*1340*/  VIMNMX R8, PT, PT, R18.reuse, UR7, PT ;  /* 0x0000000712087c48 */ /* 0x042fe2000bfe0100 */
[----:B------:R-:W-:-:S03]  /*1350*/  IMAD.IADD R19, R18, 0x1, -R19 ;  /* 0x0000000112137824 */ /* 0x000fc600078e0a13 */
[----:B------:R-:W-:Y:S01]  /*1360*/  IADD3 R18, PT, PT, -R27, R8, RZ ;  /* 0x000000081b127210 */ /* 0x000fe20007ffe1ff */
[----:B------:R-:W-:Y:S06]  /*1370*/  @!P0 BRA `(.L_x_557) ;  /* 0x00000004009c8947 */ /* 0x000fec0003800000 */
[----:B------:R-:W0:Y:S01]  /*1380*/  LDC R26, c[0x0][0x3bc] ;  /* 0x0000ef00ff1a7b82 */ /* 0x000e220000000800 */
[----:B------:R-:W-:Y:S01]  /*1390*/  ISETP.GT.AND P0, PT, R8, R27, PT ;  /* 0x0000001b0800720c */ /* 0x000fe20003f04270 */
[----:B------:R-:W-:Y:S01]  /*13a0*/  BSSY.RECONVERGENT B3, `(.L_x_558) ;  /* 0x0000020000037945 */ /* 0x000fe20003800200 */
[----:B------:R-:W-:Y:S01]  /*13b0*/  ISETP.NE.AND P2, PT, R28, 0x1, PT ;  /* 0x000000011c00780c */ /* 0x000fe20003f45270 */
[----:B------:R-:W-:-:S04]  /*13c0*/  VIADD R31, R9, 0x1 ;  /* 0x00000001091f7836 */ /* 0x000fc80000000000 */
[----:B------:R-:W0:Y:S02]  /*13d0*/  LDC R29, c[0x0][0x3c4] ;  /* 0x0000f100ff1d7b82 */ /* 0x000e240000000800 */
[----:B0-----:R-:W-:-:S05]  /*13e0*/  IMAD R22, R9, R26, -R29 ;  /* 0x0000001a09167224 */ /* 0x001fca00078e0a1d */
[----:B------:R-:W-:-:S04]  /*13f0*/  VIMNMX R30, PT, PT, RZ, R22, !PT ;  /* 0x00000016ff1e7248 */ /* 0x000fc80007fe0100 */
[----:B------:R-:W-:-:S13]  /*1400*/  ISETP.LE.OR P1, PT, R13, R30, !P0 ;  /* 0x0000001e0d00720c */ /* 0x000fda0004723670 */
[----:B------:R-:W-:Y:S05]  /*1410*/  @P1 BRA `(.L_x_559) ;  /* 0x0000000000601947 */ /* 0x000fea0003800000 */
[----:B------:R-:W0:Y:S01]  /*1420*/  LDCU UR6, c[0x0][0x3ac] ;  /* 0x00007580ff0677ac */ /* 0x000e220008000800 */
[----:B------:R-:W-:Y:S01]  /*1430*/  IMAD.MOV.U32 R22, RZ, RZ, R2 ;  /* 0x000000ffff167224 */ /* 0x000fe200078e0002 */
[----:B------:R-:W1:Y:S01]  /*1440*/  LDCU.64 UR8, c[0x0][0x390] ;  /* 0x00007200ff0877ac */ /* 0x000e620008000a00 */
[----:B0-----:R-:W-:Y:S01]  /*1450*/  IMAD R23, R4, UR6, R9 ;  /* 0x0000000604177c24 */ /* 0x001fe2000f8e0209 */
[----:B------:R-:W0:Y:S04]  /*1460*/  LDCU.64 UR6, c[0x0][0x388] ;  /* 0x00007100ff0677ac */ /* 0x000e280008000a00 */
[----:B------:R-:W-:-:S04]  /*1470*/  IADD3 R25, P1, PT, R23, R20, RZ ;  /* 0x0000001417197210 */ /* 0x000fc80007f3e0ff */
[----:B------:R-:W-:-:S05]  /*1480*/  LEA.HI.X.SX32 R23, R23, R10, 0x1, P1 ;  /* 0x0000000a17177211 */ /* 0x000fca00008f0eff */
[----:B-1----:R-:W-:Y:S01]  /*1490*/  IMAD R24, R23, UR8, RZ ;  /* 0x0000000817187c24 */ /* 0x002fe2000f8e02ff */
[----:B------:R-:W-:-:S03]  /*14a0*/  MOV R23, R11 ;  /* 0x0000000b00177202 */ /* 0x000fc60000000f00 */
[----:B------:R-:W-:-:S04]  /*14b0*/  IMAD.WIDE.U32 R22, R25, UR8, R22 ;  /* 0x0000000819167c25 */ /* 0x000fc8000f8e0016 */
[----:B------:R-:W-:Y:S01]  /*14c0*/  IMAD R25, R25, UR9, R24 ;  /* 0x0000000919197c24 */ /* 0x000fe2000f8e0218 */
[----:B0-----:R-:W-:Y:S01]  /*14d0*/  LEA R24, P1, R22, UR6, 0x2 ;  /* 0x0000000616187c11 */ /* 0x001fe2000f8210ff */
[----:B------:R-:W0:Y:S02]  /*14e0*/  LDCU.U8 UR6, c[0x0][0x3d4] ;  /* 0x00007a80ff0677ac */ /* 0x000e240008000000 */
[----:B------:R-:W-:-:S05]  /*14f0*/  IMAD.IADD R23, R23, 0x1, R25 ;  /* 0x0000000117177824 */ /* 0x000fca00078e0219 */
[----:B------:R-:W-:-:S06]  /*1500*/  LEA.HI.X R25, R22, UR7, R23, 0x2, P1 ;  /* 0x0000000716197c11 */ /* 0x000fcc00088f1417 */
[----:B------:R-:W2:Y:S01]  /*1510*/  LDG.E R25, desc[UR10][R24.64] ;  /* 0x0000000a18197981 */ /* 0x000ea2000c1e1900 */
[----:B------:R-:W-:Y:S01]  /*1520*/  IMAD.IADD R23, R13, 0x1, -R30 ;  /* 0x000000010d177824 */ /* 0x000fe200078e0a1e */
[----:B0-----:R-:W-:-:S03]  /*1530*/  UPRMT UR6, UR6, 0x8880, URZ ;  /* 0x0000888006067896 */ /* 0x001fc600080000ff */
[----:B------:R-:W-:-:S03]  /*1540*/  IMAD R23, R18, R23, RZ ;  /* 0x0000001712177224 */ /* 0x000fc600078e02ff */
[----:B------:R-:W-:-:S13]  /*1550*/  ISETP.NE.AND P1, PT, RZ, UR6, PT ;  /* 0x00000006ff007c0c */ /* 0x000fda000bf25270 */
[----:B------:R-:W-:-:S05]  /*1560*/  @P1 IMAD R23, R12, R19, RZ ;  /* 0x000000130c171224 */ /* 0x000fca00078e02ff */
[----:B------:R-:W-:-:S06]  /*1570*/  I2FP.F32.S32 R23, R23 ;  /* 0x0000001700177245 */ /* 0x000fcc0000201400 */
[----:B------:R-:W2:Y:S02]  /*1580*/  MUFU.RCP R23, R23 ;  /* 0x0000001700177308 */ /* 0x000ea40000001000 */
[----:B--2---:R-:W-:-:S07]  /*1590*/  FFMA.FTZ R40, R25, R23, R40 ;  /* 0x0000001719287223 */ /* 0x004fce0000010028 */
.L_x_559:
[----:B------:R-:W-:Y:S05]  /*15a0*/  BSYNC.RECONVERGENT B3 ;  /* 0x0000000000037941 */ /* 0x000fea0003800200 */
.L_x_558:
[----:B------:R-:W-:Y:S01]  /*15b0*/  MOV R23, R31 ;  /* 0x0000001f00177202 */ /* 0x000fe20000000f00 */
[----:B------:R-:W-:Y:S06]  /*15c0*/  @!P2 BRA `(.L_x_557) ;  /* 0x000000040008a947 */ /* 0x000fec0003800000 */
[C---:B------:R-:W-:Y:S01]  /*15d0*/  IMAD R30, R9.reuse, R26, R26 ;  /* 0x0000001a091e7224 */ /* 0x040fe200078e021a */
[----:B------:R-:W-:Y:S01]  /*15e0*/  BSSY.RECONVERGENT B3, `(.L_x_560) ;  /* 0x000001f000037945 */ /* 0x000fe20003800200 */
[----:B------:R-:W-:Y:S01]  /*15f0*/  ISETP.NE.AND P2, PT, R28, 0x2, PT ;  /* 0x000000021c00780c */ /* 0x000fe20003f45270 */
[----:B------:R-:W-:Y:S02]  /*1600*/  VIADD R33, R9, 0x2 ;  /* 0x0000000209217836 */ /* 0x000fe40000000000 */
[----:B------:R-:W-:-:S05]  /*1610*/  IMAD.IADD R22, R30, 0x1, -R29 ;  /* 0x000000011e167824 */ /* 0x000fca00078e0a1d */
[----:B------:R-:W-:-:S04]  /*1620*/  VIMNMX R32, PT, PT, RZ, R22, !PT ;  /* 0x00000016ff207248 */ /* 0x000fc80007fe0100 */
[----:B------:R-:W-:-:S13]  /*1630*/  ISETP.LE.OR P1, PT, R15, R32, !P0 ;  /* 0x000000200f00720c */ /* 0x000fda0004723670 */
        /* <DEDUP_REMOVED lines=12> */
[----:B0-----:R-:W-:Y:S01]  /*1700*/  LEA R24, P1, R22, UR6, 0x2 ;  /* 0x0000000616187c11 */ /* 0x001fe2000f8210ff */
[----:B------:R-:W0:Y:S02]  /*1710*/  LDCU.U8 UR6, c[0x0][0x3d4] ;  /* 0x00007a80ff0677ac */ /* 0x000e240008000000 */
[----:B------:R-:W-:-:S05]  /*1720*/  IMAD.IADD R23, R23, 0x1, R25 ;  /* 0x0000000117177824 */ /* 0x000fca00078e0219 */
[----:B------:R-:W-:-:S06]  /*1730*/  LEA.HI.X R25, R22, UR7, R23, 0x2, P1 ;  /* 0x0000000716197c11 */ /* 0x000fcc00088f1417 */
[----:B------:R-:W2:Y:S01]  /*1740*/  LDG.E R25, desc[UR10][R24.64] ;  /* 0x0000000a18197981 */ /* 0x000ea2000c1e1900 */
[----:B------:R-:W-:Y:S01]  /*1750*/  IADD3 R23, PT, PT, -R32, R15, RZ ;  /* 0x0000000f20177210 */ /* 0x000fe20007ffe1ff */
[----:B0-----:R-:W-:-:S04]  /*1760*/  UPRMT UR6, UR6, 0x8880, URZ ;  /* 0x0000888006067896 */ /* 0x001fc800080000ff */
[----:B------:R-:W-:Y:S02]  /*1770*/  IMAD R23, R18, R23, RZ ;  /* 0x0000001712177224 */ /* 0x000fe400078e02ff */
[----:B------:R-:W-:-:S13]  /*1780*/  ISETP.NE.AND P1, PT, RZ, UR6, PT ;  /* 0x00000006ff007c0c */ /* 0x000fda000bf25270 */
[----:B------:R-:W-:-:S05]  /*1790*/  @P1 IMAD R23, R14, R19, RZ ;  /* 0x000000130e171224 */ /* 0x000fca00078e02ff */
[----:B------:R-:W-:-:S06]  /*17a0*/  I2FP.F32.S32 R23, R23 ;  /* 0x0000001700177245 */ /* 0x000fcc0000201400 */
[----:B------:R-:W2:Y:S02]  /*17b0*/  MUFU.RCP R23, R23 ;  /* 0x0000001700177308 */ /* 0x000ea40000001000 */
[----:B--2---:R-:W-:-:S07]  /*17c0*/  FFMA.FTZ R40, R25, R23, R40 ;  /* 0x0000001719287223 */ /* 0x004fce0000010028 */
.L_x_561:
[----:B------:R-:W-:Y:S05]  /*17d0*/  BSYNC.RECONVERGENT B3 ;  /* 0x0000000000037941 */ /* 0x000fea0003800200 */
.L_x_560:
[----:B------:R-:W-:Y:S01]  /*17e0*/  IMAD.MOV.U32 R23, RZ, RZ, R33 ;  /* 0x000000ffff177224 */ /* 0x000fe200078e0021 */
[----:B------:R-:W-:Y:S06]  /*17f0*/  @!P2 BRA `(.L_x_557) ;  /* 0x00000000007ca947 */ /* 0x000fec0003800000 */
[----:B------:R-:W-:-:S04]  /*1800*/  IADD3 R26, PT, PT, -R29, R30, R26 ;  /* 0x0000001e1d1a7210 */ /* 0x000fc80007ffe11a */
[----:B------:R-:W-:Y:S01]  /*1810*/  VIMNMX R28, PT, PT, RZ, R26, !PT ;  /* 0x0000001aff1c7248 */ /* 0x000fe20007fe0100 */
[----:B------:R-:W-:-:S03]  /*1820*/  VIADD R26, R9, 0x3 ;  /* 0x00000003091a7836 */ /* 0x000fc60000000000 */
[----:B------:R-:W-:Y:S02]  /*1830*/  ISETP.LE.OR P0, PT, R17, R28, !P0 ;  /* 0x0000001c1100720c */ /* 0x000fe40004703670 */
        /* <DEDUP_REMOVED lines=14> */
[----:B------:R-:W0:Y:S03]  /*1920*/  LDCU.U8 UR6, c[0x0][0x3d4] ;  /* 0x00007a80ff0677ac */ /* 0x000e260008000000 */
[----:B------:R-:W-:-:S04]  /*1930*/  IADD3 R23, PT, PT, R23, R25, RZ ;  /* 0x0000001917177210 */ /* 0x000fc80007ffe0ff */
[----:B------:R-:W-:-:S06]  /*1940*/  LEA.HI.X R25, R22, UR7, R23, 0x2, P0 ;  /* 0x0000000716197c11 */ /* 0x000fcc00080f1417 */
[----:B------:R-:W2:Y:S01]  /*1950*/  LDG.E R25, desc[UR10][R24.64] ;  /* 0x0000000a18197981 */ /* 0x000ea2000c1e1900 */
[----:B------:R-:W-:Y:S01]  /*1960*/  IMAD.IADD R23, R17, 0x1, -R28 ;  /* 0x0000000111177824 */ /* 0x000fe200078e0a1c */
[----:B0-----:R-:W-:-:S03]  /*1970*/  UPRMT UR6, UR6, 0x8880, URZ ;  /* 0x0000888006067896 */ /* 0x001fc600080000ff */
[----:B------:R-:W-:-:S03]  /*1980*/  IMAD R23, R18, R23, RZ ;  /* 0x0000001712177224 */ /* 0x000fc600078e02ff */
[----:B------:R-:W-:-:S13]  /*1990*/  ISETP.NE.AND P0, PT, RZ, UR6, PT ;  /* 0x00000006ff007c0c */ /* 0x000fda000bf05270 */
[----:B------:R-:W-:-:S05]  /*19a0*/  @P0 IMAD R23, R16, R19, RZ ;  /* 0x0000001310170224 */ /* 0x000fca00078e02ff */
[----:B------:R-:W-:Y:S01]  /*19b0*/  I2FP.F32.S32 R22, R23 ;  /* 0x0000001700167245 */ /* 0x000fe20000201400 */
[----:B------:R-:W-:-:S05]  /*19c0*/  IMAD.MOV.U32 R23, RZ, RZ, R26 ;  /* 0x000000ffff177224 */ /* 0x000fca00078e001a */
[----:B------:R-:W2:Y:S02]  /*19d0*/  MUFU.RCP R22, R22 ;  /* 0x0000001600167308 */ /* 0x000ea40000001000 */
[----:B--2---:R-:W-:-:S07]  /*19e0*/  FFMA.FTZ R40, R25, R22, R40 ;  /* 0x0000001619287223 */ /* 0x004fce0000010028 */
.L_x_557:
[----:B------:R-:W-:Y:S05]  /*19f0*/  BSYNC.RECONVERGENT B2 ;  /* 0x0000000000027941 */ /* 0x000fea0003800200 */
.L_x_556:
[----:B------:R-:W-:-:S04]  /*1a00*/  IADD3 R22, PT, PT, -R6, R9, RZ ;  /* 0x0000000906167210 */ /* 0x000fc80007ffe1ff */
[----:B------:R-:W-:-:S13]  /*1a10*/  ISETP.GT.U32.AND P0, PT, R22, -0x4, PT ;  /* 0xfffffffc1600780c */ /* 0x000fda0003f04070 */
[----:B------:R-:W-:Y:S05]  /*1a20*/  @P0 BRA `(.L_x_555) ;  /* 0x0000000800a80947 */ /* 0x000fea0003800000 */
[----:B------:R-:W0:Y:S01]  /*1a30*/  LDC R34, c[0x0][0x3bc] ;  /* 0x0000ef00ff227b82 */ /* 0x000e220000000800 */
[----:B------:R-:W1:Y:S01]  /*1a40*/  LDCU UR6, c[0x0][0x3c4] ;  /* 0x00007880ff0677ac */ /* 0x000e620008000800 */
[C---:B------:R-:W-:Y:S01]  /*1a50*/  VIADD R30, R23.reuse, 0x2 ;  /* 0x00000002171e7836 */ /* 0x040fe20000000000 */
[C---:B------:R-:W-:Y:S01]  /*1a60*/  IADD3 R26, PT, PT, -R23.reuse, RZ, RZ ;  /* 0x000000ff171a7210 */ /* 0x040fe20007ffe1ff */
[C---:B------:R-:W-:Y:S01]  /*1a70*/  VIADD R32, R23.reuse, 0x3 ;  /* 0x0000000317207836 */ /* 0x040fe20000000000 */
[----:B------:R-:W1:Y:S01]  /*1a80*/  LDCU UR7, c[0x0][0x3b4] ;  /* 0x00007680ff0777ac */ /* 0x000e620008000800 */
[----:B------:R-:W-:Y:S01]  /*1a90*/  IMAD.MOV R31, RZ, RZ, -R30 ;  /* 0x000000ffff1f7224 */ /* 0x000fe200078e0a1e */
[----:B------:R-:W-:Y:S01]  /*1aa0*/  ISETP.GT.AND P0, PT, R8, R27, PT ;  /* 0x0000001b0800720c */ /* 0x000fe20003f04270 */
[----:B------:R-:W-:Y:S01]  /*1ab0*/  IMAD.MOV R33, RZ, RZ, -R32 ;  /* 0x000000ffff217224 */ /* 0x000fe200078e0a20 */
[----:B------:R-:W2:Y:S01]  /*1ac0*/  LDCU UR8, c[0x0][0x3ac] ;  /* 0x00007580ff0877ac */ /* 0x000ea20008000800 */
[----:B------:R-:W-:Y:S01]  /*1ad0*/  IADD3 R35, PT, PT, -R6, R23, RZ ;  /* 0x0000001706237210 */ /* 0x000fe20007ffe1ff */
[----:B------:R-:W3:Y:S01]  /*1ae0*/  LDCU UR9, c[0x0][0x3c4] ;  /* 0x00007880ff0977ac */ /* 0x000ee20008000800 */
[----:B-1----:R-:W-:Y:S01]  /*1af0*/  UIADD3 UR6, UPT, UPT, -UR6, UR7, URZ ;  /* 0x0000000706067290 */ /* 0x002fe2000fffe1ff */
[----:B0-----:R-:W-:-:S02]  /*1b00*/  IMAD R39, R23, R34, R34 ;  /* 0x0000002217277224 */ /* 0x001fc400078e0222 */
[----:B--2---:R-:W-:-:S03]  /*1b10*/  IMAD R37, R4, UR8, R23 ;  /* 0x0000000804257c24 */ /* 0x004fc6000f8e0217 */
[----:B------:R-:W-:Y:S01]  /*1b20*/  IADD3 R38, PT, PT, R39, UR6, RZ ;  /* 0x0000000627267c10 */ /* 0x000fe2000fffe0ff */
[-C--:B---3--:R-:W-:Y:S02]  /*1b30*/  IMAD R27, R30, R34.reuse, -UR9 ;  /* 0x800000091e1b7e24 */ /* 0x088fe4000f8e0222 */
[----:B------:R-:W-:Y:S02]  /*1b40*/  IMAD R28, R32, R34, -UR9 ;  /* 0x80000009201c7e24 */ /* 0x000fe4000f8e0222 */
[----:B------:R-:W-:Y:S02]  /*1b50*/  IMAD R26, R34, R26, UR9 ;  /* 0x00000009221a7e24 */ /* 0x000fe4000f8e021a */
[-C--:B------:R-:W-:Y:S02]  /*1b60*/  IMAD R29, R23, R34.reuse, -UR9 ;  /* 0x80000009171d7e24 */ /* 0x080fe4000f8e0222 */
[----:B------:R-:W-:Y:S02]  /*1b70*/  IMAD R30, R30, R34, UR6 ;  /* 0x000000061e1e7e24 */ /* 0x000fe4000f8e0222 */
[----:B------:R-:W-:-:S02]  /*1b80*/  IMAD R31, R34, R31, UR9 ;  /* 0x00000009221f7e24 */ /* 0x000fc4000f8e021f */
[-C--:B------:R-:W-:Y:S02]  /*1b90*/  IMAD R32, R32, R34.reuse, UR6 ;  /* 0x0000000620207e24 */ /* 0x080fe4000f8e0222 */
[----:B------:R-:W-:Y:S02]  /*1ba0*/  IMAD R33, R34, R33, UR9 ;  /* 0x0000000922217e24 */ /* 0x000fe4000f8e0221 */
[C---:B------:R-:W-:Y:S01]  /*1bb0*/  VIADD R36, R39.reuse, -UR9 ;  /* 0x8000000927247c36 */ /* 0x040fe20008000000 */
[----:B------:R-:W-:Y:S01]  /*1bc0*/  IADD3 R39, PT, PT, -R39, UR9, RZ ;  /* 0x0000000927277c10 */ /* 0x000fe2000fffe1ff */
[----:B------:R-:W-:Y:S02]  /*1bd0*/  IMAD R34, R23, R34, UR6 ;  /* 0x0000000617227e24 */ /* 0x000fe4000f8e0222 */
[----:B------:R-:W-:-:S07]  /*1be0*/  VIADD R37, R37, 0x1 ;  /* 0x0000000125257836 */ /* 0x000fce0000000000 */
.L_x_570:
[----:B------:R-:W0:Y:S01]  /*1bf0*/  LDC R8, c[0x0][0x3a0] ;  /* 0x0000e800ff087b82 */ /* 0x000e220000000800 */
[----:B------:R-:W-:Y:S01]  /*1c00*/  VIMNMX R43, PT, PT, R34, UR5, PT ;  /* 0x00000005222b7c48 */ /* 0x000fe2000bfe0100 */
[----:B------:R-:W-:Y:S01]  /*1c10*/  BSSY.RECONVERGENT B2, `(.L_x_562) ;  /* 0x000001d000027945 */ /* 0x000fe20003800200 */
[----:B------:R-:W-:Y:S02]  /*1c20*/  VIMNMX R41, PT, PT, RZ, R29, !PT ;  /* 0x0000001dff297248 */ /* 0x000fe40007fe0100 */
[----:B0-----:R-:W-:-:S04]  /*1c30*/  VIMNMX R24, PT, PT, R43, R8, PT ;  /* 0x000000082b187248 */ /* 0x001fc80003fe0100 */
[----:B------:R-:W-:-:S13]  /*1c40*/  ISETP.LE.OR P1, PT, R24, R41, !P0 ;  /* 0x000000291800720c */ /* 0x000fda0004723670 */
[----:B------:R-:W-:Y:S05]  /*1c50*/  @P1 BRA `(.L_x_563) ;  /* 0x0000000000601947 */ /* 0x000fea0003800000 */
[----:B------:R-:W0:Y:S01]  /*1c60*/  LDCU.64 UR6, c[0x0][0x390] ;  /* 0x00007200ff0677ac */ /* 0x000e220008000a00 */
[----:B------:R-:W-:Y:S02]  /*1c70*/  VIADD R23, R37, 0xffffffff ;  /* 0xffffffff25177836 */ /* 0x000fe40000000000 */
[----:B------:R-:W-:Y:S01]  /*1c80*/  IMAD.IADD R41, R24, 0x1, -R41 ;  /* 0x0000000118297824 */ /* 0x000fe200078e0a29 */
[----:B------:R-:W1:Y:S02]  /*1c90*/  LDCU.64 UR8, c[0x0][0x388] ;  /* 0x00007100ff0877ac */ /* 0x000e640008000a00 */
[----:B------:R-:W-:-:S04]  /*1ca0*/  IADD3 R25, P1, PT, R23, R20, RZ ;  /* 0x0000001417197210 */ /* 0x000fc80007f3e0ff */
[----:B------:R-:W-:-:S05]  /*1cb0*/  LEA.HI.X.SX32 R23, R23, R10, 0x1, P1 ;  /* 0x0000000a17177211 */ /* 0x000fca00008f0eff */
[----:B0-----:R-:W-:Y:S02]  /*1cc0*/  IMAD R22, R23, UR6, RZ ;  /* 0x0000000617167c24 */ /* 0x001fe4000f8e02ff */
[----:B------:R-:W-:Y:S02]  /*1cd0*/  IMAD.MOV.U32 R23, RZ, RZ, R11 ;  /* 0x000000ffff177224 */ /* 0x000fe400078e000b */
[----:B------:R-:W-:Y:S01]  /*1ce0*/  IMAD R45, R25, UR7, R22 ;  /* 0x00000007192d7c24 */ /* 0x000fe2000f8e0216 */
[----:B------:R-:W-:-:S05]  /*1cf0*/  MOV R22, R2 ;  /* 0x0000000200167202 */ /* 0x000fca0000000f00 */
[----:B------:R-:W-:Y:S01]  /*1d00*/  IMAD.WIDE.U32 R24, R25, UR6, R22 ;  /* 0x0000000619187c25 */ /* 0x000fe2000f8e0016 */
[----:B------:R-:W0:Y:S03]  /*1d10*/  LDCU.U8 UR6, c[0x0][0x3d4] ;  /* 0x00007a80ff0677ac */ /* 0x000e260008000000 */
[----:B------:R-:W-:Y:S01]  /*1d20*/  IMAD.IADD R23, R25, 0x1, R45 ;  /* 0x0000000119177824 */ /* 0x000fe200078e022d */
[----:B-1----:R-:W-:-:S04]  /*1d30*/  LEA R22, P1, R24, UR8, 0x2 ;  /* 0x0000000818167c11 */ /* 0x002fc8000f8210ff */
[----:B------:R-:W-:-:S06]  /*1d40*/  LEA.HI.X R23, R24, UR9, R23, 0x2, P1 ;  /* 0x0000000918177c11 */ /* 0x000fcc00088f1417 */
[----:B------:R-:W2:Y:S01]  /*1d50*/  LDG.E R23, desc[UR10][R22.64] ;  /* 0x0000000a16177981 */ /* 0x000ea2000c1e1900 */
[----:B------:R-:W-:Y:S01]  /*1d60*/  IADD3 R24, PT, PT, R43, R26, RZ ;  /* 0x0000001a2b187210 */ /* 0x000fe20007ffe0ff */
[----:B------:R-:W-:Y:S01]  /*1d70*/  IMAD R41, R18, R41, RZ ;  /* 0x0000002912297224 */ /* 0x000fe200078e02ff */
[----:B0-----:R-:W-:-:S06]  /*1d80*/  UPRMT UR6, UR6, 0x8880, URZ ;  /* 0x0000888006067896 */ /* 0x001fcc00080000ff */
[----:B------:R-:W-:-:S13]  /*1d90*/  ISETP.NE.AND P1, PT, RZ, UR6, PT ;  /* 0x00000006ff007c0c */ /* 0x000fda000bf25270 */
[----:B------:R-:W-:-:S05]  /*1da0*/  @P1 IMAD R41, R19, R24, RZ ;  /* 0x0000001813291224 */ /* 0x000fca00078e02ff */
[----:B------:R-:W-:-:S06]  /*1db0*/  I2FP.F32.S32 R41, R41 ;  /* 0x0000002900297245 */ /* 0x000fcc0000201400 */
[----:B------:R-:W2:Y:S02]  /*1dc0*/  MUFU.RCP R41, R41 ;  /* 0x0000002900297308 */ /* 0x000ea40000001000 */
[----:B--2---:R-:W-:-:S07]  /*1dd0*/  FFMA.FTZ R40, R23, R41, R40 ;  /* 0x0000002917287223 */ /* 0x004fce0000010028 */
.L_x_563:
[----:B------:R-:W-:Y:S05]  /*1de0*/  BSYNC.RECONVERGENT B2 ;  /* 0x0000000000027941 */ /* 0x000fea0003800200 */
.L_x_562:
[----:B------:R-:W-:Y:S01]  /*1df0*/  VIMNMX R42, PT, PT, R38, UR5, PT ;  /* 0x00000005262a7c48 */ /* 0x000fe2000bfe0100 */
[----:B------:R-:W-:Y:S01]  /*1e00*/  BSSY.RECONVERGENT B2, `(.L_x_564) ;  /* 0x000001c000027945 */ /* 0x000fe20003800200 */
[----:B------:R-:W-:Y:S02]  /*1e10*/  VIMNMX R41, PT, PT, RZ, R36, !PT ;  /* 0x00000024ff297248 */ /* 0x000fe40007fe0100 */
[----:B------:R-:W-:-:S04]  /*1e20*/  VIMNMX R24, PT, PT, R42, R8, PT ;  /* 0x000000082a187248 */ /* 0x000fc80003fe0100 */
[----:B------:R-:W-:-:S13]  /*1e30*/  ISETP.LE.OR P1, PT, R24, R41, !P0 ;  /* 0x000000291800720c */ /* 0x000fda0004723670 */
[----:B------:R-:W-:Y:S05]  /*1e40*/  @P1 BRA `(.L_x_565) ;  /* 0x00000000005c1947 */ /* 0x000fea0003800000 */
[----:B------:R-:W0:Y:S01]  /*1e50*/  LDCU.64 UR6, c[0x0][0x390] ;  /* 0x00007200ff0677ac */ /* 0x000e220008000a00 */
[C---:B------:R-:W-:Y:S01]  /*1e60*/  IADD3 R25, P1, PT, R37.reuse, R20, RZ ;  /* 0x0000001425197210 */ /* 0x040fe20007f3e0ff */
[----:B------:R-:W-:Y:S01]  /*1e70*/  IMAD.IADD R41, R24, 0x1, -R41 ;  /* 0x0000000118297824 */ /* 0x000fe200078e0a29 */
[----:B------:R-:W-:Y:S01]  /*1e80*/  MOV R23, R11 ;  /* 0x0000000b00177202 */ /* 0x000fe20000000f00 */
[----:B------:R-:W1:Y:S01]  /*1e90*/  LDCU.64 UR8, c[0x0][0x388] ;  /* 0x00007100ff0877ac */ /* 0x000e620008000a00 */
[----:B------:R-:W-:-:S05]  /*1ea0*/  LEA.HI.X.SX32 R22, R37, R10, 0x1, P1 ;  /* 0x0000000a25167211 */ /* 0x000fca00008f0eff */
[----:B0-----:R-:W-:-:S04]  /*1eb0*/  IMAD R22, R22, UR6, RZ ;  /* 0x0000000616167c24 */ /* 0x001fc8000f8e02ff */
[----:B------:R-:W-:Y:S02]  /*1ec0*/  IMAD R43, R25, UR7, R22 ;  /* 0x00000007192b7c24 */ /* 0x000fe4000f8e0216 */
[----:B------:R-:W-:-:S04]  /*1ed0*/  IMAD.MOV.U32 R22, RZ, RZ, R2 ;  /* 0x000000ffff167224 */ /* 0x000fc800078e0002 */
[----:B------:R-:W-:Y:S01]  /*1ee0*/  IMAD.WIDE.U32 R22, R25, UR6, R22 ;  /* 0x0000000619167c25 */ /* 0x000fe2000f8e0016 */
[----:B------:R-:W0:Y:S03]  /*1ef0*/  LDCU.U8 UR6, c[0x0][0x3d4] ;  /* 0x00007a80ff0677ac */ /* 0x000e260008000000 */
[----:B------:R-:W-:Y:S01]  /*1f00*/  IMAD.IADD R23, R23, 0x1, R43 ;  /* 0x0000000117177824 */ /* 0x000fe200078e022b */
[----:B-1----:R-:W-:-:S04]  /*1f10*/  LEA R24, P1, R22, UR8, 0x2 ;  /* 0x0000000816187c11 */ /* 0x002fc8000f8210ff */
[----:B------:R-:W-:-:S06]  /*1f20*/  LEA.HI.X R25, R22, UR9, R23, 0x2, P1 ;  /* 0x0000000916197c11 */ /* 0x000fcc00088f1417 */
[----:B------:R-:W2:Y:S01]  /*1f30*/  LDG.E R25, desc[UR10][R24.64] ;  /* 0x0000000a18197981 */ /* 0x000ea2000c1e1900 */
[----:B------:R-:W-:Y:S02]  /*1f40*/  IMAD.IADD R42, R42, 0x1, R39 ;  /* 0x000000012a2a7824 */ /* 0x000fe400078e0227 */
[----:B------:R-:W-:Y:S01]  /*1f50*/  IMAD R41, R18, R41, RZ ;  /* 0x0000002912297224 */ /* 0x000fe200078e02ff */
[----:B0-----:R-:W-:-:S06]  /*1f60*/  UPRMT UR6, UR6, 0x8880, URZ ;  /* 0x0000888006067896 */ /* 0x001fcc00080000ff */
[----:B------:R-:W-:-:S13]  /*1f70*/  ISETP.NE.AND P1, PT, RZ, UR6, PT ;  /* 0x00000006ff007c0c */ /* 0x000fda000bf25270 */
[----:B------:R-:W-:-:S05]  /*1f80*/  @P1 IMAD R41, R19, R42, RZ ;  /* 0x0000002a13291224 */ /* 0x000fca00078e02ff */
[----:B------:R-:W-:-:S06]  /*1f90*/  I2FP.F32.S32 R41, R41 ;  /* 0x0000002900297245 */ /* 0x000fcc0000201400 */
[----:B------:R-:W2:Y:S02]  /*1fa0*/  MUFU.RCP R41, R41 ;  /* 0x0000002900297308 */ /* 0x000ea40000001000 */
[----:B--2---:R-:W-:-:S07]  /*1fb0*/  FFMA.FTZ R40, R25, R41, R40 ;  /* 0x0000002919287223 */ /* 0x004fce0000010028 */
.L_x_565:
[----:B------:R-:W-:Y:S05]  /*1fc0*/  BSYNC.RECONVERGENT B2 ;  /* 0x0000000000027941 */ /* 0x000fea0003800200 */
.L_x_564:
[----:B------:R-:W-:Y:S01]  /*1fd0*/  VIMNMX R41, PT, PT, R30, UR5, PT ;  /* 0x000000051e297c48 */ /* 0x000fe2000bfe0100 */
[----:B------:R-:W-:Y:S01]  /*1fe0*/  BSSY.RECONVERGENT B2, `(.L_x_566) ;  /* 0x000001d000027945 */ /* 0x000fe20003800200 */
[----:B------:R-:W-:Y:S02]  /*1ff0*/  VIMNMX R43, PT, PT, RZ, R27, !PT ;  /* 0x0000001bff2b7248 */ /* 0x000fe40007fe0100 */
[----:B------:R-:W-:-:S04]  /*2000*/  VIMNMX R24, PT, PT, R41, R8, PT ;  /* 0x0000000829187248 */ /* 0x000fc80003fe0100 */
[----:B------:R-:W-:-:S13]  /*2010*/  ISETP.LE.OR P1, PT, R24, R43, !P0 ;  /* 0x0000002b1800720c */ /* 0x000fda0004723670 */
[----:B------:R-:W-:Y:S05]  /*2020*/  @P1 BRA `(.L_x_567) ;  /* 0x0000000000601947 */ /* 0x000fea0003800000 */
[----:B------:R-:W0:Y:S01]  /*2030*/  LDCU.64 UR6, c[0x0][0x390] ;  /* 0x00007200ff0677ac */ /* 0x000e220008000a00 */
[----:B------:R-:W-:Y:S01]  /*2040*/  IADD3 R23, PT, PT, R37, 0x1, RZ ;  /* 0x0000000125177810 */ /* 0x000fe20007ffe0ff */
[----:B------:R-:W-:Y:S01]  /*2050*/  IMAD.IADD R43, R24, 0x1, -R43 ;  /* 0x00000001182b7824 */ /* 0x000fe200078e0a2b */
[----:B------:R-:W1:Y:S02]  /*2060*/  LDCU.64 UR8, c[0x0][0x388] ;  /* 0x00007100ff0877ac */ /* 0x000e640008000a00 */
[----:B------:R-:W-:-:S04]  /*2070*/  IADD3 R25, P1, PT, R23, R20, RZ ;  /* 0x0000001417197210 */ /* 0x000fc80007f3e0ff */
[----:B------:R-:W-:-:S05]  /*2080*/  LEA.HI.X.SX32 R23, R23, R10, 0x1, P1 ;  /* 0x0000000a17177211 */ /* 0x000fca00008f0eff */
[----:B0-----:R-:W-:Y:S01]  /*2090*/  IMAD R22, R23, UR6, RZ ;  /* 0x0000000617167c24 */ /* 0x001fe2000f8e02ff */
[----:B------:R-:W-:-:S03]  /*20a0*/  MOV R23, R11 ;  /* 0x0000000b00177202 */ /* 0x000fc60000000f00 */
        /* <DEDUP_REMOVED lines=16> */
.L_x_567:
[----:B------:R-:W-:Y:S05]  /*21b0*/  BSYNC.RECONVERGENT B2 ;  /* 0x0000000000027941 */ /* 0x000fea0003800200 */
.L_x_566:
        /* <DEDUP_REMOVED lines=8> */
[----:B------:R-:W-:Y:S01]  /*2240*/  IMAD.MOV.U32 R22, RZ, RZ, R2 ;  /* 0x000000ffff167224 */ /* 0x000fe200078e0002 */
[----:B------:R-:W1:Y:S02]  /*2250*/  LDCU.64 UR8, c[0x0][0x388] ;  /* 0x00007100ff0877ac */ /* 0x000e640008000a00 */
[----:B------:R-:W-:-:S04]  /*2260*/  IADD3 R25, P1, PT, R23, R20, RZ ;  /* 0x0000001417197210 */ /* 0x000fc80007f3e0ff */
[----:B------:R-:W-:-:S05]  /*2270*/  LEA.HI.X.SX32 R23, R23, R10, 0x1, P1 ;  /* 0x0000000a17177211 */ /* 0x000fca00008f0eff */
[----:B0-----:R-:W-:Y:S02]  /*2280*/  IMAD R8, R23, UR6, RZ ;  /* 0x0000000617087c24 */ /* 0x001fe4000f8e02ff */
[----:B------:R-:W-:Y:S02]  /*2290*/  IMAD.MOV.U32 R23, RZ, RZ, R11 ;  /* 0x000000ffff177224 */ /* 0x000fe400078e000b */
[C---:B------:R-:W-:Y:S02]  /*22a0*/  IMAD R45, R25.reuse, UR7, R8 ;  /* 0x00000007192d7c24 */ /* 0x040fe4000f8e0208 */
[----:B------:R-:W-:Y:S01]  /*22b0*/  IMAD.WIDE.U32 R24, R25, UR6, R22 ;  /* 0x0000000619187c25 */ /* 0x000fe2000f8e0016 */
[----:B------:R-:W0:Y:S04]  /*22c0*/  LDCU.U8 UR6, c[0x0][0x3d4] ;  /* 0x00007a80ff0677ac */ /* 0x000e280008000000 */
[----:B------:R-:W-:-:S02]  /*22d0*/  IADD3 R23, PT, PT, R25, R45, RZ ;  /* 0x0000002d19177210 */ /* 0x000fc40007ffe0ff */
[----:B-1----:R-:W-:-:S04]  /*22e0*/  LEA R22, P1, R24, UR8, 0x2 ;  /* 0x0000000818167c11 */ /* 0x002fc8000f8210ff */
[----:B------:R-:W-:-:S06]  /*22f0*/  LEA.HI.X R23, R24, UR9, R23, 0x2, P1 ;  /* 0x0000000918177c11 */ /* 0x000fcc00088f1417 */
[----:B------:R-:W2:Y:S01]  /*2300*/  LDG.E R23, desc[UR10][R22.64] ;  /* 0x0000000a16177981 */ /* 0x000ea2000c1e1900 */
[----:B------:R-:W-:Y:S01]  /*2310*/  IMAD.IADD R43, R43, 0x1, -R42 ;  /* 0x000000012b2b7824 */ /* 0x000fe200078e0a2a */
[----:B0-----:R-:W-:Y:S01]  /*2320*/  UPRMT UR6, UR6, 0x8880, URZ ;  /* 0x0000888006067896 */ /* 0x001fe200080000ff */
[----:B------:R-:W-:Y:S02]  /*2330*/  IMAD.IADD R8, R41, 0x1, R33 ;  /* 0x0000000129087824 */ /* 0x000fe400078e0221 */
[----:B------:R-:W-:-:S03]  /*2340*/  IMAD R43, R18, R43, RZ ;  /* 0x0000002b122b7224 */ /* 0x000fc600078e02ff */
[----:B------:R-:W-:-:S13]  /*2350*/  ISETP.NE.AND P1, PT, RZ, UR6, PT ;  /* 0x00000006ff007c0c */ /* 0x000fda000bf25270 */
[----:B------:R-:W-:-:S05]  /*2360*/  @P1 IMAD R43, R19, R8, RZ ;  /* 0x00000008132b1224 */ /* 0x000fca00078e02ff */
[----:B------:R-:W-:-:S06]  /*2370*/  I2FP.F32.S32 R43, R43 ;  /* 0x0000002b002b7245 */ /* 0x000fcc0000201400 */
[----:B------:R-:W2:Y:S02]  /*2380*/  MUFU.RCP R43, R43 ;  /* 0x0000002b002b7308 */ /* 0x000ea40000001000 */
[----:B--2---:R-:W-:-:S07]  /*2390*/  FFMA.FTZ R40, R23, R43, R40 ;  /* 0x0000002b17287223 */ /* 0x004fce0000010028 */
.L_x_569:
[----:B------:R-:W-:Y:S05]  /*23a0*/  BSYNC.RECONVERGENT B2 ;  /* 0x0000000000027941 */ /* 0x000fea0003800200 */
.L_x_568:
[----:B------:R-:W0:Y:S01]  /*23b0*/  LDC R23, c[0x0][0x3bc] ;  /* 0x0000ef00ff177b82 */ /* 0x000e220000000800 */
[----:B------:R-:W-:Y:S01]  /*23c0*/  IADD3 R35, PT, PT, R35, 0x4, RZ ;  /* 0x0000000423237810 */ /* 0x000fe20007ffe0ff */
[----:B------:R-:W-:-:S03]  /*23d0*/  VIADD R37, R37, 0x4 ;  /* 0x0000000425257836 */ /* 0x000fc60000000000 */
[----:B------:R-:W-:Y:S02]  /*23e0*/  ISETP.NE.AND P1, PT, R35, RZ, PT ;  /* 0x000000ff2300720c */ /* 0x000fe40003f25270 */
[C---:B0-----:R-:W-:Y:S01]  /*23f0*/  IADD3 R8, PT, PT, -R23.reuse, RZ, RZ ;  /* 0x000000ff17087210 */ /* 0x041fe20007ffe1ff */
        /* <DEDUP_REMOVED lines=8> */
[----:B------:R-:W-:Y:S02]  /*2480*/  IMAD R29, R23, 0x4, R29 ;  /* 0x00000004171d7824 */ /* 0x000fe400078e021d */
[C---:B------:R-:W-:Y:S02]  /*2490*/  IMAD R39, R8.reuse, 0x4, R39 ;  /* 0x0000000408277824 */ /* 0x040fe400078e0227 */
[C---:B------:R-:W-:Y:S02]  /*24a0*/  IMAD R31, R8.reuse, 0x4, R31 ;  /* 0x00000004081f7824 */ /* 0x040fe400078e021f */
[----:B------:R-:W-:Y:S01]  /*24b0*/  IMAD R26, R8, 0x4, R26 ;  /* 0x00000004081a7824 */ /* 0x000fe200078e021a */
[----:B------:R-:W-:Y:S06]  /*24c0*/  @P1 BRA `(.L_x_570) ;  /* 0xfffffff400c81947 */ /* 0x000fec000383ffff */
.L_x_555:
[----:B------:R-:W-:Y:S05]  /*24d0*/  BSYNC.RECONVERGENT B0 ;  /* 0x0000000000007941 */ /* 0x000fea0003800200 */
.L_x_554:
[----:B------:R-:W-:-:S04]  /*24e0*/  IADD3 R4, PT, PT, R4, 0x1, RZ ;  /* 0x0000000104047810 */ /* 0x000fc80007ffe0ff */
[----:B------:R-:W-:-:S13]  /*24f0*/  ISETP.NE.AND P0, PT, R4, R7, PT ;  /* 0x000000070400720c */ /* 0x000fda0003f05270 */
[----:B------:R-:W-:Y:S05]  /*2500*/  @P0 BRA `(.L_x_571) ;  /* 0xffffffec00500947 */ /* 0x000fea000383ffff */
.L_x_553:
[----:B------:R-:W-:Y:S05]  /*2510*/  BSYNC.RECONVERGENT B1 ;  /* 0x0000000000017941 */ /* 0x000fea0003800200 */
.L_x_552:
        /* <DEDUP_REMOVED lines=11> */
.L_x_538:
[----:B------:R-:W0:Y:S02]  /*25d0*/  LDCU UR6, c[0x0][0x3d0] ;  /* 0x00007a00ff0677ac */ /* 0x000e240008000800 */
[----:B0-----:R-:W-:-:S07]  /*25e0*/  I2FP.F32.S32 R2, UR6 ;  /* 0x0000000600027c45 */ /* 0x001fce0008201400 */
.L_x_598:
        /* <DEDUP_REMOVED lines=28> */
.L_x_574:
[----:B------:R-:W0:Y:S01]  /*27b0*/  LDCU.64 UR6, c[0x0][0x390] ;  /* 0x00007200ff0677ac */ /* 0x000e220008000a00 */
[----:B------:R-:W-:Y:S01]  /*27c0*/  IMAD.MOV.U32 R17, RZ, RZ, R0 ;  /* 0x000000ffff117224 */ /* 0x000fe200078e0000 */
[----:B------:R-:W-:Y:S01]  /*27d0*/  MOV R14, 0x2820 ;  /* 0x00002820000e7802 */ /* 0x000fe20000000f00 */
[----:B------:R-:W-:Y:S01]  /*27e0*/  IMAD.MOV.U32 R18, RZ, RZ, R3 ;  /* 0x000000ffff127224 */ /* 0x000fe200078e0003 */
[----:B0-----:R-:W-:Y:S01]  /*27f0*/  MOV R16, UR6 ;  /* 0x0000000600107c02 */ /* 0x001fe20008000f00 */
[----:B------:R-:W-:-:S07]  /*2800*/  IMAD.U32 R15, RZ, RZ, UR7 ;  /* 0x00000007ff0f7e24 */ /* 0x000fce000f8e00ff */
[----:B------:R-:W-:Y:S05]  /*2810*/  CALL.REL.NOINC `($__internal_9_$__cuda_sm20_div_s64) ;  /* 0x0000001800e87944 */ /* 0x000fea0003c00000 */
[----:B------:R-:W0:Y:S01]  /*2820*/  LDCU UR6, c[0x0][0x390] ;  /* 0x00007200ff0677ac */ /* 0x000e220008000800 */
[----:B------:R-:W-:Y:S01]  /*2830*/  IADD3 R7, PT, PT, -R20, RZ, RZ ;  /* 0x000000ff14077210 */ /* 0x000fe20007ffe1ff */
[----:B------:R-:W-:Y:S02]  /*2840*/  IMAD.MOV.U32 R10, RZ, RZ, R20 ;  /* 0x000000ffff0a7224 */ /* 0x000fe400078e0014 */
[----:B------:R-:W-:Y:S02]  /*2850*/  IMAD.MOV.U32 R11, RZ, RZ, R21 ;  /* 0x000000ffff0b7224 */ /* 0x000fe400078e0015 */
[----:B0-----:R-:W-:-:S07]  /*2860*/  IMAD R4, R7, UR6, R0 ;  /* 0x0000000607047c24 */ /* 0x001fce000f8e0200 */
.L_x_575:
[----:B------:R-:W-:Y:S05]  /*2870*/  BSYNC.RECONVERGENT B0 ;  /* 0x0000000000007941 */ /* 0x000fea0003800200 */
.L_x_573:
        /* <DEDUP_REMOVED lines=10> */
[----:B0-----:R-:W-:Y:S01]  /*2920*/  IADD3 R11, PT, PT, R9, 0xffffffe, RZ ;  /* 0x0ffffffe090b7810 */ /* 0x001fe20007ffe0ff */
[----:B------:R-:W-:-:S05]  /*2930*/  IMAD.MOV.U32 R9, RZ, RZ, RZ ;  /* 0x000000ffff097224 */ /* 0x000fca00078e00ff */
        /* <DEDUP_REMOVED lines=16> */
.L_x_577:
[----:B------:R-:W0:Y:S01]  /*2a40*/  LDCU.64 UR6, c[0x0][0x3a0] ;  /* 0x00007400ff0677ac */ /* 0x000e220008000a00 */
[----:B------:R-:W-:Y:S02]  /*2a50*/  MOV R17, R10 ;  /* 0x0000000a00117202 */ /* 0x000fe40000000f00 */
[----:B------:R-:W-:Y:S02]  /*2a60*/  MOV R18, R11 ;  /* 0x0000000b00127202 */ /* 0x000fe40000000f00 */
[----:B------:R-:W-:Y:S01]  /*2a70*/  MOV R14, 0x2ab0 ;  /* 0x00002ab0000e7802 */ /* 0x000fe20000000f00 */
[----:B0-----:R-:W-:Y:S02]  /*2a80*/  IMAD.U32 R16, RZ, RZ, UR6 ;  /* 0x00000006ff107e24 */ /* 0x001fe4000f8e00ff */
[----:B------:R-:W-:-:S07]  /*2a90*/  IMAD.U32 R15, RZ, RZ, UR7 ;  /* 0x00000007ff0f7e24 */ /* 0x000fce000f8e00ff */
[----:B------:R-:W-:Y:S05]  /*2aa0*/  CALL.REL.NOINC `($__internal_9_$__cuda_sm20_div_s64) ;  /* 0x0000001800447944 */ /* 0x000fea0003c00000 */
[----:B------:R-:W0:Y:S01]  /*2ab0*/  LDCU UR6, c[0x0][0x3a0] ;  /* 0x00007400ff0677ac */ /* 0x000e220008000800 */
[--C-:B------:R-:W-:Y:S01]  /*2ac0*/  IMAD.MOV R7, RZ, RZ, -R20.reuse ;  /* 0x000000ffff077224 */ /* 0x100fe200078e0a14 */
[----:B------:R-:W-:Y:S01]  /*2ad0*/  MOV R9, R21 ;  /* 0x0000001500097202 */ /* 0x000fe20000000f00 */
[----:B------:R-:W-:Y:S02]  /*2ae0*/  IMAD.MOV.U32 R8, RZ, RZ, R20 ;  /* 0x000000ffff087224 */ /* 0x000fe400078e0014 */
[----:B0-----:R-:W-:-:S07]  /*2af0*/  IMAD R10, R7, UR6, R10 ;  /* 0x00000006070a7c24 */ /* 0x001fce000f8e020a */
.L_x_578:
[----:B------:R-:W-:Y:S05]  /*2b00*/  BSYNC.RECONVERGENT B0 ;  /* 0x0000000000007941 */ /* 0x000fea0003800200 */
.L_x_576:
        /* <DEDUP_REMOVED lines=27> */
.L_x_580:
        /* <DEDUP_REMOVED lines=8> */
[--C-:B------:R-:W-:Y:S02]  /*2d40*/  IMAD.MOV R7, RZ, RZ, -R20.reuse ;  /* 0x000000ffff077224 */ /* 0x100fe400078e0a14 */
[----:B------:R-:W-:Y:S02]  /*2d50*/  IMAD.MOV.U32 R11, RZ, RZ, R20 ;  /* 0x000000ffff0b7224 */ /* 0x000fe400078e0014 */
[----:B0-----:R-:W-:-:S07]  /*2d60*/  IMAD R7, R7, UR6, R8 ;  /* 0x0000000607077c24 */ /* 0x001fce000f8e0208 */
.L_x_581:
[----:B------:R-:W-:Y:S05]  /*2d70*/  BSYNC.RECONVERGENT B0 ;  /* 0x0000000000007941 */ /* 0x000fea0003800200 */
.L_x_579:
        /* <DEDUP_REMOVED lines=15> */
[----:B-1----:R-:W-:Y:S01]  /*2e70*/  VIADD R8, R18, 0xffffffe ;  /* 0x0ffffffe12087836 */ /* 0x002fe20000000000 */
[----:B------:R-:W-:-:S06]  /*2e80*/  IABS R18, R10 ;  /* 0x0000000a00127213 */ /* 0x000fcc0000000000 */
[----:B------:R1:W3:Y:S01]  /*2e90*/  F2I.FTZ.U32.TRUNC.NTZ R9, R8 ;  /* 0x0000000800097305 */ /* 0x0002e2000021f000 */
[----:B0-----:R-:W-:Y:S02]  /*2ea0*/  IMAD.MOV.U32 R12, RZ, RZ, RZ ;  /* 0x000000ffff0c7224 */ /* 0x001fe400078e00ff */
[----:B--2---:R-:W-:Y:S02]  /*2eb0*/  IMAD.MOV R14, RZ, RZ, -R13 ;  /* 0x000000ffff0e7224 */ /* 0x004fe400078e0a0d */
[----:B-1----:R-:W-:Y:S02]  /*2ec0*/  IMAD.MOV.U32 R8, RZ, RZ, RZ ;  /* 0x000000ffff087224 */ /* 0x002fe400078e00ff */
[----:B------:R-:W-:Y:S01]  /*2ed0*/  IMAD R19, R14, R17, RZ ;  /* 0x000000110e137224 */ /* 0x000fe200078e02ff */
[----:B------:R-:W-:-:S03]  /*2ee0*/  MOV R14, R21 ;  /* 0x00000015000e7202 */ /* 0x000fc60000000f00 */
[----:B------:R-:W-:-:S04]  /*2ef0*/  IMAD.HI.U32 R19, R13, R19, R12 ;  /* 0x000000130d137227 */ /* 0x000fc800078e000c */
[----:B---3--:R-:W-:Y:S02]  /*2f00*/  IMAD.MOV R12, RZ, RZ, -R9 ;  /* 0x000000ffff0c7224 */ /* 0x008fe400078e0a09 */
[----:B------:R-:W-:-:S04]  /*2f10*/  IMAD.HI.U32 R16, R19, R14, RZ ;  /* 0x0000000e13107227 */ /* 0x000fc800078e00ff */
[----:B------:R-:W-:Y:S01]  /*2f20*/  IMAD R19, R12, R15, RZ ;  /* 0x0000000f0c137224 */ /* 0x000fe200078e02ff */
[----:B------:R-:W-:Y:S01]  /*2f30*/  IADD3 R13, PT, PT, -R16, RZ, RZ ;  /* 0x000000ff100d7210 */ /* 0x000fe20007ffe1ff */
[----:B------:R-:W0:Y:S02]  /*2f40*/  LDC R12, c[0x0][0x3ac] ;  /* 0x0000eb00ff0c7b82 */ /* 0x000e240000000800 */
[----:B------:R-:W-:-:S04]  /*2f50*/  IMAD.HI.U32 R19, R9, R19, R8 ;  /* 0x0000001309137227 */ /* 0x000fc800078e0008 */
[----:B------:R-:W-:Y:S02]  /*2f60*/  IMAD R8, R17, R13, R14 ;  /* 0x0000000d11087224 */ /* 0x000fe400078e020e */
[----:B------:R-:W-:Y:S01]  /*2f70*/  IMAD.HI.U32 R14, R19, R18, RZ ;  /* 0x00000012130e7227 */ /* 0x000fe200078e00ff */
[----:B------:R-:W1:Y:S02]  /*2f80*/  LDC R13, c[0x0][0x3b4] ;  /* 0x0000ed00ff0d7b82 */ /* 0x000e640000000800 */
[----:B------:R-:W-:Y:S01]  /*2f90*/  ISETP.GT.U32.AND P1, PT, R17, R8, PT ;  /* 0x000000081100720c */ /* 0x000fe20003f24070 */
[----:B------:R-:W-:-:S04]  /*2fa0*/  IMAD.MOV R9, RZ, RZ, -R14 ;  /* 0x000000ffff097224 */ /* 0x000fc800078e0a0e */
[C---:B------:R-:W-:Y:S01]  /*2fb0*/  IMAD R18, R15.reuse, R9, R18 ;  /* 0x000000090f127224 */ /* 0x040fe200078e0212 */
[----:B------:R-:W2:Y:S04]  /*2fc0*/  LDC R19, c[0x0][0x3a8] ;  /* 0x0000ea00ff137b82 */ /* 0x000ea80000000800 */
        /* <DEDUP_REMOVED lines=8> */
[----:B------:R-:W3:Y:S01]  /*3050*/  LDC.64 R8, c[0x0][0x3a8] ;  /* 0x0000ea00ff087b82 */ /* 0x000ee20000000a00 */
        /* <DEDUP_REMOVED lines=11> */
[----:B0-2---:R-:W-:Y:S11]  /*3110*/  @!P5 BRA `(.L_x_583) ;  /* 0x00000000006cd947 */ /* 0x005ff60003800000 */
[----:B------:R-:W0:Y:S01]  /*3120*/  LDC R24, c[0x0][0x3b8] ;  /* 0x0000ee00ff187b82 */ /* 0x000e220000000800 */
[----:B------:R-:W-:Y:S02]  /*3130*/  IMAD.IADD R7, R7, 0x1, -R22 ;  /* 0x0000000107077824 */ /* 0x000fe400078e0a16 */
[----:B------:R-:W-:-:S03]  /*3140*/  HFMA2 R16, -RZ, RZ, 0, 0 ;  /* 0x00000000ff107431 */ /* 0x000fc600000001ff */
        /* <DEDUP_REMOVED lines=24> */
.L_x_583:
[----:B------:R-:W-:Y:S05]  /*32d0*/  BSYNC.RECONVERGENT B0 ;  /* 0x0000000000007941 */ /* 0x000fea0003800200 */
.L_x_582:
[----:B------:R-:W-:Y:S01]  /*32e0*/  BSSY.RECONVERGENT B0, `(.L_x_584) ;  /* 0x0000020000007945 */ /* 0x000fe20003800200 */
[----:B------:R-:W-:Y:S01]  /*32f0*/  VIADDMNMX R7, R18, 0x1, R19, PT ;  /* 0x0000000112077846 */ /* 0x000fe20003800113 */
[----:B---3--:R-:W-:-:S04]  /*3300*/  IMAD.WIDE R18, R9, R8, RZ ;  /* 0x0000000809127225 */ /* 0x008fc800078e02ff */
        /* <DEDUP_REMOVED lines=29> */
.L_x_585:
[----:B------:R-:W-:Y:S05]  /*34e0*/  BSYNC.RECONVERGENT B0 ;  /* 0x0000000000007941 */ /* 0x000fea0003800200 */
.L_x_584:
        /* <DEDUP_REMOVED lines=8> */
[----:B------:R-:W-:-:S04]  /*3570*/  VIADDMNMX R8, R14, 0x1, R12, PT ;  /* 0x000000010e087846 */ /* 0x000fc8000380010c */
[----:B------:R-:W-:Y:S05]  /*3580*/  @P0 BRA `(.L_x_587) ;  /* 0x0000000c005c0947 */ /* 0x000fea0003800000 */
[----:B------:R-:W0:Y:S01]  /*3590*/  LDCU UR6, c[0x0][0x3c4] ;  /* 0x00007880ff0677ac */ /* 0x000e220008000800 */
[----:B------:R-:W1:Y:S01]  /*35a0*/  LDC R14, c[0x0][0x3a0] ;  /* 0x0000e800ff0e7b82 */ /* 0x000e620000000800 */
[C-C-:B------:R-:W-:Y:S01]  /*35b0*/  IMAD R35, R9.reuse, R20, R20.reuse ;  /* 0x0000001409237224 */ /* 0x140fe200078e0214 */
[----:B------:R-:W-:Y:S01]  /*35c0*/  IADD3 R12, PT, PT, -R8, R9, RZ ;  /* 0x00000009080c7210 */ /* 0x000fe20007ffe1ff */
[----:B------:R-:W-:Y:S01]  /*35d0*/  IMAD.WIDE.U32 R18, R18, R11, RZ ;  /* 0x0000000b12127225 */ /* 0x000fe200078e00ff */
[----:B------:R-:W-:Y:S02]  /*35e0*/  IADD3 R33, PT, PT, R9, 0x2, RZ ;  /* 0x0000000209217810 */ /* 0x000fe40007ffe0ff */
[----:B------:R-:W-:Y:S01]  /*35f0*/  ISETP.GT.U32.AND P1, PT, R12, -0x4, PT ;  /* 0xfffffffc0c00780c */ /* 0x000fe20003f24070 */
[----:B------:R-:W-:Y:S01]  /*3600*/  IMAD.IADD R32, R8, 0x1, -R9 ;  /* 0x0000000108207824 */ /* 0x000fe200078e0a09 */
[----:B------:R-:W-:Y:S01]  /*3610*/  IADD3 R16, PT, PT, R19, R21, RZ ;  /* 0x0000001513107210 */ /* 0x000fe20007ffe0ff */
[----:B------:R-:W-:-:S02]  /*3620*/  IMAD.IADD R36, R35, 0x1, R20 ;  /* 0x0000000123247824 */ /* 0x000fc400078e0214 */
[C---:B------:R-:W-:Y:S01]  /*3630*/  VIADD R17, R9.reuse, 0x1 ;  /* 0x0000000109117836 */ /* 0x040fe20000000000 */
[----:B------:R-:W-:Y:S01]  /*3640*/  LOP3.LUT R32, R32, 0x3, RZ, 0xc0, !PT ;  /* 0x0000000320207812 */ /* 0x000fe200078ec0ff */
        /* <DEDUP_REMOVED lines=9> */
[----:B------:R-:W-:Y:S01]  /*36e0*/  VIMNMX R13, PT, PT, R10, R14, PT ;  /* 0x0000000e0a0d7248 */ /* 0x000fe20003fe0100 */
[----:B------:R-:W-:Y:S01]  /*36f0*/  VIADD R14, R9, 0x3 ;  /* 0x00000003090e7836 */ /* 0x000fe20000000000 */
[----:B------:R-:W-:Y:S01]  /*3700*/  SHF.R.S32.HI R15, RZ, 0x1f, R4 ;  /* 0x0000001fff0f7819 */ /* 0x000fe20000011404 */
[----:B------:R-:W-:-:S07]  /*3710*/  IMAD.MOV.U32 R10, RZ, RZ, RZ ;  /* 0x000000ffff0a7224 */ /* 0x000fce00078e00ff */
.L_x_597:
[----:B------:R-:W-:Y:S01]  /*3720*/  ISETP.GE.AND P0, PT, R9, R8, PT ;  /* 0x000000080900720c */ /* 0x000fe20003f06270 */
[----:B------:R-:W-:-:S12]  /*3730*/  BSSY.RECONVERGENT B1, `(.L_x_588) ;  /* 0x00000b9000017945 */ /* 0x000fd80003800200 */
[----:B------:R-:W-:Y:S05]  /*3740*/  @P0 BRA `(.L_x_589) ;  /* 0x0000000800dc0947 */ /* 0x000fea0003800000 */
[----:B------:R-:W0:Y:S01]  /*3750*/  LDC R21, c[0x0][0x3c0] ;  /* 0x0000f000ff157b82 */ /* 0x000e220000000800 */
[----:B------:R-:W0:Y:S01]  /*3760*/  LDCU UR6, c[0x0][0x3b8] ;  /* 0x00007700ff0677ac */ /* 0x000e220008000800 */
[----:B------:R-:W-:Y:S01]  /*3770*/  ISETP.NE.AND P0, PT, R32, RZ, PT ;  /* 0x000000ff2000720c */ /* 0x000fe20003f05270 */
[----:B------:R-:W-:Y:S01]  /*3780*/  BSSY.RECONVERGENT B2, `(.L_x_590) ;  /* 0x000004f000027945 */ /* 0x000fe20003800200 */
[----:B------:R-:W-:Y:S01]  /*3790*/  IMAD.MOV.U32 R37, RZ, RZ, R9 ;  /* 0x000000ffff257224 */ /* 0x000fe200078e0009 */
[----:B------:R-:W1:Y:S03]  /*37a0*/  LDCU UR7, c[0x0][0x398] ;  /* 0x00007300ff0777ac */ /* 0x000e660008000800 */
[----:B------:R-:W2:Y:S01]  /*37b0*/  LDC R25, c[0x0][0x3b0] ;  /* 0x0000ec00ff197b82 */ /* 0x000ea20000000800 */
[----:B0-----:R-:W-:-:S05]  /*37c0*/  IMAD R24, R6, UR6, -R21 ;  /* 0x0000000606187c24 */ /* 0x001fca000f8e0a15 */
        /* <DEDUP_REMOVED lines=20> */
[----:B0-----:R-:W-:-:S03]  /*3910*/  LEA R20, P2, R22, UR6, 0x2 ;  /* 0x0000000616147c11 */ /* 0x001fc6000f8410ff */
[----:B------:R-:W-:-:S05]  /*3920*/  IMAD.IADD R21, R23, 0x1, R21 ;  /* 0x0000000117157824 */ /* 0x000fca00078e0215 */
[----:B------:R-:W-:-:S06]  /*3930*/  LEA.HI.X R21, R22, UR7, R21, 0x2, P2 ;  /* 0x0000000716157c11 */ /* 0x000fcc00090f1415 */
[----:B------:R-:W2:Y:S01]  /*3940*/  LDG.E R21, desc[UR10][R20.64] ;  /* 0x0000000a14157981 */ /* 0x000ea2000c1e1900 */
[----:B------:R-:W2:Y:S02]  /*3950*/  MUFU.RCP R22, R2 ;  /* 0x0000000200167308 */ /* 0x000ea40000001000 */
[----:B--2---:R-:W-:-:S07]  /*3960*/  FFMA.FTZ R10, R21, R22, R10 ;  /* 0x00000016150a7223 */ /* 0x004fce000001000a */
.L_x_593:
[----:B------:R-:W-:Y:S05]  /*3970*/  BSYNC.RECONVERGENT B3 ;  /* 0x0000000000037941 */ /* 0x000fea0003800200 */
.L_x_592:
[----:B------:R-:W-:Y:S01]  /*3980*/  MOV R37, R17 ;  /* 0x0000001100257202 */ /* 0x000fe20000000f00 */
[----:B------:R-:W-:Y:S06]  /*3990*/  @!P3 BRA `(.L_x_591) ;  /* 0x0000000000b4b947 */ /* 0x000fec0003800000 */
[----:B------:R-:W-:Y:S01]  /*39a0*/  ISETP.GE.OR P2, PT, R35, R12, P0 ;  /* 0x0000000c2300720c */ /* 0x000fe20000746670 */
[----:B------:R-:W-:Y:S01]  /*39b0*/  BSSY.RECONVERGENT B3, `(.L_x_594) ;  /* 0x0000014000037945 */ /* 0x000fe20003800200 */
[----:B------:R-:W-:-:S11]  /*39c0*/  ISETP.NE.AND P3, PT, R32, 0x2, PT ;  /* 0x000000022000780c */ /* 0x000fd60003f65270 */
        /* <DEDUP_REMOVED lines=14> */
[----:B------:R-:W-:-:S06]  /*3ab0*/  LEA.HI.X R21, R22, UR7, R21, 0x2, P2 ;  /* 0x0000000716157c11 */ /* 0x000fcc00090f1415 */
[----:B------:R-:W2:Y:S01]  /*3ac0*/  LDG.E R21, desc[UR10][R20.64] ;  /* 0x0000000a14157981 */ /* 0x000ea2000c1e1900 */
[----:B------:R-:W2:Y:S02]  /*3ad0*/  MUFU.RCP R22, R2 ;  /* 0x0000000200167308 */ /* 0x000ea40000001000 */
[----:B--2---:R-:W-:-:S07]  /*3ae0*/  FFMA.FTZ R10, R21, R22, R10 ;  /* 0x00000016150a7223 */ /* 0x004fce000001000a */
.L_x_595:
[----:B------:R-:W-:Y:S05]  /*3af0*/  BSYNC.RECONVERGENT B3 ;  /* 0x0000000000037941 */ /* 0x000fea0003800200 */
.L_x_594:
[----:B------:R-:W-:Y:S01]  /*3b00*/  IMAD.MOV.U32 R37, RZ, RZ, R33 ;  /* 0x000000ffff257224 */ /* 0x000fe200078e0021 */
[----:B------:R-:W-:Y:S06]  /*3b10*/  @!P3 BRA `(.L_x_591) ;  /* 0x000000000054b947 */ /* 0x000fec0003800000 */
[----:B------:R-:W-:Y:S01]  /*3b20*/  ISETP.GE.OR P0, PT, R36, R13, P0 ;  /* 0x0000000d2400720c */ /* 0x000fe20000706670 */
[----:B------:R-:W-:-:S12]  /*3b30*/  IMAD.MOV.U32 R37, RZ, RZ, R14 ;  /* 0x000000ffff257224 */ /* 0x000fd800078e000e */
        /* <DEDUP_REMOVED lines=16> */
[----:B------:R-:W2:Y:S01]  /*3c40*/  MUFU.RCP R22, R2 ;  /* 0x0000000200167308 */ /* 0x000ea20000001000 */
[----:B------:R-:W-:Y:S01]  /*3c50*/  MOV R37, R14 ;  /* 0x0000000e00257202 */ /* 0x000fe20000000f00 */
[----:B--2---:R-:W-:-:S07]  /*3c60*/  FFMA.FTZ R10, R21, R22, R10 ;  /* 0x00000016150a7223 */ /* 0x004fce000001000a */
.L_x_591:
[----:B------:R-:W-:Y:S05]  /*3c70*/  BSYNC.RECONVERGENT B2 ;  /* 0x0000000000027941 */ /* 0x000fea0003800200 */
.L_x_590:
[----:B------:R-:W-:Y:S05]  /*3c80*/  @P1 BRA `(.L_x_589) ;  /* 0x00000004008c1947 */ /* 0x000fea0003800000 */
[----:B------:R-:W-:-:S13]  /*3c90*/  ISETP.GE.AND P0, PT, R24, R25, PT ;  /* 0x000000191800720c */ /* 0x000fda0003f06270 */
.L_x_596:
[----:B------:R-:W0:Y:S01]  /*3ca0*/  LDC R26, c[0x0][0x3bc] ;  /* 0x0000ef00ff1a7b82 */ /* 0x000e220000000800 */
[----:B------:R-:W0:Y:S01]  /*3cb0*/  LDCU UR6, c[0x0][0x3c4] ;  /* 0x00007880ff0677ac */ /* 0x000e220008000800 */
[----:B------:R-:W1:Y:S06]  /*3cc0*/  LDCU UR7, c[0x0][0x3b4] ;  /* 0x00007680ff0777ac */ /* 0x000e6c0008000800 */
[----:B------:R-:W2:Y:S01]  /*3cd0*/  LDC R24, c[0x0][0x3a0] ;  /* 0x0000e800ff187b82 */ /* 0x000ea20000000800 */
[CC--:B0-----:R-:W-:Y:S02]  /*3ce0*/  IMAD R20, R37.reuse, R26.reuse, -UR6 ;  /* 0x8000000625147e24 */ /* 0x0c1fe4000f8e021a */
[----:B------:R-:W-:-:S02]  /*3cf0*/  IMAD R25, R37, R26, R26 ;  /* 0x0000001a25197224 */ /* 0x000fc400078e021a */
[----:B-1----:R-:W-:Y:S01]  /*3d00*/  VIADD R21, R20, UR7 ;  /* 0x0000000714157c36 */ /* 0x002fe20008000000 */
[----:B------:R-:W-:Y:S02]  /*3d10*/  VIMNMX R20, PT, PT, RZ, R20, !PT ;  /* 0x00000014ff147248 */ /* 0x000fe40007fe0100 */
[----:B------:R-:W-:Y:S01]  /*3d20*/  VIADDMNMX R22, R25, -UR6, RZ, !PT ;  /* 0x8000000619167c46 */ /* 0x000fe2000f8001ff */
[C---:B------:R-:W-:Y:S01]  /*3d30*/  IMAD.IADD R27, R21.reuse, 0x1, R26 ;  /* 0x00000001151b7824 */ /* 0x040fe200078e021a */
[----:B--2---:R-:W-:Y:S02]  /*3d40*/  VIMNMX3 R21, R21, UR5, R24, PT ;  /* 0x0000000515157c0f */ /* 0x004fe4000b800118 */
[----:B------:R-:W-:Y:S01]  /*3d50*/  IADD3 R31, PT, PT, R25, R26, RZ ;  /* 0x0000001a191f7210 */ /* 0x000fe20007ffe0ff */
[C---:B------:R-:W-:Y:S01]  /*3d60*/  IMAD.IADD R29, R27.reuse, 0x1, R26 ;  /* 0x000000011b1d7824 */ /* 0x040fe200078e021a */
[----:B------:R-:W-:Y:S02]  /*3d70*/  ISETP.GE.OR P5, PT, R20, R21, P0 ;  /* 0x000000151400720c */ /* 0x000fe400007a6670 */
[----:B------:R-:W-:-:S02]  /*3d80*/  VIMNMX3 R23, R27, UR5, R24, PT ;  /* 0x000000051b177c0f */ /* 0x000fc4000b800118 */
[C---:B------:R-:W-:Y:S02]  /*3d90*/  VIMNMX3 R28, R29.reuse, UR5, R24, PT ;  /* 0x000000051d1c7c0f */ /* 0x040fe4000b800118 */
[----:B------:R-:W-:Y:S02]  /*3da0*/  ISETP.GE.OR P4, PT, R22, R23, P0 ;  /* 0x000000171600720c */ /* 0x000fe40000786670 */
[----:B------:R-:W-:Y:S01]  /*3db0*/  VIADDMNMX R29, R29, R26, UR5, PT ;  /* 0x000000051d1d7e46 */ /* 0x000fe2000b80011a */
[C---:B------:R-:W-:Y:S01]  /*3dc0*/  IMAD.IADD R26, R31.reuse, 0x1, R26 ;  /* 0x000000011f1a7824 */ /* 0x040fe200078e021a */
[----:B------:R-:W-:Y:S02]  /*3dd0*/  VIADDMNMX R27, R31, -UR6, RZ, !PT ;  /* 0x800000061f1b7c46 */ /* 0x000fe4000f8001ff */
[----:B------:R-:W-:Y:S01]  /*3de0*/  VIMNMX R29, PT, PT, R29, R24, PT ;  /* 0x000000181d1d7248 */ /* 0x000fe20003fe0100 */
[----:B------:R-:W0:Y:S01]  /*3df0*/  @!P5 LDC R30, c[0x0][0x3ac] ;  /* 0x0000eb00ff1edb82 */ /* 0x000e220000000800 */
[----:B------:R-:W-:Y:S01]  /*3e00*/  ISETP.GE.OR P2, PT, R27, R28, P0 ;  /* 0x0000001c1b00720c */ /* 0x000fe20000746670 */
[----:B------:R-:W-:Y:S01]  /*3e10*/  @!P5 IMAD.MOV.U32 R24, RZ, RZ, R4 ;  /* 0x000000ffff18d224 */ /* 0x000fe200078e0004 */
[----:B------:R-:W-:-:S05]  /*3e20*/  VIADDMNMX R26, R26, -UR6, RZ, !PT ;  /* 0x800000061a1a7c46 */ /* 0x000fca000f8001ff */
[----:B------:R-:W1:Y:S08]  /*3e30*/  @!P4 LDC R38, c[0x0][0x3ac] ;  /* 0x0000eb00ff26cb82 */ /* 0x000e700000000800 */
[----:B------:R-:W2:Y:S08]  /*3e40*/  @!P5 LDC.64 R22, c[0x0][0x390] ;  /* 0x0000e400ff16db82 */ /* 0x000eb00000000a00 */
[----:B------:R-:W3:Y:S01]  /*3e50*/  @!P4 LDC.64 R20, c[0x0][0x390] ;  /* 0x0000e400ff14cb82 */ /* 0x000ee20000000a00 */
[----:B0-----:R-:W-:-:S05]  /*3e60*/  @!P5 IMAD R25, R6, R30, R37 ;  /* 0x0000001e0619d224 */ /* 0x001fca00078e0225 */
[----:B------:R-:W-:Y:S01]  /*3e70*/  @!P5 IADD3 R39, P3, PT, R25, R18, RZ ;  /* 0x000000121927d210 */ /* 0x000fe20007f7e0ff */
[----:B-1----:R-:W-:-:S03]  /*3e80*/  @!P4 IMAD R38, R6, R38, R37 ;  /* 0x000000260626c224 */ /* 0x002fc600078e0225 */
[----:B------:R-:W-:Y:S02]  /*3e90*/  @!P5 LEA.HI.X.SX32 R25, R25, R16, 0x1, P3 ;  /* 0x000000101919d211 */ /* 0x000fe400018f0eff */
[----:B------:R-:W-:Y:S02]  /*3ea0*/  ISETP.GE.OR P3, PT, R26, R29, P0 ;  /* 0x0000001d1a00720c */ /* 0x000fe40000766670 */
[----:B------:R-:W-:Y:S01]  /*3eb0*/  @!P4 IADD3 R27, PT, PT, R38, 0x1, RZ ;  /* 0x00000001261bc810 */ /* 0x000fe20007ffe0ff */
[----:B--2---:R-:W-:Y:S01]  /*3ec0*/  @!P5 IMAD R26, R25, R22, RZ ;  /* 0x00000016191ad224 */ /* 0x004fe200078e02ff */
[----:B------:R-:W0:Y:S02]  /*3ed0*/  @!P2 LDC R38, c[0x0][0x3ac] ;  /* 0x0000eb00ff26ab82 */ /* 0x000e240000000800 */
[----:B------:R-:W-:Y:S01]  /*3ee0*/  @!P4 IADD3 R31, P6, PT, R27, R18, RZ ;  /* 0x000000121b1fc210 */ /* 0x000fe20007fde0ff */
[----:B------:R-:W-:-:S03]  /*3ef0*/  @!P5 IMAD.MOV.U32 R25, RZ, RZ, R15 ;  /* 0x000000ffff19d224 */ /* 0x000fc600078e000f */
[----:B------:R-:W-:Y:S01]  /*3f00*/  @!P4 LEA.HI.X.SX32 R27, R27, R16, 0x1, P6 ;  /* 0x000000101b1bc211 */ /* 0x000fe200030f0eff */
[----:B------:R-:W-:Y:S01]  /*3f10*/  @!P5 IMAD.WIDE.U32 R28, R39, R22, R24 ;  /* 0x00000016271cd225 */ /* 0x000fe200078e0018 */
[----:B------:R-:W-:-:S03]  /*3f20*/  @!P4 MOV R24, R4 ;  /* 0x000000040018c202 */ /* 0x000fc60000000f00 */
[----:B------:R-:W-:Y:S02]  /*3f30*/  @!P5 IMAD R39, R39, R23, R26 ;  /* 0x000000172727d224 */ /* 0x000fe400078e021a */
[----:B------:R-:W-:Y:S01]  /*3f40*/  @!P4 IMAD.MOV.U32 R25, RZ, RZ, R15 ;  /* 0x000000ffff19c224 */ /* 0x000fe200078e000f */
[----:B------:R-:W1:Y:S01]  /*3f50*/  @!P5 LDC.64 R22, c[0x0][0x388] ;  /* 0x0000e200ff16db82 */ /* 0x000e620000000a00 */
[-C--:B---3--:R-:W-:Y:S02]  /*3f60*/  @!P4 IMAD R30, R27, R20.reuse, RZ ;  /* 0x000000141b1ec224 */ /* 0x088fe400078e02ff */
[----:B------:R-:W-:-:S04]  /*3f70*/  @!P4 IMAD.WIDE.U32 R26, R31, R20, R24 ;  /* 0x000000141f1ac225 */ /* 0x000fc800078e0018 */
[----:B------:R-:W-:Y:S01]  /*3f80*/  @!P4 IMAD R31, R31, R21, R30 ;  /* 0x000000151f1fc224 */ /* 0x000fe200078e021e */
[----:B------:R-:W2:Y:S01]  /*3f90*/  @!P4 LDC.64 R24, c[0x0][0x388] ;  /* 0x0000e200ff18cb82 */ /* 0x000ea20000000a00 */
[----:B------:R-:W-:Y:S02]  /*3fa0*/  @!P5 IMAD.IADD R39, R29, 0x1, R39 ;  /* 0x000000011d27d824 */ /* 0x000fe400078e0227 */
[----:B0-----:R-:W-:Y:S01]  /*3fb0*/  @!P2 IMAD R29, R6, R38, R37 ;  /* 0x00000026061da224 */ /* 0x001fe200078e0225 */
[----:B------:R-:W-:Y:S02]  /*3fc0*/  @!P4 IADD3 R27, PT, PT, R27, R31, RZ ;  /* 0x0000001f1b1bc210 */ /* 0x000fe40007ffe0ff */
[----:B------:R-:W-:Y:S01]  /*3fd0*/  @!P2 MOV R38, R4 ;  /* 0x000000040026a202 */ /* 0x000fe20000000f00 */
[----:B------:R-:W-:Y:S01]  /*3fe0*/  @!P2 VIADD R29, R29, 0x2 ;  /* 0x000000021d1da836 */ /* 0x000fe20000000000 */
[----:B------:R-:W0:Y:S08]  /*3ff0*/  @!P3 LDC R30, c[0x0][0x3ac] ;  /* 0x0000eb00ff1ebb82 */ /* 0x000e300000000800 */
[----:B------:R-:W3:Y:S01]  /*4000*/  @!P2 LDC.64 R20, c[0x0][0x390] ;  /* 0x0000e400ff14ab82 */ /* 0x000ee20000000a00 */
[----:B-1----:R-:W-:-:S04]  /*4010*/  @!P5 LEA R22, P6, R28, R22, 0x2 ;  /* 0x000000161c16d211 */ /* 0x002fc800078c10ff */
[----:B------:R-:W-:Y:S02]  /*4020*/  @!P5 LEA.HI.X R23, R28, R23, R39, 0x2, P6 ;  /* 0x000000171c17d211 */ /* 0x000fe400030f1427 */
[----:B--2---:R-:W-:-:S04]  /*4030*/  @!P4 LEA R24, P6, R26, R24, 0x2 ;  /* 0x000000181a18c211 */ /* 0x004fc800078c10ff */
[----:B------:R1:W2:Y:S01]  /*4040*/  @!P5 LDG.E R23, desc[UR10][R22.64] ;  /* 0x0000000a1617d981 */ /* 0x0002a2000c1e1900 */
[----:B------:R-:W-:Y:S02]  /*4050*/  @!P4 LEA.HI.X R25, R26, R25, R27, 0x2, P6 ;  /* 0x000000191a19c211 */ /* 0x000fe400030f141b */
[C---:B------:R-:W-:Y:S01]  /*4060*/  @!P2 IADD3 R43, P6, PT, R29.reuse, R18, RZ ;  /* 0x000000121d2ba210 */ /* 0x040fe20007fde0ff */
[----:B------:R-:W4:Y:S01]  /*4070*/  @!P3 LDC.64 R26, c[0x0][0x390] ;  /* 0x0000e400ff1abb82 */ /* 0x000f220000000a00 */
[----:B0-----:R-:W-:Y:S02]  /*4080*/  @!P3 IMAD R39, R6, R30, R37 ;  /* 0x0000001e0627b224 */ /* 0x001fe400078e0225 */
[----:B------:R-:W-:Y:S01]  /*4090*/  @!P2 LEA.HI.X.SX32 R31, R29, R16, 0x1, P6 ;  /* 0x000000101d1fa211 */ /* 0x000fe200030f0eff */
[----:B------:R-:W5:Y:S01]  /*40a0*/  @!P4 LDG.E R25, desc[UR10][R24.64] ;  /* 0x0000000a1819c981 */ /* 0x000f62000c1e1900 */
[----:B------:R-:W-:-:S03]  /*40b0*/  @!P3 VIADD R39, R39, 0x3 ;  /* 0x000000032727b836 */ /* 0x000fc60000000000 */
[----:B------:R-:W0:Y:S01]  /*40c0*/  @!P2 LDC.64 R28, c[0x0][0x388] ;  /* 0x0000e200ff1cab82 */ /* 0x000e220000000a00 */
[----:B---3--:R-:W-:Y:S01]  /*40d0*/  @!P2 IMAD R30, R31, R20, RZ ;  /* 0x000000141f1ea224 */ /* 0x008fe200078e02ff */
[----:B------:R-:W-:-:S03]  /*40e0*/  @!P3 IADD3 R45, P6, PT, R39, R18, RZ ;  /* 0x00000012272db210 */ /* 0x000fc60007fde0ff */
[----:B------:R-:W-:Y:S01]  /*40f0*/  @!P2 IMAD R41, R43, R21, R30 ;  /* 0x000000152b29a224 */ /* 0x000fe200078e021e */
[----:B------:R-:W-:Y:S01]  /*4100*/  @!P3 LEA.HI.X.SX32 R21, R39, R16, 0x1, P6 ;  /* 0x000000102715b211 */ /* 0x000fe200030f0eff */
[----:B------:R-:W-:Y:S01]  /*4110*/  @!P2 IMAD.MOV.U32 R39, RZ, RZ, R15 ;  /* 0x000000ffff27a224 */ /* 0x000fe200078e000f */
[----:B------:R-:W3:Y:S01]  /*4120*/  @!P3 LDC.64 R30, c[0x0][0x388] ;  /* 0x0000e200ff1ebb82 */ /* 0x000ee20000000a00 */
[----:B------:R-:W-:-:S04]  /*4130*/  @!P2 IMAD.WIDE.U32 R38, R43, R20, R38 ;  /* 0x000000142b26a225 */ /* 0x000fc800078e0026 */
[----:B------:R-:W-:Y:S02]  /*4140*/  @!P2 IMAD.IADD R41, R39, 0x1, R41 ;  /* 0x000000012729a824 */ /* 0x000fe400078e0229 */
[----:B----4-:R-:W-:Y:S01]  /*4150*/  @!P3 IMAD R20, R21, R26, RZ ;  /* 0x0000001a1514b224 */ /* 0x010fe200078e02ff */
[----:B------:R-:W-:-:S03]  /*4160*/  @!P3 MOV R21, R15 ;  /* 0x0000000f0015b202 */ /* 0x000fc60000000f00 */
[----:B------:R-:W-:Y:S02]  /*4170*/  @!P3 IMAD R43, R45, R27, R20 ;  /* 0x0000001b2d2bb224 */ /* 0x000fe400078e0214 */
[----:B------:R-:W-:Y:S01]  /*4180*/  @!P3 IMAD.MOV.U32 R20, RZ, RZ, R4 ;  /* 0x000000ffff14b224 */ /* 0x000fe200078e0004 */
[----:B0-----:R-:W-:-:S03]  /*4190*/  @!P2 LEA R28, P6, R38, R28, 0x2 ;  /* 0x0000001c261ca211 */ /* 0x001fc600078c10ff */
[----:B------:R-:W-:Y:S01]  /*41a0*/  @!P3 IMAD.WIDE.U32 R26, R45, R26, R20 ;  /* 0x0000001a2d1ab225 */ /* 0x000fe200078e0014 */
[----:B------:R-:W-:-:S03]  /*41b0*/  @!P2 LEA.HI.X R29, R38, R29, R41, 0x2, P6 ;  /* 0x0000001d261da211 */ /* 0x000fc600030f1429 */
[----:B------:R-:W-:Y:S01]  /*41c0*/  @!P3 IMAD.IADD R43, R27, 0x1, R43 ;  /* 0x000000011b2bb824 */ /* 0x000fe200078e022b */
[C---:B---3--:R-:W-:Y:S02]  /*41d0*/  @!P3 LEA R30, P6, R26.reuse, R30, 0x2 ;  /* 0x0000001e1a1eb211 */ /* 0x048fe400078c10ff */
[----:B------:R-:W3:Y:S02]  /*41e0*/  @!P2 LDG.E R29, desc[UR10][R28.64] ;  /* 0x0000000a1c1da981 */ /* 0x000ee4000c1e1900 */
[----:B------:R-:W-:-:S06]  /*41f0*/  @!P3 LEA.HI.X R31, R26, R31, R43, 0x2, P6 ;  /* 0x0000001f1a1fb211 */ /* 0x000fcc00030f142b */
[----:B------:R-:W4:Y:S01]  /*4200*/  @!P3 LDG.E R31, desc[UR10][R30.64] ;  /* 0x0000000a1e1fb981 */ /* 0x000f22000c1e1900 */
[----:B------:R-:W2:Y:S08]  /*4210*/  @!P5 MUFU.RCP R20, R2 ;  /* 0x000000020014d308 */ /* 0x000eb00000001000 */
[----:B------:R-:W5:Y:S01]  /*4220*/  @!P4 MUFU.RCP R21, R2 ;  /* 0x000000020015c308 */ /* 0x000f620000001000 */
[----:B------:R-:W-:-:S07]  /*4230*/  IADD3 R37, PT, PT, R37, 0x4, RZ ;  /* 0x0000000425257810 */ /* 0x000fce0007ffe0ff */
[----:B------:R-:W3:Y:S08]  /*4240*/  @!P2 MUFU.RCP R26, R2 ;  /* 0x00000002001aa308 */ /* 0x000ef00000001000 */
[----:B-1----:R-:W4:Y:S01]  /*4250*/  @!P3 MUFU.RCP R22, R2 ;  /* 0x000000020016b308 */ /* 0x002f220000001000 */
[----:B--2---:R-:W-:-:S04]  /*4260*/  @!P5 FFMA.FTZ R10, R23, R20, R10 ;  /* 0x00000014170ad223 */ /* 0x004fc8000001000a */
[----:B-----5:R-:W-:Y:S01]  /*4270*/  @!P4 FFMA.FTZ R10, R25, R21, R10 ;  /* 0x00000015190ac223 */ /* 0x020fe2000001000a */
[----:B------:R-:W-:-:S03]  /*4280*/  ISETP.NE.AND P4, PT, R37, R8, PT ;  /* 0x000000082500720c */ /* 0x000fc60003f85270 */
[----:B---3--:R-:W-:-:S04]  /*4290*/  @!P2 FFMA.FTZ R10, R29, R26, R10 ;  /* 0x0000001a1d0aa223 */ /* 0x008fc8000001000a */
[----:B----4-:R-:W-:-:S06]  /*42a0*/  @!P3 FFMA.FTZ R10, R31, R22, R10 ;  /* 0x000000161f0ab223 */ /* 0x010fcc000001000a */
[----:B------:R-:W-:Y:S05]  /*42b0*/  @P4 BRA `(.L_x_596) ;  /* 0xfffffff800784947 */ /* 0x000fea000383ffff */
.L_x_589:
[----:B------:R-:W-:Y:S05]  /*42c0*/  BSYNC.RECONVERGENT B1 ;  /* 0x0000000000017941 */ /* 0x000fea0003800200 */
.L_x_588:
[----:B------:R-:W-:-:S05]  /*42d0*/  VIADD R6, R6, 0x1 ;  /* 0x0000000106067836 */ /* 0x000fca0000000000 */
[----:B------:R-:W-:-:S13]  /*42e0*/  ISETP.NE.AND P0, PT, R6, R7, PT ;  /* 0x000000070600720c */ /* 0x000fda0003f05270 */
[----:B------:R-:W-:Y:S05]  /*42f0*/  @P0 BRA `(.L_x_597) ;  /* 0xfffffff400080947 */ /* 0x000fea000383ffff */
.L_x_587:
[----:B------:R-:W-:Y:S05]  /*4300*/  BSYNC.RECONVERGENT B0 ;  /* 0x0000000000007941 */ /* 0x000fea0003800200 */
.L_x_586:
        /* <DEDUP_REMOVED lines=11> */
        .weak           $__internal_9_$__cuda_sm20_div_s64
        .type           $__internal_9_$__cuda_sm20_div_s64,@function
        .size           $__internal_9_$__cuda_sm20_div_s64,(.L_x_1488 - $__internal_9_$__cuda_sm20_div_s64)
$__internal_9_$__cuda_sm20_div_s64:
        /* <DEDUP_REMOVED lines=23> */
[----:B------:R-:W-:-:S04]  /*4530*/  IMAD.HI.U32 R20, P1, R13, R23, R20 ;  /* 0x000000170d147227 */ /* 0x000fc80007820014 */
[----:B------:R-:W-:Y:S01]  /*4540*/  IMAD.X R19, R19, 0x1, R13, P0 ;  /* 0x0000000113137824 */ /* 0x000fe200000e060d */
[----:B------:R-:W-:-:S04]  /*4550*/  IADD3 R21, P2, PT, R27, R20, RZ ;  /* 0x000000141b157210 */ /* 0x000fc80007f5e0ff */
[----:B------:R-:W-:Y:S01]  /*4560*/  IADD3.X R19, PT, PT, RZ, RZ, R19, P2, P1 ;  /* 0x000000ffff137210 */ /* 0x000fe200017e2413 */
[----:B------:R-:W-:-:S04]  /*4570*/  IMAD.WIDE.U32 R12, R21, R6, RZ ;  /* 0x00000006150c7225 */ /* 0x000fc800078e00ff */
        /* <DEDUP_REMOVED lines=15> */
[----:B------:R-:W-:Y:S02]  /*4670*/  SEL R22, R13, R18, !P3 ;  /* 0x000000120d167207 */ /* 0x000fe40005800000 */
[----:B------:R-:W-:Y:S01]  /*4680*/  IADD3.X R19, PT, PT, RZ, RZ, R19, P2, P1 ;  /* 0x000000ffff137210 */ /* 0x000fe200017e2413 */
[----:B------:R-:W-:-:S02]  /*4690*/  IMAD.MOV.U32 R13, RZ, RZ, RZ ;  /* 0x000000ffff0d7224 */ /* 0x000fc400078e00ff */
        /* <DEDUP_REMOVED lines=12> */
[-C--:B------:R-:W-:Y:S02]  /*4760*/  IMAD R13, R19, R6.reuse, R13 ;  /* 0x00000006130d7224 */ /* 0x080fe400078e020d */
[----:B------:R-:W-:Y:S02]  /*4770*/  IMAD.X R20, RZ, RZ, R19, P2 ;  /* 0x000000ffff147224 */ /* 0x000fe400010e0613 */
[----:B------:R-:W-:Y:S01]  /*4780*/  IMAD.X R13, R22, 0x1, ~R13, P1 ;  /* 0x00000001160d7824 */ /* 0x000fe200008e0e0d */
[----:B------:R-:W-:-:S04]  /*4790*/  IADD3 R17, P1, PT, R25, -R6, RZ ;  /* 0x8000000619117210 */ /* 0x000fc80007f3e0ff */
        /* <DEDUP_REMOVED lines=9> */
[----:B------:R-:W-:Y:S01]  /*4830*/  LOP3.LUT R12, R15, R18, RZ, 0x3c, !PT ;  /* 0x000000120f0c7212 */ /* 0x000fe200078e3cff */
[----:B------:R-:W-:Y:S01]  /*4840*/  IMAD.X R21, RZ, RZ, R6, P2 ;  /* 0x000000ffff157224 */ /* 0x000fe200010e0606 */
[----:B------:R-:W-:Y:S02]  /*4850*/  SEL R20, R20, R13, P0 ;  /* 0x0000000d14147207 */ /* 0x000fe40000000000 */
[----:B------:R-:W-:-:S02]  /*4860*/  ISETP.GE.AND P1, PT, R12, RZ, PT ;  /* 0x000000ff0c00720c */ /* 0x000fc40003f26270 */
        /* <DEDUP_REMOVED lines=10> */
[----:B------:R-:W-:Y:S06]  /*4910*/  RET.REL.NODEC R14 `(_ZN2at6native49_GLOBAL__N__3489678a_16_AveragePool2d_cu_fb80407639avg_pool2d_backward_out_cuda_frame_nhwcIfflEEvT1_PKT_llliiiiiiiiPS4_ibb) ;  /* 0xffffffb40eb87950 */ /* 0x000fec0003c3ffff */
.L_x_599:
        /* <DEDUP_REMOVED lines=14> */
.L_x_1488:


//--------------------- .text._ZN2at6native49_GLOBAL__N__3489678a_16_AveragePool2d_cu_fb80407634avg_pool2d_backward_out_cuda_frameIffiEEvT1_PKT_llllliiiiiiPS4_ibb --------------------------
	.section	.text._ZN2at6native49_GLOBAL__N__3489678a_16_AveragePool2d_cu_fb80407634avg_pool2d_backward_out_cuda_frameIffiEEvT1_PKT_llllliiiiiiPS4_ibb,"ax",@progbits
	.align	128
.text._ZN2at6native49_GLOBAL__N__3489678a_16_AveragePool2d_cu_fb80407634avg_pool2d_backward_out_cuda_frameIffiEEvT1_PKT_llllliiiiiiPS4_ibb:
        .type           _ZN2at6native49_GLOBAL__N__3489678a_16_AveragePool2d_cu_fb80407634avg_pool2d_backward_out_cuda_frameIffiEEvT1_PKT_llllliiiiiiPS4_ibb,@function
        .size           _ZN2at6native49_GLOBAL__N__3489678a_16_AveragePool2d_cu_fb80407634avg_pool2d_backward_out_cuda_frameIffiEEvT1_PKT_llllliiiiiiPS4_ibb,(.L_x_1490 - _ZN2at6native49_GLOBAL__N__3489678a_16_AveragePool2d_cu_fb80407634avg_pool2d_backward_out_cuda_frameIffiEEvT1_PKT_llllliiiiiiPS4_ibb)
        .other          _ZN2at6native49_GLOBAL__N__3489678a_16_AveragePool2d_cu_fb80407634avg_pool2d_backward_out_cuda_frameIffiEEvT1_PKT_llllliiiiiiPS4_ibb,@"STO_CUDA_ENTRY STV_DEFAULT"
_ZN2at6native49_GLOBAL__N__3489678a_16_AveragePool2d_cu_fb80407634avg_pool2d_backward_out_cuda_frameIffiEEvT1_PKT_llllliiiiiiPS4_ibb:
        /* <DEDUP_REMOVED lines=26> */
.L_x_623:
        /* <DEDUP_REMOVED lines=29> */
.L_x_602:
[----:B------:R-:W0:Y:S01]  /*0370*/  LDCU.64 UR8, c[0x0][0x3a0] ;  /* 0x00007400ff0877ac */ /* 0x000e220008000a00 */
[----:B------:R-:W-:Y:S01]  /*0380*/  IMAD.MOV.U32 R20, RZ, RZ, R0 ;  /* 0x000000ffff147224 */ /* 0x000fe200078e0000 */
[----:B------:R-:W-:Y:S02]  /*0390*/  MOV R14, R11 ;  /* 0x0000000b000e7202 */ /* 0x000fe40000000f00 */
[----:B------:R-:W-:Y:S01]  /*03a0*/  MOV R10, 0x3e0 ;  /* 0x000003e0000a7802 */ /* 0x000fe20000000f00 */
[----:B0-----:R-:W-:Y:S02]  /*03b0*/  IMAD.U32 R12, RZ, RZ, UR8 ;  /* 0x00000008ff0c7e24 */ /* 0x001fe4000f8e00ff */
[----:B------:R-:W-:-:S07]  /*03c0*/  IMAD.U32 R7, RZ, RZ, UR9 ;  /* 0x00000009ff077e24 */ /* 0x000fce000f8e00ff */
[----:B------:R-:W-:Y:S05]  /*03d0*/  CALL.REL.NOINC `($__internal_10_$__cuda_sm20_div_s64) ;  /* 0x0000003000287944 */ /* 0x000fea0003c00000 */
[----:B------:R-:W0:Y:S01]  /*03e0*/  LDCU UR7, c[0x0][0x3a0] ;  /* 0x00007400ff0777ac */ /* 0x000e220008000800 */
[--C-:B------:R-:W-:Y:S02]  /*03f0*/  IMAD.MOV R3, RZ, RZ, -R7.reuse ;  /* 0x000000ffff037224 */ /* 0x100fe400078e0a07 */
[----:B------:R-:W-:Y:S02]  /*0400*/  IMAD.MOV.U32 R4, RZ, RZ, R7 ;  /* 0x000000ffff047224 */ /* 0x000fe400078e0007 */
[----:B------:R-:W-:Y:S02]  /*0410*/  IMAD.MOV.U32 R5, RZ, RZ, R12 ;  /* 0x000000ffff057224 */ /* 0x000fe400078e000c */
[----:B0-----:R-:W-:-:S07]  /*0420*/  IMAD R2, R3, UR7, R0 ;  /* 0x0000000703027c24 */ /* 0x001fce000f8e0200 */
.L_x_603:
[----:B------:R-:W-:Y:S05]  /*0430*/  BSYNC.RECONVERGENT B0 ;  /* 0x0000000000007941 */ /* 0x000fea0003800200 */
.L_x_601:
        /* <DEDUP_REMOVED lines=24> */
[----:B------:R-:W-:-:S12]  /*05c0*/  IMAD.MOV.U32 R5, RZ, RZ, RZ ;  /* 0x000000ffff057224 */ /* 0x000fd800078e00ff */
[----:B------:R-:W-:Y:S01]  /*05d0*/  @P1 VIADD R7, R7, 0x1 ;  /* 0x0000000107071836 */ /* 0x000fe20000000000 */
[----:B------:R-:W-:-:S04]  /*05e0*/  @!P2 LOP3.LUT R7, RZ, UR7, RZ, 0x33, !PT ;  /* 0x00000007ff07ac12 */ /* 0x000fc8000f8e33ff */
[----:B------:R-:W-:-:S05]  /*05f0*/  IADD3 R3, PT, PT, -R7, RZ, RZ ;  /* 0x000000ff07037210 */ /* 0x000fca0007ffe1ff */
[----:B------:R-:W-:Y:S02]  /*0600*/  IMAD R6, R3, UR7, R4 ;  /* 0x0000000703067c24 */ /* 0x000fe4000f8e0204 */
[----:B------:R-:W-:Y:S01]  /*0610*/  IMAD.MOV.U32 R4, RZ, RZ, R7 ;  /* 0x000000ffff047224 */ /* 0x000fe200078e0007 */
[----:B------:R-:W-:Y:S06]  /*0620*/  BRA `(.L_x_606) ;  /* 0x0000000000307947 */ /* 0x000fec0003800000 */
.L_x_605:
[----:B------:R-:W0:Y:S01]  /*0630*/  LDCU.64 UR8, c[0x0][0x398] ;  /* 0x00007300ff0877ac */ /* 0x000e220008000a00 */
[----:B------:R-:W-:Y:S01]  /*0640*/  IMAD.MOV.U32 R20, RZ, RZ, R4 ;  /* 0x000000ffff147224 */ /* 0x000fe200078e0004 */
[----:B------:R-:W-:Y:S01]  /*0650*/  MOV R10, 0x6a0 ;  /* 0x000006a0000a7802 */ /* 0x000fe20000000f00 */
[----:B------:R-:W-:Y:S01]  /*0660*/  IMAD.MOV.U32 R14, RZ, RZ, R5 ;  /* 0x000000ffff0e7224 */ /* 0x000fe200078e0005 */
[----:B0-----:R-:W-:Y:S01]  /*0670*/  MOV R12, UR8 ;  /* 0x00000008000c7c02 */ /* 0x001fe20008000f00 */
[----:B------:R-:W-:-:S07]  /*0680*/  IMAD.U32 R7, RZ, RZ, UR9 ;  /* 0x00000009ff077e24 */ /* 0x000fce000f8e00ff */
[----:B------:R-:W-:Y:S05]  /*0690*/  CALL.REL.NOINC `($__internal_10_$__cuda_sm20_div_s64) ;  /* 0x0000002c00787944 */ /* 0x000fea0003c00000 */
[----:B------:R-:W0:Y:S01]  /*06a0*/  LDCU UR7, c[0x0][0x398] ;  /* 0x00007300ff0777ac */ /* 0x000e220008000800 */
[----:B------:R-:W-:Y:S02]  /*06b0*/  IMAD.MOV R3, RZ, RZ, -R7 ;  /* 0x000000ffff037224 */ /* 0x000fe400078e0a07 */
[----:B------:R-:W-:Y:S02]  /*06c0*/  IMAD.MOV.U32 R5, RZ, RZ, R12 ;  /* 0x000000ffff057224 */ /* 0x000fe400078e000c */
[----:B0-----:R-:W-:Y:S01]  /*06d0*/  IMAD R6, R3, UR7, R4 ;  /* 0x0000000703067c24 */ /* 0x001fe2000f8e0204 */
[----:B------:R-:W-:-:S07]  /*06e0*/  MOV R4, R7 ;  /* 0x0000000700047202 */ /* 0x000fce0000000f00 */
.L_x_606:
[----:B------:R-:W-:Y:S05]  /*06f0*/  BSYNC.RECONVERGENT B0 ;  /* 0x0000000000007941 */ /* 0x000fea0003800200 */
.L_x_604:
[----:B------:R-:W0:Y:S01]  /*0700*/  LDC R12, c[0x0][0x3c0] ;  /* 0x0000f000ff0c7b82 */ /* 0x000e220000000800 */
[----:B------:R-:W1:Y:S01]  /*0710*/  LDCU UR7, c[0x0][0x3c8] ;  /* 0x00007900ff0777ac */ /* 0x000e620008000800 */
[----:B------:R-:W-:Y:S06]  /*0720*/  BSSY.RECONVERGENT B0, `(.L_x_607) ;  /* 0x0000054000007945 */ /* 0x000fec0003800200 */
[----:B------:R-:W2:Y:S01]  /*0730*/  LDC R3, c[0x0][0x3c4] ;  /* 0x0000f100ff037b82 */ /* 0x000ea20000000800 */
[----:B-1----:R-:W-:Y:S02]  /*0740*/  VIADD R23, R6, UR7 ;  /* 0x0000000706177c36 */ /* 0x002fe40008000000 */
[----:B------:R-:W-:Y:S01]  /*0750*/  IMAD.MOV.U32 R6, RZ, RZ, RZ ;  /* 0x000000ffff067224 */ /* 0x000fe200078e00ff */
[----:B0-----:R-:W-:-:S02]  /*0760*/  IABS R15, R12 ;  /* 0x0000000c000f7213 */ /* 0x001fc40000000000 */
[----:B------:R-:W-:Y:S02]  /*0770*/  ISETP.NE.AND P3, PT, R12, RZ, PT ;  /* 0x000000ff0c00720c */ /* 0x000fe40003f65270 */
[----:B------:R-:W0:Y:S01]  /*0780*/  I2F.RP R10, R15 ;  /* 0x0000000f000a7306 */ /* 0x000e220000209400 */
[----:B--2---:R-:W-:-:S07]  /*0790*/  IABS R19, R3 ;  /* 0x0000000300137213 */ /* 0x004fce0000000000 */
[----:B------:R-:W1:Y:S08]  /*07a0*/  I2F.RP R14, R19 ;  /* 0x00000013000e7306 */ /* 0x000e700000209400 */
[----:B0-----:R-:W0:Y:S08]  /*07b0*/  MUFU.RCP R10, R10 ;  /* 0x0000000a000a7308 */ /* 0x001e300000001000 */
[----:B-1----:R-:W1:Y:S01]  /*07c0*/  MUFU.RCP R14, R14 ;  /* 0x0000000e000e7308 */ /* 0x002e620000001000 */
[----:B0-----:R-:W-:Y:S01]  /*07d0*/  VIADD R7, R10, 0xffffffe ;  /* 0x0ffffffe0a077836 */ /* 0x001fe20000000000 */
[----:B------:R-:W-:-:S06]  /*07e0*/  IABS R10, R23 ;  /* 0x00000017000a7213 */ /* 0x000fcc0000000000 */
[----:B------:R-:W0:Y:S01]  /*07f0*/  F2I.FTZ.U32.TRUNC.NTZ R7, R7 ;  /* 0x0000000700077305 */ /* 0x000e22000021f000 */
[----:B-1----:R-:W-:-:S07]  /*0800*/  VIADD R8, R14, 0xffffffe ;  /* 0x0ffffffe0e087836 */ /* 0x002fce0000000000 */
[----:B------:R1:W2:Y:S01]  /*0810*/  F2I.FTZ.U32.TRUNC.NTZ R9, R8 ;  /* 0x0000000800097305 */ /* 0x0002a2000021f000 */
[----:B0-----:R-:W-:Y:S01]  /*0820*/  IADD3 R16, PT, PT, RZ, -R7, RZ ;  /* 0x80000007ff107210 */ /* 0x001fe20007ffe0ff */
[----:B-1----:R-:W-:-:S04]  /*0830*/  IMAD.MOV.U32 R8, RZ, RZ, RZ ;  /* 0x000000ffff087224 */ /* 0x002fc800078e00ff */
[----:B------:R-:W-:Y:S02]  /*0840*/  IMAD R17, R16, R15, RZ ;  /* 0x0000000f10117224 */ /* 0x000fe400078e02ff */
[----:B------:R-:W0:Y:S01]  /*0850*/  LDC R16, c[0x0][0x3a8] ;  /* 0x0000ea00ff107b82 */ /* 0x000e220000000800 */
[----:B--2---:R-:W-:Y:S02]  /*0860*/  IMAD.MOV R14, RZ, RZ, -R9 ;  /* 0x000000ffff0e7224 */ /* 0x004fe400078e0a09 */
[----:B------:R-:W-:Y:S01]  /*0870*/  IMAD.HI.U32 R6, R7, R17, R6 ;  /* 0x0000001107067227 */ /* 0x000fe200078e0006 */
[----:B------:R-:W-:Y:S02]  /*0880*/  MOV R7, R10 ;  /* 0x0000000a00077202 */ /* 0x000fe40000000f00 */
[----:B------:R-:W-:Y:S01]  /*0890*/  IABS R10, R2 ;  /* 0x00000002000a7213 */ /* 0x000fe20000000000 */
[----:B------:R-:W-:Y:S02]  /*08a0*/  IMAD R17, R14, R19, RZ ;  /* 0x000000130e117224 */ /* 0x000fe400078e02ff */
[----:B------:R-:W-:Y:S01]  /*08b0*/  IMAD.HI.U32 R6, R6, R7, RZ ;  /* 0x0000000706067227 */ /* 0x000fe200078e00ff */
[----:B------:R-:W1:Y:S03]  /*08c0*/  LDC R14, c[0x0][0x3b8] ;  /* 0x0000ee00ff0e7b82 */ /* 0x000e660000000800 */
[----:B------:R-:W-:-:S04]  /*08d0*/  IMAD.HI.U32 R9, R9, R17, R8 ;  /* 0x0000001109097227 */ /* 0x000fc800078e0008 */
[----:B------:R-:W-:Y:S01]  /*08e0*/  IMAD.MOV R8, RZ, RZ, -R6 ;  /* 0x000000ffff087224 */ /* 0x000fe200078e0a06 */
[----:B------:R-:W2:Y:S01]  /*08f0*/  LDC R17, c[0x0][0x3b0] ;  /* 0x0000ec00ff117b82 */ /* 0x000ea20000000800 */
[----:B------:R-:W-:-:S04]  /*0900*/  IMAD.HI.U32 R9, R9, R10, RZ ;  /* 0x0000000a09097227 */ /* 0x000fc800078e00ff */
[----:B------:R-:W-:Y:S02]  /*0910*/  IMAD R8, R15, R8, R7 ;  /* 0x000000080f087224 */ /* 0x000fe400078e0207 */
[----:B------:R-:W-:-:S03]  /*0920*/  IMAD.MOV R7, RZ, RZ, -R9 ;  /* 0x000000ffff077224 */ /* 0x000fc600078e0a09 */
[----:B------:R-:W-:Y:S01]  /*0930*/  ISETP.GT.U32.AND P1, PT, R15, R8, PT ;  /* 0x000000080f00720c */ /* 0x000fe20003f24070 */
[C---:B------:R-:W-:Y:S02]  /*0940*/  IMAD R10, R19.reuse, R7, R10 ;  /* 0x00000007130a7224 */ /* 0x040fe400078e020a */
[----:B------:R-:W3:Y:S03]  /*0950*/  LDC R7, c[0x0][0x3bc] ;  /* 0x0000ef00ff077b82 */ /* 0x000ee60000000800 */
[----:B------:R-:W-:Y:S02]  /*0960*/  ISETP.GT.U32.AND P5, PT, R19, R10, PT ;  /* 0x0000000a1300720c */ /* 0x000fe40003fa4070 */
[----:B-1----:R-:W-:-:S05]  /*0970*/  ISETP.GE.AND P4, PT, R23, R14, PT ;  /* 0x0000000e1700720c */ /* 0x002fca0003f86270 */
[----:B------:R-:W-:Y:S01]  /*0980*/  @!P1 IADD3 R8, PT, PT, R8, -R15, RZ ;  /* 0x8000000f08089210 */ /* 0x000fe20007ffe0ff */
[----:B------:R-:W-:-:S03]  /*0990*/  @!P1 VIADD R6, R6, 0x1 ;  /* 0x0000000106069836 */ /* 0x000fc60000000000 */
[----:B------:R-:W-:Y:S02]  /*09a0*/  ISETP.GE.U32.AND P0, PT, R8, R15, PT ;  /* 0x0000000f0800720c */ /* 0x000fe40003f06070 */
[----:B------:R-:W-:Y:S01]  /*09b0*/  @!P5 IMAD.IADD R10, R10, 0x1, -R19 ;  /* 0x000000010a0ad824 */ /* 0x000fe200078e0a13 */
[----:B------:R-:W-:Y:S01]  /*09c0*/  LOP3.LUT R8, R23, R12, RZ, 0x3c, !PT ;  /* 0x0000000c17087212 */ /* 0x000fe200078e3cff */
[----:B------:R-:W-:Y:S01]  /*09d0*/  @!P5 VIADD R9, R9, 0x1 ;  /* 0x000000010909d836 */ /* 0x000fe20000000000 */
[----:B------:R-:W-:Y:S02]  /*09e0*/  ISETP.NE.AND P5, PT, R3, RZ, PT ;  /* 0x000000ff0300720c */ /* 0x000fe40003fa5270 */
[----:B------:R-:W-:Y:S01]  /*09f0*/  ISETP.GE.U32.AND P2, PT, R10, R19, PT ;  /* 0x000000130a00720c */ /* 0x000fe20003f46070 */
[----:B------:R-:W-:Y:S01]  /*0a00*/  IMAD.MOV.U32 R10, RZ, RZ, RZ ;  /* 0x000000ffff0a7224 */ /* 0x000fe200078e00ff */
[----:B------:R-:W-:Y:S02]  /*0a10*/  ISETP.GE.AND P6, PT, R8, RZ, PT ;  /* 0x000000ff0800720c */ /* 0x000fe40003fc6270 */
[----:B------:R-:W-:-:S02]  /*0a20*/  LOP3.LUT R8, R2, R3, RZ, 0x3c, !PT ;  /* 0x0000000302087212 */ /* 0x000fc400078e3cff */
[----:B------:R-:W-:Y:S01]  /*0a30*/  @P0 VIADD R6, R6, 0x1 ;  /* 0x0000000106060836 */ /* 0x000fe20000000000 */
[----:B---3--:R-:W-:Y:S02]  /*0a40*/  ISETP.GE.AND P0, PT, R2, R7, PT ;  /* 0x000000070200720c */ /* 0x008fe40003f06270 */
[----:B------:R-:W-:Y:S02]  /*0a50*/  ISETP.GE.AND P1, PT, R8, RZ, PT ;  /* 0x000000ff0800720c */ /* 0x000fe40003f26270 */
[----:B------:R-:W-:Y:S02]  /*0a60*/  MOV R15, R6 ;  /* 0x00000006000f7202 */ /* 0x000fe40000000f00 */
[----:B------:R-:W-:-:S03]  /*0a70*/  @P2 VIADD R9, R9, 0x1 ;  /* 0x0000000109092836 */ /* 0x000fc60000000000 */
[----:B------:R-:W-:Y:S01]  /*0a80*/  @!P6 IMAD.MOV R15, RZ, RZ, -R15 ;  /* 0x000000ffff0fe224 */ /* 0x000fe200078e0a0f */
[----:B------:R-:W-:Y:S02]  /*0a90*/  @!P3 LOP3.LUT R15, RZ, R12, RZ, 0x33, !PT ;  /* 0x0000000cff0fb212 */ /* 0x000fe400078e33ff */
[----:B------:R-:W-:Y:S01]  /*0aa0*/  MOV R6, R9 ;  /* 0x0000000900067202 */ /* 0x000fe20000000f00 */
        /* <DEDUP_REMOVED lines=25> */
[----:B------:R-:W-:-:S05]  /*0c40*/  @!P3 LOP3.LUT R9, RZ, R21, RZ, 0x33, !PT ;  /* 0x00000015ff09b212 */ /* 0x000fca00078e33ff */
[----:B------:R-:W-:-:S07]  /*0c50*/  VIADD R10, R9, 0x1 ;  /* 0x00000001090a7836 */ /* 0x000fce0000000000 */
.L_x_608:
[----:B------:R-:W-:Y:S05]  /*0c60*/  BSYNC.RECONVERGENT B0 ;  /* 0x0000000000007941 */ /* 0x000fea0003800200 */
.L_x_607:
[----:B------:R-:W-:Y:S01]  /*0c70*/  BSSY.RECONVERGENT B0, `(.L_x_609) ;  /* 0x000001f000007945 */ /* 0x000fe20003800200 */
[----:B------:R-:W-:Y:S01]  /*0c80*/  VIADDMNMX R15, R15, 0x1, R16, PT ;  /* 0x000000010f0f7846 */ /* 0x000fe20003800110 */
[----:B------:R-:W-:Y:S01]  /*0c90*/  IMAD.MOV.U32 R12, RZ, RZ, RZ ;  /* 0x000000ffff0c7224 */ /* 0x000fe200078e00ff */
[----:B------:R-:W-:Y:S01]  /*0ca0*/  @!P1 IADD3 R6, PT, PT, -R6, RZ, RZ ;  /* 0x000000ff06069210 */ /* 0x000fe20007ffe1ff */
        /* <DEDUP_REMOVED lines=27> */
.L_x_610:
[----:B------:R-:W-:Y:S05]  /*0e60*/  BSYNC.RECONVERGENT B0 ;  /* 0x0000000000007941 */ /* 0x000fea0003800200 */
.L_x_609:
[----:B------:R-:W-:Y:S01]  /*0e70*/  ISETP.GE.AND P0, PT, R10, R15, PT ;  /* 0x0000000f0a00720c */ /* 0x000fe20003f06270 */
[----:B------:R-:W-:Y:S01]  /*0e80*/  BSSY.RECONVERGENT B2, `(.L_x_611) ;  /* 0x00000e5000027945 */ /* 0x000fe20003800200 */
[----:B------:R-:W-:Y:S01]  /*0e90*/  @!P5 LOP3.LUT R6, RZ, R3, RZ, 0x33, !PT ;  /* 0x00000003ff06d212 */ /* 0x000fe200078e33ff */
[----:B------:R-:W-:-:S03]  /*0ea0*/  HFMA2 R14, -RZ, RZ, 0, 0 ;  /* 0x00000000ff0e7431 */ /* 0x000fc600000001ff */
        /* <DEDUP_REMOVED lines=8> */
[----:B------:R-:W-:Y:S02]  /*0f30*/  VIADD R22, R6, -UR7 ;  /* 0x8000000706167c36 */ /* 0x000fe40008000000 */
[----:B------:R-:W-:Y:S01]  /*0f40*/  IMAD.IADD R2, R20, 0x1, R7 ;  /* 0x0000000114027824 */ /* 0x000fe200078e0207 */
[----:B------:R-:W-:-:S02]  /*0f50*/  VIMNMX R16, PT, PT, RZ, R20, !PT ;  /* 0x00000014ff107248 */ /* 0x000fc40007fe0100 */
        /* <DEDUP_REMOVED lines=8> */
[----:B-1----:R-:W-:Y:S01]  /*0fe0*/  VIMNMX R21, PT, PT, R21, UR8, PT ;  /* 0x0000000815157c48 */ /* 0x002fe2000bfe0100 */
[----:B------:R-:W-:Y:S01]  /*0ff0*/  IMAD.IADD R24, R3, 0x1, -R24 ;  /* 0x0000000103187824 */ /* 0x000fe200078e0a18 */
[----:B------:R-:W-:-:S02]  /*1000*/  VIMNMX R23, PT, PT, R23, UR8, PT ;  /* 0x0000000817177c48 */ /* 0x000fc4000bfe0100 */
[----:B------:R-:W-:-:S07]  /*1010*/  VIMNMX R26, PT, PT, R3, UR8, PT ;  /* 0x00000008031a7c48 */ /* 0x000fce000bfe0100 */
.L_x_622:
[----:B------:R-:W-:Y:S01]  /*1020*/  ISETP.GE.AND P0, PT, R12, R17, PT ;  /* 0x000000110c00720c */ /* 0x000fe20003f06270 */
[----:B------:R-:W-:-:S12]  /*1030*/  BSSY.RECONVERGENT B1, `(.L_x_613) ;  /* 0x00000c6000017945 */ /* 0x000fd80003800200 */
[----:B------:R-:W-:Y:S05]  /*1040*/  @P0 BRA `(.L_x_614) ;  /* 0x0000000c00100947 */ /* 0x000fea0003800000 */
[----:B------:R-:W0:Y:S01]  /*1050*/  LDC R25, c[0x0][0x3c8] ;  /* 0x0000f200ff197b82 */ /* 0x000e220000000800 */
[----:B------:R-:W0:Y:S01]  /*1060*/  LDCU UR7, c[0x0][0x3c0] ;  /* 0x00007800ff0777ac */ /* 0x000e220008000800 */
[----:B------:R-:W-:Y:S01]  /*1070*/  IADD3 R2, PT, PT, R17, -R12, RZ ;  /* 0x8000000c11027210 */ /* 0x000fe20007ffe0ff */
[----:B------:R-:W-:Y:S01]  /*1080*/  BSSY.RECONVERGENT B0, `(.L_x_615) ;  /* 0x000004e000007945 */ /* 0x000fe20003800200 */
[--C-:B------:R-:W-:Y:S01]  /*1090*/  SHF.R.S32.HI R3, RZ, 0x1f, R10.reuse ;  /* 0x0000001fff037819 */ /* 0x100fe2000001140a */
[----:B------:R-:W1:Y:S01]  /*10a0*/  LDCU.64 UR12, c[0x0][0x3a8] ;  /* 0x00007500ff0c77ac */ /* 0x000e620008000a00 */
[----:B------:R-:W-:Y:S01]  /*10b0*/  LOP3.LUT R32, R2, 0x3, RZ, 0xc0, !PT ;  /* 0x0000000302207812 */ /* 0x000fe200078ec0ff */
[----:B------:R-:W-:Y:S01]  /*10c0*/  IMAD.MOV.U32 R2, RZ, RZ, R10 ;  /* 0x000000ffff027224 */ /* 0x000fe200078e000a */
[----:B------:R-:W2:Y:S01]  /*10d0*/  LDC R6, c[0x0][0x3b8] ;  /* 0x0000ee00ff067b82 */ /* 0x000ea20000000800 */
[----:B------:R-:W3:Y:S01]  /*10e0*/  LDCU UR8, c[0x0][0x398] ;  /* 0x00007300ff0877ac */ /* 0x000ee20008000800 */
[----:B------:R-:W-:Y:S01]  /*10f0*/  ISETP.NE.AND P0, PT, R32, RZ, PT ;  /* 0x000000ff2000720c */ /* 0x000fe20003f05270 */
[----:B------:R-:W-:-:S02]  /*1100*/  IMAD.MOV.U32 R29, RZ, RZ, R12 ;  /* 0x000000ffff1d7224 */ /* 0x000fc400078e000c */
[----:B-1----:R-:W-:Y:S02]  /*1110*/  IMAD R7, R5, UR12, RZ ;  /* 0x0000000c05077c24 */ /* 0x002fe4000f8e02ff */
        /* <DEDUP_REMOVED lines=27> */
[----:B------:R-:W-:-:S05]  /*12d0*/  IADD3 R9, PT, PT, -R16, R21, RZ ;  /* 0x0000001510097210 */ /* 0x000fca0007ffe1ff */
[----:B------:R-:W-:Y:S01]  /*12e0*/  IMAD R9, R28, R9, RZ ;  /* 0x000000091c097224 */ /* 0x000fe200078e02ff */
[----:B0-----:R-:W-:-:S06]  /*12f0*/  UPRMT UR7, UR7, 0x8880, URZ ;  /* 0x0000888007077896 */ /* 0x001fcc00080000ff */
[----:B------:R-:W-:-:S13]  /*1300*/  ISETP.NE.AND P1, PT, RZ, UR7, PT ;  /* 0x00000007ff007c0c */ /* 0x000fda000bf25270 */
[----:B------:R-:W-:-:S05]  /*1310*/  @P1 IMAD R9, R20, R25, RZ ;  /* 0x0000001914091224 */ /* 0x000fca00078e02ff */
[----:B------:R-:W-:-:S06]  /*1320*/  I2FP.F32.S32 R9, R9 ;  /* 0x0000000900097245 */ /* 0x000fcc0000201400 */
[----:B------:R-:W2:Y:S02]  /*1330*/  MUFU.RCP R9, R9 ;  /* 0x0000000900097308 */ /* 0x000ea40000001000 */
[----:B--2---:R-:W-:-:S07]  /*1340*/  FFMA.FTZ R14, R29, R9, R14 ;  /* 0x000000091d0e7223 */ /* 0x004fce000001000e */
.L_x_618:
[----:B------:R-:W-:Y:S05]  /*1350*/  BSYNC.RECONVERGENT B3 ;  /* 0x0000000000037941 */ /* 0x000fea0003800200 */
.L_x_617:
[----:B------:R-:W-:Y:S01]  /*1360*/  VIADD R29, R12, 0x1 ;  /* 0x000000010c1d7836 */ /* 0x000fe20000000000 */
        /* <DEDUP_REMOVED lines=15> */
.L_x_620:
[----:B------:R-:W-:Y:S05]  /*1460*/  BSYNC.RECONVERGENT B3 ;  /* 0x0000000000037941 */ /* 0x000fea0003800200 */
.L_x_619:
        /* <DEDUP_REMOVED lines=15> */
.L_x_616:
[----:B------:R-:W-:Y:S05]  /*1560*/  BSYNC.RECONVERGENT B0 ;  /* 0x0000000000007941 */ /* 0x000fea0003800200 */
.L_x_615:
[----:B------:R-:W-:-:S05]  /*1570*/  IMAD.IADD R6, R12, 0x1, -R17 ;  /* 0x000000010c067824 */ /* 0x000fca00078e0a11 */
[----:B------:R-:W-:-:S13]  /*1580*/  ISETP.GT.U32.AND P0, PT, R6, -0x4, PT ;  /* 0xfffffffc0600780c */ /* 0x000fda0003f04070 */
[----:B------:R-:W-:Y:S05]  /*1590*/  @P0 BRA `(.L_x_614) ;  /* 0x0000000400bc0947 */ /* 0x000fea0003800000 */
[----:B------:R-:W0:Y:S01]  /*15a0*/  LDC R34, c[0x0][0x3c4] ;  /* 0x0000f100ff227b82 */ /* 0x000e220000000800 */
[----:B------:R-:W1:Y:S01]  /*15b0*/  LDCU UR7, c[0x0][0x3cc] ;  /* 0x00007980ff0777ac */ /* 0x000e620008000800 */
[----:B------:R-:W-:Y:S01]  /*15c0*/  ISETP.GT.AND P0, PT, R31, R30, PT ;  /* 0x0000001e1f00720c */ /* 0x000fe20003f04270 */
[C---:B------:R-:W-:Y:S01]  /*15d0*/  VIADD R31, R29.reuse, 0x2 ;  /* 0x000000021d1f7836 */ /* 0x040fe20000000000 */
[----:B------:R-:W-:Y:S01]  /*15e0*/  IADD3 R39, PT, PT, R29, 0x3, RZ ;  /* 0x000000031d277810 */ /* 0x000fe20007ffe0ff */
[----:B------:R-:W-:Y:S02]  /*15f0*/  IMAD.MOV R36, RZ, RZ, -R29 ;  /* 0x000000ffff247224 */ /* 0x000fe400078e0a1d */
[----:B------:R-:W-:Y:S01]  /*1600*/  IMAD.MOV R30, RZ, RZ, -R31 ;  /* 0x000000ffff1e7224 */ /* 0x000fe200078e0a1f */
[----:B------:R-:W-:Y:S01]  /*1610*/  IADD3 R35, PT, PT, -R39, RZ, RZ ;  /* 0x000000ff27237210 */ /* 0x000fe20007ffe1ff */
[C---:B------:R-:W-:Y:S02]  /*1620*/  IMAD.IADD R42, R29.reuse, 0x1, -R17 ;  /* 0x000000011d2a7824 */ /* 0x040fe400078e0a11 */
        /* <DEDUP_REMOVED lines=13> */
.L_x_621:
[----:B------:R-:W0:Y:S01]  /*1700*/  LDCU UR7, c[0x0][0x3a0] ;  /* 0x00007400ff0777ac */ /* 0x000e220008000800 */
[----:B------:R-:W-:Y:S01]  /*1710*/  VIMNMX R43, PT, PT, R34, UR5, PT ;  /* 0x00000005222b7c48 */ /* 0x000fe2000bfe0100 */
[--C-:B------:R-:W-:Y:S01]  /*1720*/  IMAD.MOV.U32 R6, RZ, RZ, R29.reuse ;  /* 0x000000ffff067224 */ /* 0x100fe200078e001d */
[----:B------:R-:W-:Y:S01]  /*1730*/  VIMNMX R47, PT, PT, RZ, R33, !PT ;  /* 0x00000021ff2f7248 */ /* 0x000fe20007fe0100 */
[----:B------:R-:W1:Y:S01]  /*1740*/  LDCU.64 UR8, c[0x0][0x3b0] ;  /* 0x00007600ff0877ac */ /* 0x000e620008000a00 */
[----:B------:R-:W-:Y:S02]  /*1750*/  VIMNMX R44, PT, PT, R40, UR5, PT ;  /* 0x00000005282c7c48 */ /* 0x000fe4000bfe0100 */
[----:B------:R-:W-:Y:S01]  /*1760*/  VIMNMX R48, PT, PT, RZ, R41, !PT ;  /* 0x00000029ff307248 */ /* 0x000fe20007fe0100 */
[----:B------:R-:W2:Y:S01]  /*1770*/  LDCU.64 UR12, c[0x0][0x388] ;  /* 0x00007100ff0c77ac */ /* 0x000ea20008000a00 */
[----:B------:R-:W-:Y:S02]  /*1780*/  SHF.R.S32.HI R7, RZ, 0x1f, R29 ;  /* 0x0000001fff077819 */ /* 0x000fe4000001141d */
[----:B------:R-:W-:-:S02]  /*1790*/  VIMNMX R50, PT, PT, RZ, R38, !PT ;  /* 0x00000026ff327248 */ /* 0x000fc40007fe0100 */
[----:B0-----:R-:W-:Y:S02]  /*17a0*/  VIMNMX R46, PT, PT, R43, UR7, PT ;  /* 0x000000072b2e7c48 */ /* 0x001fe4000bfe0100 */
[----:B------:R-:W-:Y:S02]  /*17b0*/  VIMNMX R45, PT, PT, R44, UR7, PT ;  /* 0x000000072c2d7c48 */ /* 0x000fe4000bfe0100 */
[----:B------:R-:W-:Y:S01]  /*17c0*/  ISETP.LE.OR P1, PT, R46, R47, !P0 ;  /* 0x0000002f2e00720c */ /* 0x000fe20004723670 */
[----:B-1----:R-:W-:Y:S01]  /*17d0*/  IMAD R9, R27, UR8, RZ ;  /* 0x000000081b097c24 */ /* 0x002fe2000f8e02ff */
[----:B------:R-:W-:Y:S01]  /*17e0*/  ISETP.LE.OR P2, PT, R45, R48, !P0 ;  /* 0x000000302d00720c */ /* 0x000fe20004743670 */
[----:B------:R-:W-:-:S04]  /*17f0*/  IMAD.WIDE.U32 R6, R2, UR8, R6 ;  /* 0x0000000802067c25 */ /* 0x000fc8000f8e0006 */
[----:B------:R-:W-:Y:S01]  /*1800*/  IMAD R9, R2, UR9, R9 ;  /* 0x0000000902097c24 */ /* 0x000fe2000f8e0209 */
[----:B--2---:R-:W-:-:S04]  /*1810*/  LEA R8, P3, R6, UR12, 0x2 ;  /* 0x0000000c06087c11 */ /* 0x004fc8000f8610ff */
[----:B------:R-:W-:Y:S01]  /*1820*/  IADD3 R7, PT, PT, R9, R7, RZ ;  /* 0x0000000709077210 */ /* 0x000fe20007ffe0ff */
[----:B------:R-:W0:Y:S01]  /*1830*/  @!P1 LDC.U8 R49, c[0x0][0x3dc] ;  /* 0x0000f700ff319b82 */ /* 0x000e220000000000 */
[----:B------:R-:W-:Y:S02]  /*1840*/  @!P1 IMAD.IADD R47, R46, 0x1, -R47 ;  /* 0x000000012e2f9824 */ /* 0x000fe400078e0a2f */
[----:B------:R-:W-:Y:S02]  /*1850*/  LEA.HI.X R9, R6, UR13, R7, 0x2, P3 ;  /* 0x0000000d06097c11 */ /* 0x000fe400098f1407 */
[----:B------:R-:W-:-:S03]  /*1860*/  VIMNMX R7, PT, PT, R31, UR5, PT ;  /* 0x000000051f077c48 */ /* 0x000fc6000bfe0100 */
[----:B------:R-:W1:Y:S01]  /*1870*/  @!P2 LDC.U8 R51, c[0x0][0x3dc] ;  /* 0x0000f700ff33ab82 */ /* 0x000e620000000000 */
[----:B0-----:R-:W-:Y:S02]  /*1880*/  @!P1 PRMT R6, R49, 0x8880, RZ ;  /* 0x0000888031069816 */ /* 0x001fe400000000ff */
[----:B------:R-:W-:Y:S02]  /*1890*/  VIMNMX R49, PT, PT, R7, UR7, PT ;  /* 0x0000000707317c48 */ /* 0x000fe4000bfe0100 */
[----:B------:R-:W-:Y:S02]  /*18a0*/  ISETP.NE.AND P4, PT, R6, RZ, !P1 ;  /* 0x000000ff0600720c */ /* 0x000fe40004f85270 */
[----:B------:R-:W-:Y:S02]  /*18b0*/  ISETP.LE.OR P3, PT, R49, R50, !P0 ;  /* 0x000000323100720c */ /* 0x000fe40004763670 */
[----:B-1----:R-:W-:Y:S01]  /*18c0*/  @!P2 PRMT R6, R51, 0x8880, RZ ;  /* 0x000088803306a816 */ /* 0x002fe200000000ff */
[----:B------:R-:W-:-:S02]  /*18d0*/  @!P2 IMAD.IADD R51, R45, 0x1, -R48 ;  /* 0x000000012d33a824 */ /* 0x000fc400078e0a30 */
[----:B------:R-:W-:Y:S01]  /*18e0*/  @!P1 IMAD.IADD R48, R43, 0x1, R36 ;  /* 0x000000012b309824 */ /* 0x000fe200078e0224 */
[----:B------:R-:W-:Y:S01]  /*18f0*/  ISETP.NE.AND P5, PT, R6, RZ, !P2 ;  /* 0x000000ff0600720c */ /* 0x000fe200057a5270 */
[----:B------:R-:W-:-:S06]  /*1900*/  @!P2 IMAD R46, R28, R51, RZ ;  /* 0x000000331c2ea224 */ /* 0x000fcc00078e02ff */
[----:B------:R-:W0:Y:S01]  /*1910*/  @!P3 LDC.U8 R6, c[0x0][0x3dc] ;  /* 0x0000f700ff06bb82 */ /* 0x000e220000000000 */
[----:B------:R-:W-:Y:S01]  /*1920*/  @!P3 IMAD.IADD R45, R49, 0x1, -R50 ;  /* 0x00000001312db824 */ /* 0x000fe200078e0a32 */
[----:B------:R-:W-:Y:S01]  /*1930*/  IADD3 R50, PT, PT, R44, R37, RZ ;  /* 0x000000252c327210 */ /* 0x000fe20007ffe0ff */
[----:B------:R-:W-:Y:S01]  /*1940*/  @!P1 IMAD R44, R28, R47, RZ ;  /* 0x0000002f1c2c9224 */ /* 0x000fe200078e02ff */
[----:B------:R-:W2:Y:S01]  /*1950*/  @!P3 LDG.E R49, desc[UR10][R8.64+0x8] ;  /* 0x0000080a0831b981 */ /* 0x000ea2000c1e1900 */
[C---:B------:R-:W-:Y:S01]  /*1960*/  @P4 IMAD R44, R25.reuse, R48, RZ ;  /* 0x00000030192c4224 */ /* 0x040fe200078e02ff */
[----:B------:R-:W-:Y:S01]  /*1970*/  VIMNMX R48, PT, PT, RZ, R32, !PT ;  /* 0x00000020ff307248 */ /* 0x000fe20007fe0100 */
[----:B------:R-:W-:Y:S01]  /*1980*/  @P5 IMAD R46, R25, R50, RZ ;  /* 0x00000032192e5224 */ /* 0x000fe200078e02ff */
[----:B------:R-:W3:Y:S01]  /*1990*/  @!P2 LDG.E R47, desc[UR10][R8.64+0x4] ;  /* 0x0000040a082fa981 */ /* 0x000ee2000c1e1900 */
[----:B0-----:R-:W-:Y:S02]  /*19a0*/  @!P3 PRMT R43, R6, 0x8880, RZ ;  /* 0x00008880062bb816 */ /* 0x001fe400000000ff */
[----:B------:R-:W-:-:S02]  /*19b0*/  VIMNMX R6, PT, PT, R39, UR5, PT ;  /* 0x0000000527067c48 */ /* 0x000fc4000bfe0100 */
[----:B------:R-:W-:Y:S02]  /*19c0*/  ISETP.NE.AND P5, PT, R43, RZ, !P3 ;  /* 0x000000ff2b00720c */ /* 0x000fe40005fa5270 */
[----:B------:R-:W-:Y:S01]  /*19d0*/  VIMNMX R53, PT, PT, R6, UR7, PT ;  /* 0x0000000706357c48 */ /* 0x000fe2000bfe0100 */
[----:B------:R-:W4:Y:S03]  /*19e0*/  @!P1 LDG.E R43, desc[UR10][R8.64] ;  /* 0x0000000a082b9981 */ /* 0x000f26000c1e1900 */
[----:B------:R-:W-:-:S13]  /*19f0*/  ISETP.LE.OR P4, PT, R53, R48, !P0 ;  /* 0x000000303500720c */ /* 0x000fda0004783670 */
[----:B------:R0:W5:Y:S01]  /*1a00*/  @!P4 LDG.E R51, desc[UR10][R8.64+0xc] ;  /* 0x00000c0a0833c981 */ /* 0x000162000c1e1900 */
[----:B------:R-:W1:Y:S01]  /*1a10*/  @!P4 LDC.U8 R50, c[0x0][0x3dc] ;  /* 0x0000f700ff32cb82 */ /* 0x000e620000000000 */
[----:B------:R-:W-:Y:S02]  /*1a20*/  @!P4 IMAD.IADD R53, R53, 0x1, -R48 ;  /* 0x000000013535c824 */ /* 0x000fe400078e0a30 */
[----:B------:R-:W-:Y:S01]  /*1a30*/  IMAD.IADD R48, R7, 0x1, R30 ;  /* 0x0000000107307824 */ /* 0x000fe200078e021e */
[----:B------:R-:W-:Y:S01]  /*1a40*/  @!P1 I2FP.F32.S32 R7, R44 ;  /* 0x0000002c00079245 */ /* 0x000fe20000201400 */
[----:B------:R-:W-:Y:S01]  /*1a50*/  @!P3 IMAD R45, R28, R45, RZ ;  /* 0x0000002d1c2db224 */ /* 0x000fe200078e02ff */
[----:B------:R-:W-:Y:S01]  /*1a60*/  IADD3 R6, PT, PT, R6, R35, RZ ;  /* 0x0000002306067210 */ /* 0x000fe20007ffe0ff */
[----:B------:R-:W-:Y:S01]  /*1a70*/  @P5 IMAD R45, R25, R48, RZ ;  /* 0x00000030192d5224 */ /* 0x000fe200078e02ff */
[----:B0-----:R-:W0:Y:S02]  /*1a80*/  LDC R9, c[0x0][0x3c4] ;  /* 0x0000f100ff097b82 */ /* 0x001e240000000800 */
[----:B------:R-:W4:Y:S01]  /*1a90*/  @!P1 MUFU.RCP R7, R7 ;  /* 0x0000000700079308 */ /* 0x000f220000001000 */
[----:B-1----:R-:W-:-:S04]  /*1aa0*/  @!P4 PRMT R50, R50, 0x8880, RZ ;  /* 0x000088803232c816 */ /* 0x002fc800000000ff */
[----:B------:R-:W-:Y:S02]  /*1ab0*/  ISETP.NE.AND P6, PT, R50, RZ, !P4 ;  /* 0x000000ff3200720c */ /* 0x000fe400067c5270 */
[----:B------:R-:W-:Y:S01]  /*1ac0*/  @!P2 I2FP.F32.S32 R8, R46 ;  /* 0x0000002e0008a245 */ /* 0x000fe20000201400 */
[----:B------:R-:W-:Y:S01]  /*1ad0*/  @!P4 IMAD R53, R28, R53, RZ ;  /* 0x000000351c35c224 */ /* 0x000fe200078e02ff */
[----:B------:R-:W-:-:S04]  /*1ae0*/  @!P3 I2FP.F32.S32 R45, R45 ;  /* 0x0000002d002db245 */ /* 0x000fc80000201400 */
[----:B------:R-:W3:Y:S05]  /*1af0*/  @!P2 MUFU.RCP R8, R8 ;  /* 0x000000080008a308 */ /* 0x000eea0000001000 */
[----:B------:R-:W-:-:S03]  /*1b00*/  @P6 IMAD R53, R25, R6, RZ ;  /* 0x0000000619356224 */ /* 0x000fc600078e02ff */
[----:B------:R-:W2:Y:S02]  /*1b10*/  @!P3 MUFU.RCP R45, R45 ;  /* 0x0000002d002db308 */ /* 0x000ea40000001000 */
[----:B------:R-:W-:Y:S01]  /*1b20*/  @!P4 I2FP.F32.S32 R53, R53 ;  /* 0x000000350035c245 */ /* 0x000fe20000201400 */
[----:B------:R-:W-:-:S05]  /*1b30*/  VIADD R42, R42, 0x4 ;  /* 0x000000042a2a7836 */ /* 0x000fca0000000000 */
[----:B------:R-:W5:Y:S01]  /*1b40*/  @!P4 MUFU.RCP R53, R53 ;  /* 0x000000350035c308 */ /* 0x000f620000001000 */
[----:B0-----:R-:W-:Y:S01]  /*1b50*/  IMAD.MOV R6, RZ, RZ, -R9 ;  /* 0x000000ffff067224 */ /* 0x001fe200078e0a09 */
[C---:B------:R-:W-:Y:S01]  /*1b60*/  LEA R38, R9.reuse, R38, 0x2 ;  /* 0x0000002609267211 */ /* 0x040fe200078e10ff */
[C---:B------:R-:W-:Y:S01]  /*1b70*/  IMAD R41, R9.reuse, 0x4, R41 ;  /* 0x0000000409297824 */ /* 0x040fe200078e0229 */
[C---:B------:R-:W-:Y:S01]  /*1b80*/  LEA R39, R9.reuse, R39, 0x2 ;  /* 0x0000002709277211 */ /* 0x040fe200078e10ff */
[C---:B------:R-:W-:Y:S01]  /*1b90*/  IMAD R40, R9.reuse, 0x4, R40 ;  /* 0x0000000409287824 */ /* 0x040fe200078e0228 */
[----:B------:R-:W-:Y:S01]  /*1ba0*/  LEA R30, R6, R30, 0x2 ;  /* 0x0000001e061e7211 */ /* 0x000fe200078e10ff */
[C---:B------:R-:W-:Y:S02]  /*1bb0*/  IMAD R31, R9.reuse, 0x4, R31 ;  /* 0x00000004091f7824 */ /* 0x040fe400078e021f */
[C---:B------:R-:W-:Y:S02]  /*1bc0*/  IMAD R32, R9.reuse, 0x4, R32 ;  /* 0x0000000409207824 */ /* 0x040fe400078e0220 */
[----:B------:R-:W-:-:S02]  /*1bd0*/  IMAD R33, R9, 0x4, R33 ;  /* 0x0000000409217824 */ /* 0x000fc400078e0221 */
[----:B------:R-:W-:Y:S02]  /*1be0*/  IMAD R34, R9, 0x4, R34 ;  /* 0x0000000409227824 */ /* 0x000fe400078e0222 */
[C---:B------:R-:W-:Y:S02]  /*1bf0*/  IMAD R37, R6.reuse, 0x4, R37 ;  /* 0x0000000406257824 */ /* 0x040fe400078e0225 */
[C---:B------:R-:W-:Y:S02]  /*1c00*/  IMAD R35, R6.reuse, 0x4, R35 ;  /* 0x0000000406237824 */ /* 0x040fe400078e0223 */
[----:B------:R-:W-:Y:S02]  /*1c10*/  IMAD R36, R6, 0x4, R36 ;  /* 0x0000000406247824 */ /* 0x000fe400078e0224 */
[----:B------:R-:W-:Y:S02]  /*1c20*/  VIADD R29, R29, 0x4 ;  /* 0x000000041d1d7836 */ /* 0x000fe40000000000 */
[----:B----4-:R-:W-:Y:S01]  /*1c30*/  @!P1 FFMA.FTZ R14, R43, R7, R14 ;  /* 0x000000072b0e9223 */ /* 0x010fe2000001000e */
[----:B------:R-:W-:-:S03]  /*1c40*/  ISETP.NE.AND P1, PT, R42, RZ, PT ;  /* 0x000000ff2a00720c */ /* 0x000fc60003f25270 */
[----:B---3--:R-:W-:-:S04]  /*1c50*/  @!P2 FFMA.FTZ R14, R47, R8, R14 ;  /* 0x000000082f0ea223 */ /* 0x008fc8000001000e */
[----:B--2---:R-:W-:-:S04]  /*1c60*/  @!P3 FFMA.FTZ R14, R49, R45, R14 ;  /* 0x0000002d310eb223 */ /* 0x004fc8000001000e */
[----:B-----5:R-:W-:Y:S02]  /*1c70*/  @!P4 FFMA.FTZ R14, R51, R53, R14 ;  /* 0x00000035330ec223 */ /* 0x020fe4000001000e */
[----:B------:R-:W-:Y:S05]  /*1c80*/  @P1 BRA `(.L_x_621) ;  /* 0xfffffff8009c1947 */ /* 0x000fea000383ffff */
.L_x_614:
[----:B------:R-:W-:Y:S05]  /*1c90*/  BSYNC.RECONVERGENT B1 ;  /* 0x0000000000017941 */ /* 0x000fea0003800200 */
.L_x_613:
[----:B------:R-:W-:-:S04]  /*1ca0*/  IADD3 R10, PT, PT, R10, 0x1, RZ ;  /* 0x000000010a0a7810 */ /* 0x000fc80007ffe0ff */
[----:B------:R-:W-:-:S13]  /*1cb0*/  ISETP.NE.AND P0, PT, R10, R15, PT ;  /* 0x0000000f0a00720c */ /* 0x000fda0003f05270 */
[----:B------:R-:W-:Y:S05]  /*1cc0*/  @P0 BRA `(.L_x_622) ;  /* 0xfffffff000d40947 */ /* 0x000fea000383ffff */
.L_x_612:
[----:B------:R-:W-:Y:S05]  /*1cd0*/  BSYNC.RECONVERGENT B2 ;  /* 0x0000000000027941 */ /* 0x000fea0003800200 */
.L_x_611:
[----:B------:R-:W0:Y:S01]  /*1ce0*/  LDCU.64 UR8, c[0x0][0x3d0] ;  /* 0x00007a00ff0877ac */ /* 0x000e220008000a00 */
[----:B------:R-:W1:Y:S01]  /*1cf0*/  LDCU UR7, c[0x0][0x380] ;  /* 0x00007000ff0777ac */ /* 0x000e620008000800 */
[----:B------:R-:W2:Y:S01]  /*1d00*/  LDCU UR12, c[0x0][0x380] ;  /* 0x00007000ff0c77ac */ /* 0x000ea20008000800 */
[----:B0-----:R-:W-:-:S04]  /*1d10*/  LEA R2, P0, R0, UR8, 0x2 ;  /* 0x0000000800027c11 */ /* 0x001fc8000f8010ff */
[----:B------:R-:W-:Y:S01]  /*1d20*/  LEA.HI.X R3, R0, UR9, R11, 0x2, P0 ;  /* 0x0000000900037c11 */ /* 0x000fe200080f140b */
[----:B-1----:R-:W-:Y:S01]  /*1d30*/  USHF.R.S32.HI UR7, URZ, 0x1f, UR7 ;  /* 0x0000001fff077899 */ /* 0x002fe20008011407 */
[----:B------:R-:W-:-:S03]  /*1d40*/  IADD3 R0, P0, PT, R13, R0, RZ ;  /* 0x000000000d007210 */ /* 0x000fc60007f1e0ff */
[----:B------:R0:W-:Y:S02]  /*1d50*/  STG.E desc[UR10][R2.64], R14 ;  /* 0x0000000e02007986 */ /* 0x0001e4000c10190a */
[----:B------:R-:W-:Y:S01]  /*1d60*/  IMAD.X R11, RZ, RZ, R11, P0 ;  /* 0x000000ffff0b7224 */ /* 0x000fe200000e060b */
[----:B--2---:R-:W-:-:S04]  /*1d70*/  ISETP.GE.U32.AND P0, PT, R0, UR12, PT ;  /* 0x0000000c00007c0c */ /* 0x004fc8000bf06070 */
[----:B------:R-:W-:-:S13]  /*1d80*/  ISETP.GE.AND.EX P0, PT, R11, UR7, PT, P0 ;  /* 0x000000070b007c0c */ /* 0x000fda000bf06300 */
[----:B0-----:R-:W-:Y:S05]  /*1d90*/  @!P0 BRA `(.L_x_623) ;  /* 0xffffffe400008947 */ /* 0x001fea000383ffff */
[----:B------:R-:W-:Y:S05]  /*1da0*/  EXIT ;  /* 0x000000000000794d */ /* 0x000fea0003800000 */
.L_x_600:
[----:B------:R-:W0:Y:S02]  /*1db0*/  LDCU UR6, c[0x0][0x3d8] ;  /* 0x00007b00ff0677ac */ /* 0x000e240008000800 */
[----:B0-----:R-:W-:-:S07]  /*1dc0*/  I2FP.F32.S32 R6, UR6 ;  /* 0x0000000600067c45 */ /* 0x001fce0008201400 */
.L_x_646:
        /* <DEDUP_REMOVED lines=28> */
.L_x_625:
        /* <DEDUP_REMOVED lines=8> */
[----:B------:R-:W-:Y:S01]  /*2010*/  IMAD.MOV R3, RZ, RZ, -R7 ;  /* 0x000000ffff037224 */ /* 0x000fe200078e0a07 */
[----:B------:R-:W-:-:S03]  /*2020*/  MOV R2, R7 ;  /* 0x0000000700027202 */ /* 0x000fc60000000f00 */
[----:B0-----:R-:W-:Y:S02]  /*2030*/  IMAD R4, R3, UR6, R0 ;  /* 0x0000000603047c24 */ /* 0x001fe4000f8e0200 */
[----:B------:R-:W-:-:S07]  /*2040*/  IMAD.MOV.U32 R3, RZ, RZ, R12 ;  /* 0x000000ffff037224 */ /* 0x000fce00078e000c */
.L_x_626:
[----:B------:R-:W-:Y:S05]  /*2050*/  BSYNC.RECONVERGENT B0 ;  /* 0x0000000000007941 */ /* 0x000fea0003800200 */
.L_x_624:
        /* <DEDUP_REMOVED lines=27> */
[----:B------:R-:W-:Y:S02]  /*2210*/  IMAD R8, R3, UR6, R2 ;  /* 0x0000000603087c24 */ /* 0x000fe4000f8e0202 */
[----:B------:R-:W-:Y:S02]  /*2220*/  HFMA2 R3, -RZ, RZ, 0, 0 ;  /* 0x00000000ff037431 */ /* 0x000fe400000001ff */
[----:B------:R-:W-:Y:S01]  /*2230*/  IMAD.MOV.U32 R2, RZ, RZ, R5 ;  /* 0x000000ffff027224 */ /* 0x000fe200078e0005 */
[----:B------:R-:W-:Y:S06]  /*2240*/  BRA `(.L_x_629) ;  /* 0x0000000000307947 */ /* 0x000fec0003800000 */
.L_x_628:
[----:B------:R-:W0:Y:S01]  /*2250*/  LDCU.64 UR6, c[0x0][0x398] ;  /* 0x00007300ff0677ac */ /* 0x000e220008000a00 */
[----:B------:R-:W-:Y:S01]  /*2260*/  IMAD.MOV.U32 R20, RZ, RZ, R2 ;  /* 0x000000ffff147224 */ /* 0x000fe200078e0002 */
[----:B------:R-:W-:Y:S01]  /*2270*/  MOV R10, 0x22c0 ;  /* 0x000022c0000a7802 */ /* 0x000fe20000000f00 */
[----:B------:R-:W-:Y:S02]  /*2280*/  IMAD.MOV.U32 R14, RZ, RZ, R3 ;  /* 0x000000ffff0e7224 */ /* 0x000fe400078e0003 */
[----:B0-----:R-:W-:Y:S01]  /*2290*/  IMAD.U32 R12, RZ, RZ, UR6 ;  /* 0x00000006ff0c7e24 */ /* 0x001fe2000f8e00ff */
[----:B------:R-:W-:-:S07]  /*22a0*/  MOV R7, UR7 ;  /* 0x0000000700077c02 */ /* 0x000fce0008000f00 */
[----:B------:R-:W-:Y:S05]  /*22b0*/  CALL.REL.NOINC `($__internal_10_$__cuda_sm20_div_s64) ;  /* 0x0000001000707944 */ /* 0x000fea0003c00000 */
[----:B------:R-:W0:Y:S01]  /*22c0*/  LDCU UR6, c[0x0][0x398] ;  /* 0x00007300ff0677ac */ /* 0x000e220008000800 */
[----:B------:R-:W-:-:S04]  /*22d0*/  IMAD.MOV R3, RZ, RZ, -R7 ;  /* 0x000000ffff037224 */ /* 0x000fc800078e0a07 */
[----:B0-----:R-:W-:Y:S01]  /*22e0*/  IMAD R8, R3, UR6, R2 ;  /* 0x0000000603087c24 */ /* 0x001fe2000f8e0202 */
[----:B------:R-:W-:Y:S01]  /*22f0*/  MOV R2, R7 ;  /* 0x0000000700027202 */ /* 0x000fe20000000f00 */
[----:B------:R-:W-:-:S07]  /*2300*/  IMAD.MOV.U32 R3, RZ, RZ, R12 ;  /* 0x000000ffff037224 */ /* 0x000fce00078e000c */
.L_x_629:
[----:B------:R-:W-:Y:S05]  /*2310*/  BSYNC.RECONVERGENT B0 ;  /* 0x0000000000007941 */ /* 0x000fea0003800200 */
.L_x_627:
[----:B------:R-:W0:Y:S01]  /*2320*/  LDC R21, c[0x0][0x3c0] ;  /* 0x0000f000ff157b82 */ /* 0x000e220000000800 */
[----:B------:R-:W1:Y:S01]  /*2330*/  LDCU UR6, c[0x0][0x3c8] ;  /* 0x00007900ff0677ac */ /* 0x000e620008000800 */
[----:B------:R-:W-:Y:S06]  /*2340*/  BSSY.RECONVERGENT B0, `(.L_x_630) ;  /* 0x0000054000007945 */ /* 0x000fec0003800200 */
[----:B------:R-:W2:Y:S08]  /*2350*/  LDC R5, c[0x0][0x3c4] ;  /* 0x0000f100ff057b82 */ /* 0x000eb00000000800 */
[----:B------:R-:W3:Y:S01]  /*2360*/  LDC R23, c[0x0][0x3a8] ;  /* 0x0000ea00ff177b82 */ /* 0x000ee20000000800 */
[----:B-1----:R-:W-:-:S02]  /*2370*/  VIADD R16, R8, UR6 ;  /* 0x0000000608107c36 */ /* 0x002fc40008000000 */
[----:B------:R-:W-:Y:S01]  /*2380*/  IMAD.MOV.U32 R8, RZ, RZ, RZ ;  /* 0x000000ffff087224 */ /* 0x000fe200078e00ff */
[----:B0-----:R-:W-:Y:S02]  /*2390*/  IABS R17, R21 ;  /* 0x0000001500117213 */ /* 0x001fe40000000000 */
[----:B------:R-:W-:Y:S02]  /*23a0*/  ISETP.NE.AND P3, PT, R21, RZ, PT ;  /* 0x000000ff1500720c */ /* 0x000fe40003f65270 */
[----:B------:R-:W0:Y:S01]  /*23b0*/  I2F.RP R7, R17 ;  /* 0x0000001100077306 */ /* 0x000e220000209400 */
[----:B--2---:R-:W-:-:S07]  /*23c0*/  IABS R18, R5 ;  /* 0x0000000500127213 */ /* 0x004fce0000000000 */
[----:B------:R-:W1:Y:S08]  /*23d0*/  I2F.RP R10, R18 ;  /* 0x00000012000a7306 */ /* 0x000e700000209400 */
[----:B0-----:R-:W0:Y:S08]  /*23e0*/  MUFU.RCP R7, R7 ;  /* 0x0000000700077308 */ /* 0x001e300000001000 */
[----:B-1----:R-:W1:Y:S01]  /*23f0*/  MUFU.RCP R10, R10 ;  /* 0x0000000a000a7308 */ /* 0x002e620000001000 */
[----:B0-----:R-:W-:-:S07]  /*2400*/  VIADD R9, R7, 0xffffffe ;  /* 0x0ffffffe07097836 */ /* 0x001fce0000000000 */
[----:B------:R-:W0:Y:S01]  /*2410*/  F2I.FTZ.U32.TRUNC.NTZ R9, R9 ;  /* 0x0000000900097305 */ /* 0x000e22000021f000 */
[----:B-1----:R-:W-:Y:S02]  /*2420*/  IADD3 R14, PT, PT, R10, 0xffffffe, RZ ;  /* 0x0ffffffe0a0e7810 */ /* 0x002fe40007ffe0ff */
[----:B------:R-:W-:-:S05]  /*2430*/  IABS R10, R16 ;  /* 0x00000010000a7213 */ /* 0x000fca0000000000 */
[----:B------:R1:W2:Y:S01]  /*2440*/  F2I.FTZ.U32.TRUNC.NTZ R15, R14 ;  /* 0x0000000e000f7305 */ /* 0x0002a2000021f000 */
[----:B0-----:R-:W-:Y:S02]  /*2450*/  IMAD.MOV R12, RZ, RZ, -R9 ;  /* 0x000000ffff0c7224 */ /* 0x001fe400078e0a09 */
[----:B-1----:R-:W-:Y:S02]  /*2460*/  HFMA2 R14, -RZ, RZ, 0, 0 ;  /* 0x00000000ff0e7431 */ /* 0x002fe400000001ff */
[----:B------:R-:W-:Y:S01]  /*2470*/  IMAD R7, R12, R17, RZ ;  /* 0x000000110c077224 */ /* 0x000fe200078e02ff */
[----:B--2---:R-:W-:-:S03]  /*2480*/  IADD3 R19, PT, PT, RZ, -R15, RZ ;  /* 0x8000000fff137210 */ /* 0x004fc60007ffe0ff */
[----:B------:R-:W-:-:S04]  /*2490*/  IMAD.HI.U32 R7, R9, R7, R8 ;  /* 0x0000000709077227 */ /* 0x000fc800078e0008 */
[----:B------:R-:W-:Y:S01]  /*24a0*/  IMAD.MOV.U32 R8, RZ, RZ, R10 ;  /* 0x000000ffff087224 */ /* 0x000fe200078e000a */
[----:B------:R-:W-:Y:S01]  /*24b0*/  IABS R10, R4 ;  /* 0x00000004000a7213 */ /* 0x000fe20000000000 */
[----:B------:R-:W-:Y:S02]  /*24c0*/  IMAD R9, R19, R18, RZ ;  /* 0x0000001213097224 */ /* 0x000fe400078e02ff */
[----:B------:R-:W-:Y:S01]  /*24d0*/  IMAD.HI.U32 R7, R7, R8, RZ ;  /* 0x0000000807077227 */ /* 0x000fe200078e00ff */
[----:B------:R-:W0:Y:S03]  /*24e0*/  LDC R19, c[0x0][0x3b8] ;  /* 0x0000ee00ff137b82 */ /* 0x000e260000000800 */
[----:B------:R-:W-:-:S04]  /*24f0*/  IMAD.HI.U32 R15, R15, R9, R14 ;  /* 0x000000090f0f7227 */ /* 0x000fc800078e000e */
[----:B------:R-:W-:Y:S02]  /*2500*/  IMAD.MOV R9, RZ, RZ, -R7 ;  /* 0x000000ffff097224 */ /* 0x000fe400078e0a07 */
[----:B------:R-:W-:Y:S02]  /*2510*/  IMAD.HI.U32 R12, R15, R10, RZ ;  /* 0x0000000a0f0c7227 */ /* 0x000fe400078e00ff */
[----:B------:R-:W1:Y:S02]  /*2520*/  LDC R15, c[0x0][0x3bc] ;  /* 0x0000ef00ff0f7b82 */ /* 0x000e640000000800 */
[----:B------:R-:W-:Y:S02]  /*2530*/  IMAD R8, R17, R9, R8 ;  /* 0x0000000911087224 */ /* 0x000fe400078e0208 */
[----:B------:R-:W-:-:S03]  /*2540*/  IMAD.MOV R9, RZ, RZ, -R12 ;  /* 0x000000ffff097224 */ /* 0x000fc600078e0a0c */
[----:B------:R-:W-:Y:S01]  /*2550*/  ISETP.GT.U32.AND P1, PT, R17, R8, PT ;  /* 0x000000081100720c */ /* 0x000fe20003f24070 */
[----:B------:R-:W-:-:S05]  /*2560*/  IMAD R9, R18, R9, R10 ;  /* 0x0000000912097224 */ /* 0x000fca00078e020a */
[----:B------:R-:W-:Y:S02]  /*2570*/  ISETP.GT.U32.AND P5, PT, R18, R9, PT ;  /* 0x000000091200720c */ /* 0x000fe40003fa4070 */
[----:B0-----:R-:W-:-:S05]  /*2580*/  ISETP.GE.AND P4, PT, R16, R19, PT ;  /* 0x000000131000720c */ /* 0x001fca0003f86270 */
[----:B------:R-:W-:Y:S01]  /*2590*/  @!P1 IADD3 R8, PT, PT, R8, -R17, RZ ;  /* 0x8000001108089210 */ /* 0x000fe20007ffe0ff */
[----:B------:R-:W-:-:S03]  /*25a0*/  @!P1 VIADD R7, R7, 0x1 ;  /* 0x0000000107079836 */ /* 0x000fc60000000000 */
[----:B------:R-:W-:Y:S02]  /*25b0*/  ISETP.GE.U32.AND P0, PT, R8, R17, PT ;  /* 0x000000110800720c */ /* 0x000fe40003f06070 */
[----:B------:R-:W0:Y:S01]  /*25c0*/  LDC R17, c[0x0][0x3b0] ;  /* 0x0000ec00ff117b82 */ /* 0x000e220000000800 */
[----:B------:R-:W-:Y:S01]  /*25d0*/  LOP3.LUT R8, R16, R21, RZ, 0x3c, !PT ;  /* 0x0000001510087212 */ /* 0x000fe200078e3cff */
[----:B------:R-:W-:Y:S02]  /*25e0*/  @!P5 IMAD.IADD R9, R9, 0x1, -R18 ;  /* 0x000000010909d824 */ /* 0x000fe400078e0a12 */
[----:B------:R-:W-:Y:S01]  /*25f0*/  @!P5 VIADD R12, R12, 0x1 ;  /* 0x000000010c0cd836 */ /* 0x000fe20000000000 */
[----:B------:R-:W-:Y:S02]  /*2600*/  ISETP.GE.AND P6, PT, R8, RZ, PT ;  /* 0x000000ff0800720c */ /* 0x000fe40003fc6270 */
[----:B------:R-:W-:Y:S02]  /*2610*/  ISETP.GE.U32.AND P2, PT, R9, R18, PT ;  /* 0x000000120900720c */ /* 0x000fe40003f46070 */
[----:B------:R-:W-:-:S02]  /*2620*/  LOP3.LUT R8, R4, R5, RZ, 0x3c, !PT ;  /* 0x0000000504087212 */ /* 0x000fc400078e3cff */
[----:B------:R-:W-:Y:S02]  /*2630*/  @P0 IADD3 R7, PT, PT, R7, 0x1, RZ ;  /* 0x0000000107070810 */ /* 0x000fe40007ffe0ff */
[----:B------:R-:W-:Y:S01]  /*2640*/  ISETP.GE.AND P1, PT, R8, RZ, PT ;  /* 0x000000ff0800720c */ /* 0x000fe20003f26270 */
[----:B------:R-:W-:Y:S01]  /*2650*/  IMAD.MOV.U32 R8, RZ, RZ, RZ ;  /* 0x000000ffff087224 */ /* 0x000fe200078e00ff */
[----:B-1----:R-:W-:Y:S01]  /*2660*/  ISETP.GE.AND P0, PT, R4, R15, PT ;  /* 0x0000000f0400720c */ /* 0x002fe20003f06270 */
[----:B------:R-:W-:Y:S01]  /*2670*/  IMAD.MOV.U32 R10, RZ, RZ, R7 ;  /* 0x000000ffff0a7224 */ /* 0x000fe200078e0007 */
[----:B------:R-:W-:-:S03]  /*2680*/  ISETP.NE.AND P5, PT, R5, RZ, PT ;  /* 0x000000ff0500720c */ /* 0x000fc60003fa5270 */
[----:B------:R-:W-:Y:S01]  /*2690*/  @P2 VIADD R12, R12, 0x1 ;  /* 0x000000010c0c2836 */ /* 0x000fe20000000000 */
[----:B------:R-:W-:Y:S02]  /*26a0*/  @!P6 IADD3 R10, PT, PT, -R10, RZ, RZ ;  /* 0x000000ff0a0ae210 */ /* 0x000fe40007ffe1ff */
[----:B------:R-:W-:Y:S01]  /*26b0*/  @!P3 LOP3.LUT R10, RZ, R21, RZ, 0x33, !PT ;  /* 0x00000015ff0ab212 */ /* 0x000fe200078e33ff */
[----:B---3--:R-:W-:Y:S06]  /*26c0*/  @!P4 BRA `(.L_x_631) ;  /* 0x00000000006cc947 */ /* 0x008fec0003800000 */
        /* <DEDUP_REMOVED lines=27> */
.L_x_631:
[----:B------:R-:W-:Y:S05]  /*2880*/  BSYNC.RECONVERGENT B0 ;  /* 0x0000000000007941 */ /* 0x000fea0003800200 */
.L_x_630:
        /* <DEDUP_REMOVED lines=31> */
.L_x_633:
[----:B------:R-:W-:Y:S05]  /*2a80*/  BSYNC.RECONVERGENT B0 ;  /* 0x0000000000007941 */ /* 0x000fea0003800200 */
.L_x_632:
[----:B------:R-:W-:Y:S01]  /*2a90*/  ISETP.GE.AND P0, PT, R8, R7, PT ;  /* 0x000000070800720c */ /* 0x000fe20003f06270 */
[----:B------:R-:W-:Y:S01]  /*2aa0*/  BSSY.RECONVERGENT B2, `(.L_x_634) ;  /* 0x0000090000027945 */ /* 0x000fe20003800200 */
[----:B------:R-:W-:Y:S01]  /*2ab0*/  @!P5 LOP3.LUT R12, RZ, R5, RZ, 0x33, !PT ;  /* 0x00000005ff0cd212 */ /* 0x000fe200078e33ff */
[----:B------:R-:W-:-:S03]  /*2ac0*/  IMAD.MOV.U32 R9, RZ, RZ, RZ ;  /* 0x000000ffff097224 */ /* 0x000fc600078e00ff */
[----:B0-----:R-:W-:-:S07]  /*2ad0*/  VIADDMNMX R17, R12, 0x1, R17, PT ;  /* 0x000000010c117846 */ /* 0x001fce0003800111 */
[----:B------:R-:W-:Y:S05]  /*2ae0*/  @P0 BRA `(.L_x_635) ;  /* 0x00000008002c0947 */ /* 0x000fea0003800000 */
[----:B------:R-:W0:Y:S01]  /*2af0*/  LDCU UR6, c[0x0][0x3cc] ;  /* 0x00007980ff0677ac */ /* 0x000e220008000800 */
[----:B------:R-:W1:Y:S01]  /*2b00*/  LDC R9, c[0x0][0x3a0] ;  /* 0x0000e800ff097b82 */ /* 0x000e620000000800 */
[C---:B------:R-:W-:Y:S01]  /*2b10*/  IMAD.IADD R14, R10.reuse, 0x1, -R17 ;  /* 0x000000010a0e7824 */ /* 0x040fe200078e0a11 */
[----:B------:R-:W-:Y:S01]  /*2b20*/  IADD3 R26, PT, PT, R17, -R10, RZ ;  /* 0x8000000a111a7210 */ /* 0x000fe20007ffe0ff */
[C---:B------:R-:W-:Y:S01]  /*2b30*/  VIADD R20, R10.reuse, 0x1 ;  /* 0x000000010a147836 */ /* 0x040fe20000000000 */
[----:B------:R-:W-:Y:S01]  /*2b40*/  SHF.R.S32.HI R19, RZ, 0x1f, R10 ;  /* 0x0000001fff137819 */ /* 0x000fe2000001140a */
[----:B------:R-:W-:Y:S01]  /*2b50*/  VIADD R21, R10, 0x2 ;  /* 0x000000020a157836 */ /* 0x000fe20000000000 */
[----:B------:R-:W-:Y:S01]  /*2b60*/  ISETP.GT.U32.AND P1, PT, R14, -0x4, PT ;  /* 0xfffffffc0e00780c */ /* 0x000fe20003f24070 */
[C-C-:B------:R-:W-:Y:S01]  /*2b70*/  IMAD R14, R10.reuse, R5, R5.reuse ;  /* 0x000000050a0e7224 */ /* 0x140fe200078e0205 */
[----:B------:R-:W-:Y:S02]  /*2b80*/  IADD3 R22, PT, PT, R10, 0x3, RZ ;  /* 0x000000030a167810 */ /* 0x000fe40007ffe0ff */
[----:B------:R-:W-:Y:S01]  /*2b90*/  LOP3.LUT R26, R26, 0x3, RZ, 0xc0, !PT ;  /* 0x000000031a1a7812 */ /* 0x000fe200078ec0ff */
[----:B------:R-:W-:-:S02]  /*2ba0*/  IMAD.IADD R29, R14, 0x1, R5 ;  /* 0x000000010e1d7824 */ /* 0x000fc400078e0205 */
[----:B0-----:R-:W-:Y:S01]  /*2bb0*/  IMAD R4, R10, R5, -UR6 ;  /* 0x800000060a047e24 */ /* 0x001fe2000f8e0205 */
[----:B------:R-:W-:Y:S02]  /*2bc0*/  VIADDMNMX R23, R14, -UR6, RZ, !PT ;  /* 0x800000060e177c46 */ /* 0x000fe4000f8001ff */
[----:B------:R-:W-:Y:S02]  /*2bd0*/  VIADDMNMX R29, R29, -UR6, RZ, !PT ;  /* 0x800000061d1d7c46 */ /* 0x000fe4000f8001ff */
[----:B------:R-:W-:Y:S02]  /*2be0*/  IADD3 R12, PT, PT, R4, R15, RZ ;  /* 0x0000000f040c7210 */ /* 0x000fe40007ffe0ff */
[----:B------:R-:W-:-:S03]  /*2bf0*/  VIMNMX R27, PT, PT, RZ, R4, !PT ;  /* 0x00000004ff1b7248 */ /* 0x000fc60007fe0100 */
[C---:B------:R-:W-:Y:S01]  /*2c00*/  IMAD.IADD R16, R12.reuse, 0x1, R5 ;  /* 0x000000010c107824 */ /* 0x040fe200078e0205 */
[----:B-1----:R-:W-:-:S04]  /*2c10*/  VIMNMX3 R12, R12, UR5, R9, PT ;  /* 0x000000050c0c7c0f */ /* 0x002fc8000b800109 */
[C---:B------:R-:W-:Y:S02]  /*2c20*/  VIADDMNMX R18, R16.reuse, R5, UR5, PT ;  /* 0x0000000510127e46 */ /* 0x040fe4000b800105 */
[----:B------:R-:W-:Y:S02]  /*2c30*/  VIMNMX3 R16, R16, UR5, R9, PT ;  /* 0x0000000510107c0f */ /* 0x000fe4000b800109 */
[----:B------:R-:W-:Y:S01]  /*2c40*/  VIMNMX R18, PT, PT, R18, R9, PT ;  /* 0x0000000912127248 */ /* 0x000fe20003fe0100 */
[----:B------:R-:W-:-:S07]  /*2c50*/  IMAD.MOV.U32 R9, RZ, RZ, RZ ;  /* 0x000000ffff097224 */ /* 0x000fce00078e00ff */
.L_x_645:
[----:B------:R-:W-:Y:S01]  /*2c60*/  ISETP.GE.AND P0, PT, R10, R17, PT ;  /* 0x000000110a00720c */ /* 0x000fe20003f06270 */
[----:B------:R-:W-:-:S12]  /*2c70*/  BSSY.RECONVERGENT B1, `(.L_x_636) ;  /* 0x000006f000017945 */ /* 0x000fd80003800200 */
[----:B------:R-:W-:Y:S05]  /*2c80*/  @P0 BRA `(.L_x_637) ;  /* 0x0000000400b40947 */ /* 0x000fea0003800000 */
[----:B------:R-:W0:Y:S01]  /*2c90*/  LDC R25, c[0x0][0x3c8] ;  /* 0x0000f200ff197b82 */ /* 0x000e220000000800 */
[----:B------:R-:W1:Y:S01]  /*2ca0*/  LDCU.64 UR8, c[0x0][0x3a8] ;  /* 0x00007500ff0877ac */ /* 0x000e620008000a00 */
[----:B------:R-:W-:Y:S01]  /*2cb0*/  ISETP.NE.AND P0, PT, R26, RZ, PT ;  /* 0x000000ff1a00720c */ /* 0x000fe20003f05270 */
[----:B------:R-:W-:Y:S01]  /*2cc0*/  BSSY.RECONVERGENT B0, `(.L_x_638) ;  /* 0x0000036000007945 */ /* 0x000fe20003800200 */
[----:B------:R-:W-:Y:S01]  /*2cd0*/  SHF.R.S32.HI R5, RZ, 0x1f, R8 ;  /* 0x0000001fff057819 */ /* 0x000fe20000011408 */
[----:B------:R-:W0:Y:S01]  /*2ce0*/  LDCU UR6, c[0x0][0x3c0] ;  /* 0x00007800ff0677ac */ /* 0x000e220008000800 */
[----:B------:R-:W-:Y:S01]  /*2cf0*/  MOV R4, R8 ;  /* 0x0000000800047202 */ /* 0x000fe20000000f00 */
[----:B------:R-:W-:Y:S01]  /*2d00*/  IMAD.MOV.U32 R30, RZ, RZ, R10 ;  /* 0x000000ffff1e7224 */ /* 0x000fe200078e000a */
[----:B------:R-:W2:Y:S01]  /*2d10*/  LDC R31, c[0x0][0x3b8] ;  /* 0x0000ee00ff1f7b82 */ /* 0x000ea20000000800 */
[----:B------:R-:W3:Y:S01]  /*2d20*/  LDCU UR7, c[0x0][0x398] ;  /* 0x00007300ff0777ac */ /* 0x000ee20008000800 */
[----:B-1----:R-:W-:-:S02]  /*2d30*/  IMAD R15, R3, UR8, RZ ;  /* 0x00000008030f7c24 */ /* 0x002fc4000f8e02ff */
[----:B------:R-:W-:-:S04]  /*2d40*/  IMAD.WIDE.U32 R4, R2, UR8, R4 ;  /* 0x0000000802047c25 */ /* 0x000fc8000f8e0004 */
[----:B0-----:R-:W-:Y:S02]  /*2d50*/  IMAD R14, R8, UR6, -R25 ;  /* 0x00000006080e7c24 */ /* 0x001fe4000f8e0a19 */
[----:B------:R-:W-:-:S03]  /*2d60*/  IMAD R25, R2, UR9, R15 ;  /* 0x0000000902197c24 */ /* 0x000fc6000f8e020f */
[----:B------:R-:W-:Y:S01]  /*2d70*/  VIMNMX R32, PT, PT, RZ, R14, !PT ;  /* 0x0000000eff207248 */ /* 0x000fe20007fe0100 */
[----:B------:R-:W-:Y:S01]  /*2d80*/  IMAD.IADD R28, R5, 0x1, R25 ;  /* 0x00000001051c7824 */ /* 0x000fe200078e0219 */
[----:B--2---:R-:W-:-:S04]  /*2d90*/  VIADDMNMX R15, R14, R31, UR4, PT ;  /* 0x000000040e0f7e46 */ /* 0x004fc8000b80011f */
        /* <DEDUP_REMOVED lines=18> */
[----:B------:R-:W2:Y:S02]  /*2ec0*/  MUFU.RCP R25, R6 ;  /* 0x0000000600197308 */ /* 0x000ea40000001000 */
[----:B--2---:R-:W-:-:S07]  /*2ed0*/  FFMA.FTZ R9, R24, R25, R9 ;  /* 0x0000001918097223 */ /* 0x004fce0000010009 */
.L_x_641:
[----:B------:R-:W-:Y:S05]  /*2ee0*/  BSYNC.RECONVERGENT B3 ;  /* 0x0000000000037941 */ /* 0x000fea0003800200 */
.L_x_640:
[----:B------:R-:W-:Y:S01]  /*2ef0*/  MOV R30, R20 ;  /* 0x00000014001e7202 */ /* 0x000fe20000000f00 */
        /* <DEDUP_REMOVED lines=8> */
.L_x_643:
[----:B------:R-:W-:Y:S05]  /*2f80*/  BSYNC.RECONVERGENT B3 ;  /* 0x0000000000037941 */ /* 0x000fea0003800200 */
.L_x_642:
[----:B------:R-:W-:Y:S01]  /*2f90*/  IMAD.MOV.U32 R30, RZ, RZ, R21 ;  /* 0x000000ffff1e7224 */ /* 0x000fe200078e0015 */
[----:B------:R-:W-:Y:S06]  /*2fa0*/  @!P3 BRA `(.L_x_639) ;  /* 0x00000000001cb947 */ /* 0x000fec0003800000 */
[----:B------:R-:W-:Y:S01]  /*2fb0*/  ISETP.GE.OR P0, PT, R29, R18, P0 ;  /* 0x000000121d00720c */ /* 0x000fe20000706670 */
[----:B------:R-:W-:-:S12]  /*2fc0*/  IMAD.MOV.U32 R30, RZ, RZ, R22 ;  /* 0x000000ffff1e7224 */ /* 0x000fd800078e0016 */
[----:B------:R-:W-:Y:S05]  /*2fd0*/  @P0 BRA `(.L_x_639) ;  /* 0x0000000000100947 */ /* 0x000fea0003800000 */
[----:B------:R-:W2:Y:S01]  /*2fe0*/  LDG.E R14, desc[UR10][R14.64+0x8] ;  /* 0x0000080a0e0e7981 */ /* 0x000ea2000c1e1900 */
[----:B------:R-:W2:Y:S01]  /*2ff0*/  MUFU.RCP R24, R6 ;  /* 0x0000000600187308 */ /* 0x000ea20000001000 */
[----:B------:R-:W-:Y:S01]  /*3000*/  MOV R30, R22 ;  /* 0x00000016001e7202 */ /* 0x000fe20000000f00 */
[----:B--2---:R-:W-:-:S07]  /*3010*/  FFMA.FTZ R9, R14, R24, R9 ;  /* 0x000000180e097223 */ /* 0x004fce0000010009 */
.L_x_639:
[----:B------:R-:W-:Y:S05]  /*3020*/  BSYNC.RECONVERGENT B0 ;  /* 0x0000000000007941 */ /* 0x000fea0003800200 */
.L_x_638:
[----:B------:R-:W-:Y:S05]  /*3030*/  @P1 BRA `(.L_x_637) ;  /* 0x0000000000c81947 */ /* 0x000fea0003800000 */
[----:B------:R-:W-:-:S13]  /*3040*/  ISETP.GE.AND P0, PT, R32, R33, PT ;  /* 0x000000212000720c */ /* 0x000fda0003f06270 */
.L_x_644:
        /* <DEDUP_REMOVED lines=9> */
[-C--:B------:R-:W-:Y:S02]  /*30e0*/  IMAD R33, R30, R35.reuse, R35 ;  /* 0x000000231e217224 */ /* 0x080fe400078e0223 */
[----:B-1----:R-:W-:Y:S01]  /*30f0*/  VIADD R25, R24, UR7 ;  /* 0x0000000718197c36 */ /* 0x002fe20008000000 */
[----:B------:R-:W-:Y:S01]  /*3100*/  VIMNMX R24, PT, PT, RZ, R24, !PT ;  /* 0x00000018ff187248 */ /* 0x000fe20007fe0100 */
[----:B---3--:R-:W-:Y:S01]  /*3110*/  IMAD R37, R28, UR8, RZ ;  /* 0x000000081c257c24 */ /* 0x008fe2000f8e02ff */
[----:B------:R-:W-:Y:S01]  /*3120*/  VIADDMNMX R31, R33, -UR6, RZ, !PT ;  /* 0x80000006211f7c46 */ /* 0x000fe2000f8001ff */
[C---:B------:R-:W-:Y:S01]  /*3130*/  IMAD.WIDE.U32 R14, R4.reuse, UR8, R14 ;  /* 0x00000008040e7c25 */ /* 0x040fe2000f8e000e */
[C---:B------:R-:W-:Y:S02]  /*3140*/  IADD3 R34, PT, PT, R25.reuse, R35, RZ ;  /* 0x0000002319227210 */ /* 0x040fe40007ffe0ff */
[--C-:B--2---:R-:W-:Y:S01]  /*3150*/  VIMNMX3 R25, R25, UR5, R36.reuse, PT ;  /* 0x0000000519197c0f */ /* 0x104fe2000b800124 */
[----:B------:R-:W-:Y:S01]  /*3160*/  IMAD R37, R4, UR9, R37 ;  /* 0x0000000904257c24 */ /* 0x000fe2000f8e0225 */
[C---:B------:R-:W-:Y:S01]  /*3170*/  VIMNMX3 R32, R34.reuse, UR5, R36, PT ;  /* 0x0000000522207c0f */ /* 0x040fe2000b800124 */
[----:B------:R-:W-:Y:S01]  /*3180*/  IMAD.IADD R34, R34, 0x1, R35 ;  /* 0x0000000122227824 */ /* 0x000fe200078e0223 */
[----:B------:R-:W-:-:S02]  /*3190*/  ISETP.GE.OR P2, PT, R24, R25, P0 ;  /* 0x000000191800720c */ /* 0x000fc40000746670 */
[----:B------:R-:W-:Y:S01]  /*31a0*/  ISETP.GE.OR P3, PT, R31, R32, P0 ;  /* 0x000000201f00720c */ /* 0x000fe20000766670 */
[--C-:B------:R-:W-:Y:S01]  /*31b0*/  IMAD.IADD R32, R33, 0x1, R35.reuse ;  /* 0x0000000121207824 */ /* 0x100fe200078e0223 */
[----:B------:R-:W-:Y:S02]  /*31c0*/  IADD3 R25, PT, PT, R37, R15, RZ ;  /* 0x0000000f25197210 */ /* 0x000fe40007ffe0ff */
[----:B----4-:R-:W-:Y:S01]  /*31d0*/  LEA R24, P4, R14, UR12, 0x2 ;  /* 0x0000000c0e187c11 */ /* 0x010fe2000f8810ff */
[----:B------:R-:W-:Y:S01]  /*31e0*/  IMAD.IADD R31, R32, 0x1, R35 ;  /* 0x00000001201f7824 */ /* 0x000fe200078e0223 */
[----:B------:R-:W-:Y:S02]  /*31f0*/  VIADDMNMX R33, R34, R35, UR5, PT ;  /* 0x0000000522217e46 */ /* 0x000fe4000b800123 */
[----:B------:R-:W-:Y:S02]  /*3200*/  LEA.HI.X R25, R14, UR13, R25, 0x2, P4 ;  /* 0x0000000d0e197c11 */ /* 0x000fe4000a0f1419 */
[----:B------:R-:W-:-:S02]  /*3210*/  VIADDMNMX R15, R32, -UR6, RZ, !PT ;  /* 0x80000006200f7c46 */ /* 0x000fc4000f8001ff */
[----:B------:R-:W-:Y:S02]  /*3220*/  VIMNMX R14, PT, PT, R33, R36, PT ;  /* 0x00000024210e7248 */ /* 0x000fe40003fe0100 */
[----:B------:R-:W-:Y:S02]  /*3230*/  VIMNMX3 R32, R34, UR5, R36, PT ;  /* 0x0000000522207c0f */ /* 0x000fe4000b800124 */
[----:B------:R-:W-:Y:S02]  /*3240*/  VIADDMNMX R31, R31, -UR6, RZ, !PT ;  /* 0x800000061f1f7c46 */ /* 0x000fe4000f8001ff */
[----:B------:R-:W-:Y:S02]  /*3250*/  ISETP.GE.OR P4, PT, R15, R32, P0 ;  /* 0x000000200f00720c */ /* 0x000fe40000786670 */
[----:B------:R-:W-:Y:S01]  /*3260*/  ISETP.GE.OR P5, PT, R31, R14, P0 ;  /* 0x0000000e1f00720c */ /* 0x000fe200007a6670 */
[----:B------:R-:W2:Y:S04]  /*3270*/  @!P3 LDG.E R32, desc[UR10][R24.64+0x4] ;  /* 0x0000040a1820b981 */ /* 0x000ea8000c1e1900 */
[----:B------:R-:W3:Y:S06]  /*3280*/  @!P2 LDG.E R14, desc[UR10][R24.64] ;  /* 0x0000000a180ea981 */ /* 0x000eec000c1e1900 */
[----:B------:R-:W4:Y:S04]  /*3290*/  @!P4 LDG.E R34, desc[UR10][R24.64+0x8] ;  /* 0x0000080a1822c981 */ /* 0x000f28000c1e1900 */
[----:B------:R-:W5:Y:S01]  /*32a0*/  @!P5 LDG.E R36, desc[UR10][R24.64+0xc] ;  /* 0x00000c0a1824d981 */ /* 0x000f62000c1e1900 */
[----:B------:R-:W3:Y:S01]  /*32b0*/  @!P2 MUFU.RCP R15, R6 ;  /* 0x00000006000fa308 */ /* 0x000ee20000001000 */
[----:B------:R-:W-:-:S07]  /*32c0*/  VIADD R30, R30, 0x4 ;  /* 0x000000041e1e7836 */ /* 0x000fce0000000000 */
[----:B------:R-:W2:Y:S08]  /*32d0*/  @!P3 MUFU.RCP R31, R6 ;  /* 0x00000006001fb308 */ /* 0x000eb00000001000 */
[----:B------:R-:W4:Y:S08]  /*32e0*/  @!P4 MUFU.RCP R33, R6 ;  /* 0x000000060021c308 */ /* 0x000f300000001000 */
[----:B------:R-:W5:Y:S01]  /*32f0*/  @!P5 MUFU.RCP R35, R6 ;  /* 0x000000060023d308 */ /* 0x000f620000001000 */
[----:B---3--:R-:W-:Y:S01]  /*3300*/  @!P2 FFMA.FTZ R9, R14, R15, R9 ;  /* 0x0000000f0e09a223 */ /* 0x008fe20000010009 */
[----:B------:R-:W-:-:S03]  /*3310*/  ISETP.NE.AND P2, PT, R30, R17, PT ;  /* 0x000000111e00720c */ /* 0x000fc60003f45270 */
[----:B--2---:R-:W-:-:S04]  /*3320*/  @!P3 FFMA.FTZ R9, R32, R31, R9 ;  /* 0x0000001f2009b223 */ /* 0x004fc80000010009 */
[----:B----4-:R-:W-:-:S04]  /*3330*/  @!P4 FFMA.FTZ R9, R34, R33, R9 ;  /* 0x000000212209c223 */ /* 0x010fc80000010009 */
[----:B-----5:R-:W-:Y:S02]  /*3340*/  @!P5 FFMA.FTZ R9, R36, R35, R9 ;  /* 0x000000232409d223 */ /* 0x020fe40000010009 */
[----:B------:R-:W-:Y:S05]  /*3350*/  @P2 BRA `(.L_x_644) ;  /* 0xfffffffc003c2947 */ /* 0x000fea000383ffff */
.L_x_637:
[----:B------:R-:W-:Y:S05]  /*3360*/  BSYNC.RECONVERGENT B1 ;  /* 0x0000000000017941 */ /* 0x000fea0003800200 */
.L_x_636:
[----:B------:R-:W-:-:S04]  /*3370*/  IADD3 R8, PT, PT, R8, 0x1, RZ ;  /* 0x0000000108087810 */ /* 0x000fc80007ffe0ff */
[----:B------:R-:W-:-:S13]  /*3380*/  ISETP.NE.AND P0, PT, R8, R7, PT ;  /* 0x000000070800720c */ /* 0x000fda0003f05270 */
[----:B------:R-:W-:Y:S05]  /*3390*/  @P0 BRA `(.L_x_645) ;  /* 0xfffffff800300947 */ /* 0x000fea000383ffff */
.L_x_635:
[----:B------:R-:W-:Y:S05]  /*33a0*/  BSYNC.RECONVERGENT B2 ;  /* 0x0000000000027941 */ /* 0x000fea0003800200 */
.L_x_634:
        /* <DEDUP_REMOVED lines=13> */
        .weak           $__internal_10_$__cuda_sm20_div_s64
        .type           $__internal_10_$__cuda_sm20_div_s64,@function
        .size           $__internal_10_$__cuda_sm20_div_s64,(.L_x_1490 - $__internal_10_$__cuda_sm20_div_s64)
$__internal_10_$__cuda_sm20_div_s64:
        /* <DEDUP_REMOVED lines=18> */
[----:B------:R-:W-:Y:S02]  /*35a0*/  IMAD.X R23, RZ, RZ, ~R19, P0 ;  /* 0x000000ffff177224 */ /* 0x000fe400000e0e13 */
[----:B------:R-:W-:Y:S02]  /*35b0*/  IMAD.MOV.U32 R19, RZ, RZ, R16 ;  /* 0x000000ffff137224 */ /* 0x000fe400078e0010 */
[-C--:B------:R-:W-:Y:S02]  /*35c0*/  IMAD R25, R17, R23.reuse, RZ ;  /* 0x0000001711197224 */ /* 0x080fe400078e02ff */
[----:B------:R-:W-:-:S04]  /*35d0*/  IMAD.WIDE.U32 R18, P0, R16, R23, R18 ;  /* 0x0000001710127225 */ /* 0x000fc80007800012 */
[----:B------:R-:W-:Y:S01]  /*35e0*/  IMAD.HI.U32 R15, R17, R23, RZ ;  /* 0x00000017110f7227 */ /* 0x000fe200078e00ff */
[----:B------:R-:W-:-:S03]  /*35f0*/  IADD3 R23, P4, PT, RZ, -R20, RZ ;  /* 0x80000014ff177210 */ /* 0x000fc60007f9e0ff */
[----:B------:R-:W-:Y:S01]  /*3600*/  IMAD.HI.U32 R18, P1, R17, R21, R18 ;  /* 0x0000001511127227 */ /* 0x000fe20007820012 */
[----:B------:R-:W-:Y:S02]  /*3610*/  IADD3.X R15, PT, PT, R15, R17, RZ, P0, !PT ;  /* 0x000000110f0f7210 */ /* 0x000fe400007fe4ff */
[----:B------:R-:W-:Y:S02]  /*3620*/  SEL R23, R23, R20, !P3 ;  /* 0x0000001417177207 */ /* 0x000fe40005800000 */
[----:B------:R-:W-:-:S04]  /*3630*/  IADD3 R19, P2, PT, R25, R18, RZ ;  /* 0x0000001219137210 */ /* 0x000fc80007f5e0ff */
[----:B------:R-:W-:Y:S01]  /*3640*/  IADD3.X R15, PT, PT, RZ, RZ, R15, P2, P1 ;  /* 0x000000ffff0f7210 */ /* 0x000fe200017e240f */
[----:B------:R-:W-:-:S04]  /*3650*/  IMAD.WIDE.U32 R16, R19, R8, RZ ;  /* 0x0000000813107225 */ /* 0x000fc800078e00ff */
[----:B------:R-:W-:Y:S01]  /*3660*/  IMAD R17, R19, R9, R17 ;  /* 0x0000000913117224 */ /* 0x000fe200078e0211 */
[----:B------:R-:W-:-:S03]  /*3670*/  IADD3 R21, P0, PT, RZ, -R16, RZ ;  /* 0x80000010ff157210 */ /* 0x000fc60007f1e0ff */
[----:B------:R-:W-:Y:S02]  /*3680*/  IMAD R17, R15, R8, R17 ;  /* 0x000000080f117224 */ /* 0x000fe400078e0211 */
[----:B------:R-:W-:-:S04]  /*3690*/  IMAD.HI.U32 R18, R19, R21, RZ ;  /* 0x0000001513127227 */ /* 0x000fc800078e00ff */
[----:B------:R-:W-:Y:S02]  /*36a0*/  IMAD.X R16, RZ, RZ, ~R17, P0 ;  /* 0x000000ffff107224 */ /* 0x000fe400000e0e11 */
[----:B------:R-:W-:Y:S02]  /*36b0*/  IMAD.X R17, RZ, RZ, ~R14, P4 ;  /* 0x000000ffff117224 */ /* 0x000fe400020e0e0e */
[----:B------:R-:W-:-:S04]  /*36c0*/  IMAD.WIDE.U32 R18, P0, R19, R16, R18 ;  /* 0x0000001013127225 */ /* 0x000fc80007800012 */
[----:B------:R-:W-:-:S04]  /*36d0*/  IMAD.HI.U32 R19, P1, R15, R21, R18 ;  /* 0x000000150f137227 */ /* 0x000fc80007820012 */
[CC--:B------:R-:W-:Y:S02]  /*36e0*/  IMAD R18, R15.reuse, R16.reuse, RZ ;  /* 0x000000100f127224 */ /* 0x0c0fe400078e02ff */
[----:B------:R-:W-:-:S03]  /*36f0*/  IMAD.HI.U32 R16, R15, R16, RZ ;  /* 0x000000100f107227 */ /* 0x000fc600078e00ff */
[----:B------:R-:W-:Y:S02]  /*3700*/  IADD3 R19, P2, PT, R18, R19, RZ ;  /* 0x0000001312137210 */ /* 0x000fe40007f5e0ff */
[----:B------:R-:W-:Y:S02]  /*3710*/  IADD3.X R15, PT, PT, R16, R15, RZ, P0, !PT ;  /* 0x0000000f100f7210 */ /* 0x000fe400007fe4ff */
[-C--:B------:R-:W-:Y:S01]  /*3720*/  SEL R18, R17, R14.reuse, !P3 ;  /* 0x0000000e11127207 */ /* 0x080fe20005800000 */
[----:B------:R-:W-:Y:S01]  /*3730*/  IMAD.HI.U32 R16, R19, R23, RZ ;  /* 0x0000001713107227 */ /* 0x000fe200078e00ff */
[----:B------:R-:W-:Y:S02]  /*3740*/  IADD3.X R15, PT, PT, RZ, RZ, R15, P2, P1 ;  /* 0x000000ffff0f7210 */ /* 0x000fe400017e240f */
[----:B------:R-:W-:Y:S01]  /*3750*/  LOP3.LUT R14, R7, R14, RZ, 0x3c, !PT ;  /* 0x0000000e070e7212 */ /* 0x000fe200078e3cff */
[----:B------:R-:W-:Y:S02]  /*3760*/  IMAD.MOV.U32 R17, RZ, RZ, RZ ;  /* 0x000000ffff117224 */ /* 0x000fe400078e00ff */
        /* <DEDUP_REMOVED lines=14> */
[----:B------:R-:W-:Y:S02]  /*3850*/  IADD3 R17, P1, PT, R23, -R8, RZ ;  /* 0x8000000817117210 */ /* 0x000fe40007f3e0ff */
[----:B------:R-:W-:Y:S02]  /*3860*/  IADD3.X R18, PT, PT, RZ, R15, RZ, P2, !PT ;  /* 0x0000000fff127210 */ /* 0x000fe400017fe4ff */
[C---:B------:R-:W-:Y:S01]  /*3870*/  ISETP.GE.U32.AND.EX P0, PT, R25.reuse, R9, PT, P0 ;  /* 0x000000091900720c */ /* 0x040fe20003f06100 */
[----:B------:R-:W-:-:S03]  /*3880*/  IMAD.X R21, R25, 0x1, ~R9, P1 ;  /* 0x0000000119157824 */ /* 0x000fc600008e0e09 */
[----:B------:R-:W-:Y:S02]  /*3890*/  SEL R17, R17, R23, P0 ;  /* 0x0000001711117207 */ /* 0x000fe40000000000 */
[----:B------:R-:W-:Y:S02]  /*38a0*/  SEL R19, R16, R19, P0 ;  /* 0x0000001310137207 */ /* 0x000fe40000000000 */
[----:B------:R-:W-:Y:S02]  /*38b0*/  SEL R21, R21, R25, P0 ;  /* 0x0000001915157207 */ /* 0x000fe40000000000 */
[----:B------:R-:W-:Y:S02]  /*38c0*/  ISETP.GE.U32.AND P1, PT, R17, R8, PT ;  /* 0x000000081100720c */ /* 0x000fe40003f26070 */
[----:B------:R-:W-:Y:S02]  /*38d0*/  SEL R16, R18, R15, P0 ;  /* 0x0000000f12107207 */ /* 0x000fe40000000000 */
[----:B------:R-:W-:-:S02]  /*38e0*/  IADD3 R8, P2, PT, R19, 0x1, RZ ;  /* 0x0000000113087810 */ /* 0x000fc40007f5e0ff */
[----:B------:R-:W-:Y:S02]  /*38f0*/  ISETP.GE.U32.AND.EX P0, PT, R21, R9, PT, P1 ;  /* 0x000000091500720c */ /* 0x000fe40003f06110 */
[----:B------:R-:W-:Y:S01]  /*3900*/  ISETP.GE.AND P1, PT, R14, RZ, PT ;  /* 0x000000ff0e00720c */ /* 0x000fe20003f26270 */
[----:B------:R-:W-:Y:S01]  /*3910*/  IMAD.X R9, RZ, RZ, R16, P2 ;  /* 0x000000ffff097224 */ /* 0x000fe200010e0610 */
[----:B------:R-:W-:-:S04]  /*3920*/  SEL R8, R8, R19, P0 ;  /* 0x0000001308087207 */ /* 0x000fc80000000000 */
[----:B------:R-:W-:Y:S02]  /*3930*/  SEL R9, R9, R16, P0 ;  /* 0x0000001009097207 */ /* 0x000fe40000000000 */
[----:B------:R-:W-:Y:S02]  /*3940*/  IADD3 R15, P2, PT, RZ, -R8, RZ ;  /* 0x80000008ff0f7210 */ /* 0x000fe40007f5e0ff */
[----:B------:R-:W-:-:S03]  /*3950*/  ISETP.NE.U32.AND P0, PT, R12, RZ, PT ;  /* 0x000000ff0c00720c */ /* 0x000fc60003f05070 */
[----:B------:R-:W-:Y:S01]  /*3960*/  IMAD.X R12, RZ, RZ, ~R9, P2 ;  /* 0x000000ffff0c7224 */ /* 0x000fe200010e0e09 */
[----:B------:R-:W-:Y:S02]  /*3970*/  ISETP.NE.AND.EX P0, PT, R7, RZ, PT, P0 ;  /* 0x000000ff0700720c */ /* 0x000fe40003f05300 */
[----:B------:R-:W-:Y:S02]  /*3980*/  SEL R7, R15, R8, !P1 ;  /* 0x000000080f077207 */ /* 0x000fe40004800000 */
[----:B------:R-:W-:Y:S01]  /*3990*/  SEL R12, R12, R9, !P1 ;  /* 0x000000090c0c7207 */ /* 0x000fe20004800000 */
[----:B------:R-:W-:Y:S01]  /*39a0*/  IMAD.MOV.U32 R9, RZ, RZ, 0x0 ;  /* 0x00000000ff097424 */ /* 0x000fe200078e00ff */
[----:B------:R-:W-:Y:S02]  /*39b0*/  MOV R8, R10 ;  /* 0x0000000a00087202 */ /* 0x000fe40000000f00 */
[----:B------:R-:W-:Y:S02]  /*39c0*/  SEL R7, R7, 0xffffffff, P0 ;  /* 0xffffffff07077807 */ /* 0x000fe40000000000 */
[----:B------:R-:W-:Y:S01]  /*39d0*/  SEL R12, R12, 0xffffffff, P0 ;  /* 0xffffffff0c0c7807 */ /* 0x000fe20000000000 */
[----:B------:R-:W-:Y:S06]  /*39e0*/  RET.REL.NODEC R8 `(_ZN2at6native49_GLOBAL__N__3489678a_16_AveragePool2d_cu_fb80407634avg_pool2d_backward_out_cuda_frameIffiEEvT1_PKT_llllliiiiiiPS4_ibb) ;  /* 0xffffffc408847950 */ /* 0x000fec0003c3ffff */
.L_x_647:
        /* <DEDUP_REMOVED lines=9> */
.L_x_1490:


//--------------------- .text._ZN2at6native49_GLOBAL__N__3489678a_16_AveragePool2d_cu_fb80407639avg_pool2d_backward_out_cuda_frame_nhwcIffiEEvT1_PKT_llliiiiiiiiPS4_ibb --------------------------
	.section	.text._ZN2at6native49_GLOBAL__N__3489678a_16_AveragePool2d_cu_fb80407639avg_pool2d_backward_out_cuda_frame_nhwcIffiEEvT1_PKT_llliiiiiiiiPS4_ibb,"ax",@progbits
	.align	128
.text._ZN2at6native49_GLOBAL__N__3489678a_16_AveragePool2d_cu_fb80407639avg_pool2d_backward_out_cuda_frame_nhwcIffiEEvT1_PKT_llliiiiiiiiPS4_ibb:
        .type           _ZN2at6native49_GLOBAL__N__3489678a_16_AveragePool2d_cu_fb80407639avg_pool2d_backward_out_cuda_frame_nhwcIffiEEvT1_PKT_llliiiiiiiiPS4_ibb,@function
        .size           _ZN2at6native49_GLOBAL__N__3489678a_16_AveragePool2d_cu_fb80407639avg_pool2d_backward_out_cuda_frame_nhwcIffiEEvT1_PKT_llliiiiiiiiPS4_ibb,(.L_x_1492 - _ZN2at6native49_GLOBAL__N__3489678a_16_AveragePool2d_cu_fb80407639avg_pool2d_backward_out_cuda_frame_nhwcIffiEEvT1_PKT_llliiiiiiiiPS4_ibb)
        .other          _ZN2at6native49_GLOBAL__N__3489678a_16_AveragePool2d_cu_fb80407639avg_pool2d_backward_out_cuda_frame_nhwcIffiEEvT1_PKT_llliiiiiiiiPS4_ibb,@"STO_CUDA_ENTRY STV_DEFAULT"
_ZN2at6native49_GLOBAL__N__3489678a_16_AveragePool2d_cu_fb80407639avg_pool2d_backward_out_cuda_frame_nhwcIffiEEvT1_PKT_llliiiiiiiiPS4_ibb:
        /* <DEDUP_REMOVED lines=24> */
.L_x_682:
        /* <DEDUP_REMOVED lines=18> */
[----:B------:R-:W-:Y:S02]  /*02a0*/  IMAD R4, R7, UR6, R0 ;  /* 0x0000000607047c24 */ /* 0x000fe4000f8e0200 */
[----:B------:R-:W-:-:S03]  /*02b0*/  IMAD.MOV.U32 R7, RZ, RZ, RZ ;  /* 0x000000ffff077224 */ /* 0x000fc600078e00ff */
        /* <DEDUP_REMOVED lines=9> */
.L_x_650:
[----:B------:R-:W0:Y:S01]  /*0350*/  LDCU.64 UR6, c[0x0][0x390] ;  /* 0x00007200ff0677ac */ /* 0x000e220008000a00 */
[----:B------:R-:W-:Y:S01]  /*0360*/  IMAD.MOV.U32 R20, RZ, RZ, R0 ;  /* 0x000000ffff147224 */ /* 0x000fe200078e0000 */
[----:B------:R-:W-:Y:S02]  /*0370*/  MOV R21, R3 ;  /* 0x0000000300157202 */ /* 0x000fe40000000f00 */
[----:B------:R-:W-:Y:S01]  /*0380*/  MOV R16, 0x3c0 ;  /* 0x000003c000107802 */ /* 0x000fe20000000f00 */
[----:B0-----:R-:W-:Y:S02]  /*0390*/  IMAD.U32 R19, RZ, RZ, UR6 ;  /* 0x00000006ff137e24 */ /* 0x001fe4000f8e00ff */
[----:B------:R-:W-:-:S07]  /*03a0*/  IMAD.U32 R18, RZ, RZ, UR7 ;  /* 0x00000007ff127e24 */ /* 0x000fce000f8e00ff */
[----:B------:R-:W-:Y:S05]  /*03b0*/  CALL.REL.NOINC `($__internal_11_$__cuda_sm20_div_s64) ;  /* 0x0000003c00d87944 */ /* 0x000fea0003c00000 */
[----:B------:R-:W0:Y:S01]  /*03c0*/  LDCU.64 UR6, c[0x0][0x390] ;  /* 0x00007200ff0677ac */ /* 0x000e220008000a00 */
[-C--:B------:R-:W-:Y:S01]  /*03d0*/  IADD3 R9, P0, PT, RZ, -R12.reuse, RZ ;  /* 0x8000000cff097210 */ /* 0x080fe20007f1e0ff */
[----:B------:R-:W-:Y:S01]  /*03e0*/  IMAD.MOV.U32 R2, RZ, RZ, R0 ;  /* 0x000000ffff027224 */ /* 0x000fe200078e0000 */
[----:B------:R-:W-:Y:S01]  /*03f0*/  MOV R14, R12 ;  /* 0x0000000c000e7202 */ /* 0x000fe20000000f00 */
[--C-:B------:R-:W-:Y:S02]  /*0400*/  IMAD.MOV.U32 R15, RZ, RZ, R13.reuse ;  /* 0x000000ffff0f7224 */ /* 0x100fe400078e000d */
[----:B------:R-:W-:-:S04]  /*0410*/  IMAD.X R4, RZ, RZ, ~R13, P0 ;  /* 0x000000ffff047224 */ /* 0x000fc800000e0e0d */
[----:B0-----:R-:W-:Y:S02]  /*0420*/  IMAD R4, R4, UR6, RZ ;  /* 0x0000000604047c24 */ /* 0x001fe4000f8e02ff */
[----:B------:R-:W-:-:S04]  /*0430*/  IMAD.WIDE.U32 R6, R9, UR6, R2 ;  /* 0x0000000609067c25 */ /* 0x000fc8000f8e0002 */
[----:B------:R-:W-:-:S04]  /*0440*/  IMAD R9, R9, UR7, R4 ;  /* 0x0000000709097c24 */ /* 0x000fc8000f8e0204 */
[----:B------:R-:W-:-:S07]  /*0450*/  IMAD.IADD R7, R7, 0x1, R9 ;  /* 0x0000000107077824 */ /* 0x000fce00078e0209 */
.L_x_651:
[----:B------:R-:W-:Y:S05]  /*0460*/  BSYNC.RECONVERGENT B0 ;  /* 0x0000000000007941 */ /* 0x000fea0003800200 */
.L_x_649:
        /* <DEDUP_REMOVED lines=29> */
.L_x_653:
[----:B------:R-:W0:Y:S01]  /*0640*/  LDCU.64 UR6, c[0x0][0x3a0] ;  /* 0x00007400ff0677ac */ /* 0x000e220008000a00 */
[----:B------:R-:W-:Y:S02]  /*0650*/  MOV R20, R14 ;  /* 0x0000000e00147202 */ /* 0x000fe40000000f00 */
[----:B------:R-:W-:Y:S02]  /*0660*/  MOV R21, R15 ;  /* 0x0000000f00157202 */ /* 0x000fe40000000f00 */
[----:B------:R-:W-:Y:S01]  /*0670*/  MOV R16, 0x6b0 ;  /* 0x000006b000107802 */ /* 0x000fe20000000f00 */
[----:B0-----:R-:W-:Y:S02]  /*0680*/  IMAD.U32 R19, RZ, RZ, UR6 ;  /* 0x00000006ff137e24 */ /* 0x001fe4000f8e00ff */
[----:B------:R-:W-:-:S07]  /*0690*/  IMAD.U32 R18, RZ, RZ, UR7 ;  /* 0x00000007ff127e24 */ /* 0x000fce000f8e00ff */
[----:B------:R-:W-:Y:S05]  /*06a0*/  CALL.REL.NOINC `($__internal_11_$__cuda_sm20_div_s64) ;  /* 0x0000003c001c7944 */ /* 0x000fea0003c00000 */
[----:B------:R-:W0:Y:S01]  /*06b0*/  LDCU UR6, c[0x0][0x3a0] ;  /* 0x00007400ff0677ac */ /* 0x000e220008000800 */
[----:B------:R-:W-:Y:S01]  /*06c0*/  IMAD.MOV R9, RZ, RZ, -R12 ;  /* 0x000000ffff097224 */ /* 0x000fe200078e0a0c */
[----:B------:R-:W-:-:S03]  /*06d0*/  MOV R15, R13 ;  /* 0x0000000d000f7202 */ /* 0x000fc60000000f00 */
[----:B0-----:R-:W-:Y:S02]  /*06e0*/  IMAD R4, R9, UR6, R14 ;  /* 0x0000000609047c24 */ /* 0x001fe4000f8e020e */
[----:B------:R-:W-:-:S07]  /*06f0*/  IMAD.MOV.U32 R14, RZ, RZ, R12 ;  /* 0x000000ffff0e7224 */ /* 0x000fce00078e000c */
.L_x_654:
[----:B------:R-:W-:Y:S05]  /*0700*/  BSYNC.RECONVERGENT B0 ;  /* 0x0000000000007941 */ /* 0x000fea0003800200 */
.L_x_652:
        /* <DEDUP_REMOVED lines=28> */
.L_x_656:
[----:B------:R-:W0:Y:S01]  /*08d0*/  LDCU.64 UR6, c[0x0][0x398] ;  /* 0x00007300ff0677ac */ /* 0x000e220008000a00 */
[----:B------:R-:W-:Y:S01]  /*08e0*/  IMAD.MOV.U32 R20, RZ, RZ, R14 ;  /* 0x000000ffff147224 */ /* 0x000fe200078e000e */
[----:B------:R-:W-:Y:S01]  /*08f0*/  MOV R16, 0x940 ;  /* 0x0000094000107802 */ /* 0x000fe20000000f00 */
[----:B------:R-:W-:Y:S02]  /*0900*/  IMAD.MOV.U32 R21, RZ, RZ, R15 ;  /* 0x000000ffff157224 */ /* 0x000fe400078e000f */
[----:B0-----:R-:W-:Y:S01]  /*0910*/  IMAD.U32 R19, RZ, RZ, UR6 ;  /* 0x00000006ff137e24 */ /* 0x001fe2000f8e00ff */
[----:B------:R-:W-:-:S07]  /*0920*/  MOV R18, UR7 ;  /* 0x0000000700127c02 */ /* 0x000fce0008000f00 */
[----:B------:R-:W-:Y:S05]  /*0930*/  CALL.REL.NOINC `($__internal_11_$__cuda_sm20_div_s64) ;  /* 0x0000003800787944 */ /* 0x000fea0003c00000 */
[----:B------:R-:W0:Y:S01]  /*0940*/  LDCU UR6, c[0x0][0x398] ;  /* 0x00007300ff0677ac */ /* 0x000e220008000800 */
[----:B------:R-:W-:Y:S01]  /*0950*/  IMAD.MOV R9, RZ, RZ, -R12 ;  /* 0x000000ffff097224 */ /* 0x000fe200078e0a0c */
[----:B------:R-:W-:Y:S01]  /*0960*/  MOV R20, R12 ;  /* 0x0000000c00147202 */ /* 0x000fe20000000f00 */
[----:B------:R-:W-:Y:S02]  /*0970*/  IMAD.MOV.U32 R21, RZ, RZ, R13 ;  /* 0x000000ffff157224 */ /* 0x000fe400078e000d */
[----:B0-----:R-:W-:-:S07]  /*0980*/  IMAD R14, R9, UR6, R14 ;  /* 0x00000006090e7c24 */ /* 0x001fce000f8e020e */
.L_x_657:
[----:B------:R-:W-:Y:S05]  /*0990*/  BSYNC.RECONVERGENT B0 ;  /* 0x0000000000007941 */ /* 0x000fea0003800200 */
.L_x_655:
        /* <DEDUP_REMOVED lines=85> */
.L_x_659:
[----:B------:R-:W-:Y:S05]  /*0ef0*/  BSYNC.RECONVERGENT B0 ;  /* 0x0000000000007941 */ /* 0x000fea0003800200 */
.L_x_658:
        /* <DEDUP_REMOVED lines=31> */
.L_x_661:
[----:B------:R-:W-:Y:S05]  /*10f0*/  BSYNC.RECONVERGENT B0 ;  /* 0x0000000000007941 */ /* 0x000fea0003800200 */
.L_x_660:
        /* <DEDUP_REMOVED lines=10> */
[--C-:B------:R-:W-:Y:S01]  /*11a0*/  IMAD R13, R11, R8, R8.reuse ;  /* 0x000000080b0d7224 */ /* 0x100fe200078e0208 */
[----:B------:R-:W-:Y:S01]  /*11b0*/  MOV R40, RZ ;  /* 0x000000ff00287202 */ /* 0x000fe20000000f00 */
[----:B------:R-:W-:Y:S01]  /*11c0*/  IMAD.WIDE.U32 R20, R12, R20, RZ ;  /* 0x000000140c147225 */ /* 0x000fe200078e00ff */
[----:B------:R-:W1:Y:S04]  /*11d0*/  LDCU UR7, c[0x0][0x3a0] ;  /* 0x00007400ff0777ac */ /* 0x000e680008000800 */
[----:B------:R-:W-:Y:S01]  /*11e0*/  IADD3 R10, PT, PT, R21, R23, RZ ;  /* 0x00000017150a7210 */ /* 0x000fe20007ffe0ff */
[----:B0-----:R-:W-:Y:S01]  /*11f0*/  IMAD R14, R11, R8, -UR6 ;  /* 0x800000060b0e7e24 */ /* 0x001fe2000f8e0208 */
[C---:B------:R-:W-:Y:S01]  /*1200*/  IADD3 R18, PT, PT, R13.reuse, -UR6, R8 ;  /* 0x800000060d127c10 */ /* 0x040fe2000fffe008 */
[----:B------:R-:W-:-:S02]  /*1210*/  VIADD R16, R13, -UR6 ;  /* 0x800000060d107c36 */ /* 0x000fc40008000000 */
[----:B------:R-:W-:-:S04]  /*1220*/  IMAD.IADD R15, R14, 0x1, R15 ;  /* 0x000000010e0f7824 */ /* 0x000fc800078e020f */
[C---:B------:R-:W-:Y:S01]  /*1230*/  IMAD.IADD R17, R15.reuse, 0x1, R8 ;  /* 0x000000010f117824 */ /* 0x040fe200078e0208 */
[----:B------:R-:W-:-:S04]  /*1240*/  VIMNMX R13, PT, PT, R15, UR5, PT ;  /* 0x000000050f0d7c48 */ /* 0x000fc8000bfe0100 */
[----:B------:R-:W-:Y:S01]  /*1250*/  VIMNMX R15, PT, PT, R17, UR5, PT ;  /* 0x00000005110f7c48 */ /* 0x000fe2000bfe0100 */
[----:B------:R-:W-:Y:S01]  /*1260*/  IMAD.IADD R12, R13, 0x1, -R14 ;  /* 0x000000010d0c7824 */ /* 0x000fe200078e0a0e */
[----:B------:R-:W-:Y:S02]  /*1270*/  VIADDMNMX R19, R17, R8, UR5, PT ;  /* 0x0000000511137e46 */ /* 0x000fe4000b800108 */
[----:B-1----:R-:W-:Y:S01]  /*1280*/  VIMNMX R13, PT, PT, R13, UR7, PT ;  /* 0x000000070d0d7c48 */ /* 0x002fe2000bfe0100 */
[C---:B------:R-:W-:Y:S01]  /*1290*/  IMAD.IADD R14, R15.reuse, 0x1, -R16 ;  /* 0x000000010f0e7824 */ /* 0x040fe200078e0a10 */
[----:B------:R-:W-:Y:S02]  /*12a0*/  VIMNMX R15, PT, PT, R15, UR7, PT ;  /* 0x000000070f0f7c48 */ /* 0x000fe4000bfe0100 */
[----:B------:R-:W-:Y:S02]  /*12b0*/  IADD3 R16, PT, PT, -R18, R19, RZ ;  /* 0x0000001312107210 */ /* 0x000fe40007ffe1ff */
[----:B------:R-:W-:-:S07]  /*12c0*/  VIMNMX R17, PT, PT, R19, UR7, PT ;  /* 0x0000000713117c48 */ /* 0x000fce000bfe0100 */
.L_x_681:
[----:B------:R-:W-:Y:S01]  /*12d0*/  ISETP.GE.AND P0, PT, R11, R4, PT ;  /* 0x000000040b00720c */ /* 0x000fe20003f06270 */
[----:B------:R-:W-:-:S12]  /*12e0*/  BSSY.RECONVERGENT B0, `(.L_x_664) ;  /* 0x0000119000007945 */ /* 0x000fd80003800200 */
[----:B------:R-:W-:Y:S05]  /*12f0*/  @P0 BRA `(.L_x_665) ;  /* 0x00000010005c0947 */ /* 0x000fea0003800000 */
[----:B------:R-:W0:Y:S01]  /*1300*/  LDC R19, c[0x0][0x3c0] ;  /* 0x0000f000ff137b82 */ /* 0x000e220000000800 */
[----:B------:R-:W0:Y:S01]  /*1310*/  LDCU UR6, c[0x0][0x3b8] ;  /* 0x00007700ff0677ac */ /* 0x000e220008000800 */
[----:B------:R-:W-:Y:S01]  /*1320*/  IMAD.IADD R28, R4, 0x1, -R11 ;  /* 0x00000001041c7824 */ /* 0x000fe200078e0a0b */
[----:B------:R-:W-:Y:S01]  /*1330*/  BSSY.RECONVERGENT B2, `(.L_x_666) ;  /* 0x000006e000027945 */ /* 0x000fe20003800200 */
[----:B------:R-:W-:Y:S01]  /*1340*/  MOV R23, R11 ;  /* 0x0000000b00177202 */ /* 0x000fe20000000f00 */
[----:B------:R-:W1:Y:S02]  /*1350*/  LDCU UR7, c[0x0][0x398] ;  /* 0x00007300ff0777ac */ /* 0x000e640008000800 */
[----:B------:R-:W-:Y:S01]  /*1360*/  LOP3.LUT R28, R28, 0x3, RZ, 0xc0, !PT ;  /* 0x000000031c1c7812 */ /* 0x000fe200078ec0ff */
[----:B------:R-:W2:Y:S03]  /*1370*/  LDC R18, c[0x0][0x3b0] ;  /* 0x0000ec00ff127b82 */ /* 0x000ea60000000800 */
[----:B------:R-:W-:Y:S01]  /*1380*/  ISETP.NE.AND P0, PT, R28, RZ, PT ;  /* 0x000000ff1c00720c */ /* 0x000fe20003f05270 */
[----:B0-----:R-:W-:-:S05]  /*1390*/  IMAD R19, R2, UR6, -R19 ;  /* 0x0000000602137c24 */ /* 0x001fca000f8e0a13 */
[----:B------:R-:W-:Y:S02]  /*13a0*/  VIMNMX R27, PT, PT, RZ, R19, !PT ;  /* 0x00000013ff1b7248 */ /* 0x000fe40007fe0100 */
[----:B--2---:R-:W-:-:S04]  /*13b0*/  VIADDMNMX R18, R19, R18, UR4, PT ;  /* 0x0000000413127e46 */ /* 0x004fc8000b800112 */
[C---:B-1----:R-:W-:Y:S01]  /*13c0*/  VIMNMX R8, PT, PT, R18.reuse, UR7, PT ;  /* 0x0000000712087c48 */ /* 0x042fe2000bfe0100 */
[----:B------:R-:W-:-:S04]  /*13d0*/  IMAD.IADD R19, R18, 0x1, -R19 ;  /* 0x0000000112137824 */ /* 0x000fc800078e0a13 */
[----:B------:R-:W-:Y:S01]  /*13e0*/  IMAD.IADD R18, R8, 0x1, -R27 ;  /* 0x0000000108127824 */ /* 0x000fe200078e0a1b */
        /* <DEDUP_REMOVED lines=33> */
.L_x_669:
[----:B------:R-:W-:Y:S05]  /*1600*/  BSYNC.RECONVERGENT B3 ;  /* 0x0000000000037941 */ /* 0x000fea0003800200 */
.L_x_668:
[----:B------:R-:W-:Y:S01]  /*1610*/  IMAD.MOV.U32 R23, RZ, RZ, R31 ;  /* 0x000000ffff177224 */ /* 0x000fe200078e001f */
[----:B------:R-:W-:Y:S06]  /*1620*/  @!P2 BRA `(.L_x_667) ;  /* 0x0000000000f8a947 */ /* 0x000fec0003800000 */
[C---:B------:R-:W-:Y:S01]  /*1630*/  IMAD R30, R11.reuse, R26, R26 ;  /* 0x0000001a0b1e7224 */ /* 0x040fe200078e021a */
[----:B------:R-:W-:Y:S01]  /*1640*/  BSSY.RECONVERGENT B3, `(.L_x_670) ;  /* 0x000001d000037945 */ /* 0x000fe20003800200 */
[----:B------:R-:W-:Y:S01]  /*1650*/  ISETP.NE.AND P2, PT, R28, 0x2, PT ;  /* 0x000000021c00780c */ /* 0x000fe20003f45270 */
[----:B------:R-:W-:Y:S02]  /*1660*/  VIADD R33, R11, 0x2 ;  /* 0x000000020b217836 */ /* 0x000fe40000000000 */
[----:B------:R-:W-:-:S04]  /*1670*/  IADD3 R22, PT, PT, R30, -R29, RZ ;  /* 0x8000001d1e167210 */ /* 0x000fc80007ffe0ff */
        /* <DEDUP_REMOVED lines=25> */
.L_x_671:
[----:B------:R-:W-:Y:S05]  /*1810*/  BSYNC.RECONVERGENT B3 ;  /* 0x0000000000037941 */ /* 0x000fea0003800200 */
.L_x_670:
        /* <DEDUP_REMOVED lines=27> */
[----:B------:R-:W-:Y:S02]  /*19d0*/  I2FP.F32.S32 R22, R23 ;  /* 0x0000001700167245 */ /* 0x000fe40000201400 */
[----:B------:R-:W-:-:S04]  /*19e0*/  MOV R23, R26 ;  /* 0x0000001a00177202 */ /* 0x000fc80000000f00 */
[----:B------:R-:W2:Y:S02]  /*19f0*/  MUFU.RCP R22, R22 ;  /* 0x0000001600167308 */ /* 0x000ea40000001000 */
[----:B--2---:R-:W-:-:S07]  /*1a00*/  FFMA.FTZ R40, R25, R22, R40 ;  /* 0x0000001619287223 */ /* 0x004fce0000010028 */
.L_x_667:
[----:B------:R-:W-:Y:S05]  /*1a10*/  BSYNC.RECONVERGENT B2 ;  /* 0x0000000000027941 */ /* 0x000fea0003800200 */
.L_x_666:
        /* <DEDUP_REMOVED lines=8> */
[----:B------:R-:W1:Y:S01]  /*1aa0*/  LDCU UR7, c[0x0][0x3b4] ;  /* 0x00007680ff0777ac */ /* 0x000e620008000800 */
[----:B------:R-:W-:Y:S01]  /*1ab0*/  IADD3 R33, PT, PT, -R32, RZ, RZ ;  /* 0x000000ff20217210 */ /* 0x000fe20007ffe1ff */
[----:B------:R-:W-:Y:S01]  /*1ac0*/  IMAD.MOV R26, RZ, RZ, -R23 ;  /* 0x000000ffff1a7224 */ /* 0x000fe200078e0a17 */
[----:B------:R-:W2:Y:S01]  /*1ad0*/  LDCU UR8, c[0x0][0x3ac] ;  /* 0x00007580ff0877ac */ /* 0x000ea20008000800 */
[----:B------:R-:W-:Y:S02]  /*1ae0*/  IMAD.MOV R31, RZ, RZ, -R30 ;  /* 0x000000ffff1f7224 */ /* 0x000fe400078e0a1e */
[C---:B------:R-:W-:Y:S01]  /*1af0*/  IMAD.IADD R35, R23.reuse, 0x1, -R4 ;  /* 0x0000000117237824 */ /* 0x040fe200078e0a04 */
[----:B------:R-:W3:Y:S01]  /*1b00*/  LDCU UR9, c[0x0][0x3c4] ;  /* 0x00007880ff0977ac */ /* 0x000ee20008000800 */
[----:B-1----:R-:W-:Y:S01]  /*1b10*/  UIADD3 UR6, UPT, UPT, -UR6, UR7, URZ ;  /* 0x0000000706067290 */ /* 0x002fe2000fffe1ff */
[----:B0-----:R-:W-:-:S02]  /*1b20*/  IMAD R39, R23, R34, R34 ;  /* 0x0000002217277224 */ /* 0x001fc400078e0222 */
[----:B--2---:R-:W-:-:S03]  /*1b30*/  IMAD R37, R2, UR8, R23 ;  /* 0x0000000802257c24 */ /* 0x004fc6000f8e0217 */
[C---:B------:R-:W-:Y:S02]  /*1b40*/  VIADD R38, R39.reuse, UR6 ;  /* 0x0000000627267c36 */ /* 0x040fe40008000000 */
[-C--:B---3--:R-:W-:Y:S01]  /*1b50*/  IMAD R27, R30, R34.reuse, -UR9 ;  /* 0x800000091e1b7e24 */ /* 0x088fe2000f8e0222 */
[C---:B------:R-:W-:Y:S01]  /*1b60*/  IADD3 R36, PT, PT, R39.reuse, -UR9, RZ ;  /* 0x8000000927247c10 */ /* 0x040fe2000fffe0ff */
[----:B------:R-:W-:Y:S01]  /*1b70*/  IMAD R28, R32, R34, -UR9 ;  /* 0x80000009201c7e24 */ /* 0x000fe2000f8e0222 */
[----:B------:R-:W-:Y:S01]  /*1b80*/  IADD3 R39, PT, PT, -R39, UR9, RZ ;  /* 0x0000000927277c10 */ /* 0x000fe2000fffe1ff */
[----:B------:R-:W-:Y:S02]  /*1b90*/  IMAD R26, R34, R26, UR9 ;  /* 0x00000009221a7e24 */ /* 0x000fe4000f8e021a */
[-C--:B------:R-:W-:Y:S02]  /*1ba0*/  IMAD R29, R23, R34.reuse, -UR9 ;  /* 0x80000009171d7e24 */ /* 0x080fe4000f8e0222 */
[----:B------:R-:W-:-:S02]  /*1bb0*/  IMAD R30, R30, R34, UR6 ;  /* 0x000000061e1e7e24 */ /* 0x000fc4000f8e0222 */
[----:B------:R-:W-:Y:S02]  /*1bc0*/  IMAD R31, R34, R31, UR9 ;  /* 0x00000009221f7e24 */ /* 0x000fe4000f8e021f */
[-C--:B------:R-:W-:Y:S02]  /*1bd0*/  IMAD R32, R32, R34.reuse, UR6 ;  /* 0x0000000620207e24 */ /* 0x080fe4000f8e0222 */
[----:B------:R-:W-:Y:S02]  /*1be0*/  IMAD R33, R34, R33, UR9 ;  /* 0x0000000922217e24 */ /* 0x000fe4000f8e0221 */
[----:B------:R-:W-:Y:S02]  /*1bf0*/  IMAD R34, R23, R34, UR6 ;  /* 0x0000000617227e24 */ /* 0x000fe4000f8e0222 */
[----:B------:R-:W-:-:S07]  /*1c00*/  VIADD R37, R37, 0x1 ;  /* 0x0000000125257836 */ /* 0x000fce0000000000 */
.L_x_680:
        /* <DEDUP_REMOVED lines=8> */
[----:B------:R-:W-:Y:S01]  /*1c90*/  VIADD R23, R37, 0xffffffff ;  /* 0xffffffff25177836 */ /* 0x000fe20000000000 */
[----:B------:R-:W-:Y:S01]  /*1ca0*/  IADD3 R41, PT, PT, -R41, R24, RZ ;  /* 0x0000001829297210 */ /* 0x000fe20007ffe1ff */
[----:B------:R-:W1:Y:S03]  /*1cb0*/  LDCU.64 UR8, c[0x0][0x388] ;  /* 0x00007100ff0877ac */ /* 0x000e660008000a00 */
[----:B------:R-:W-:-:S04]  /*1cc0*/  IADD3 R25, P1, PT, R23, R20, RZ ;  /* 0x0000001417197210 */ /* 0x000fc80007f3e0ff */
[----:B------:R-:W-:-:S05]  /*1cd0*/  LEA.HI.X.SX32 R23, R23, R10, 0x1, P1 ;  /* 0x0000000a17177211 */ /* 0x000fca00008f0eff */
[----:B0-----:R-:W-:-:S04]  /*1ce0*/  IMAD R22, R23, UR6, RZ ;  /* 0x0000000617167c24 */ /* 0x001fc8000f8e02ff */
[C---:B------:R-:W-:Y:S02]  /*1cf0*/  IMAD R23, R25.reuse, UR7, R22 ;  /* 0x0000000719177c24 */ /* 0x040fe4000f8e0216 */
        /* <DEDUP_REMOVED lines=14> */
.L_x_673:
[----:B------:R-:W-:Y:S05]  /*1de0*/  BSYNC.RECONVERGENT B2 ;  /* 0x0000000000027941 */ /* 0x000fea0003800200 */
.L_x_672:
[----:B------:R-:W-:Y:S01]  /*1df0*/  VIMNMX R42, PT, PT, R38, UR5, PT ;  /* 0x00000005262a7c48 */ /* 0x000fe2000bfe0100 */
[----:B------:R-:W-:Y:S01]  /*1e00*/  BSSY.RECONVERGENT B2, `(.L_x_674) ;  /* 0x000001a000027945 */ /* 0x000fe20003800200 */
[----:B------:R-:W-:Y:S02]  /*1e10*/  VIMNMX R41, PT, PT, RZ, R36, !PT ;  /* 0x00000024ff297248 */ /* 0x000fe40007fe0100 */
[----:B------:R-:W-:-:S04]  /*1e20*/  VIMNMX R24, PT, PT, R42, R8, PT ;  /* 0x000000082a187248 */ /* 0x000fc80003fe0100 */
[----:B------:R-:W-:-:S13]  /*1e30*/  ISETP.LE.OR P1, PT, R24, R41, !P0 ;  /* 0x000000291800720c */ /* 0x000fda0004723670 */
[----:B------:R-:W-:Y:S05]  /*1e40*/  @P1 BRA `(.L_x_675) ;  /* 0x0000000000541947 */ /* 0x000fea0003800000 */
[----:B------:R-:W0:Y:S01]  /*1e50*/  LDCU.64 UR6, c[0x0][0x390] ;  /* 0x00007200ff0677ac */ /* 0x000e220008000a00 */
[----:B------:R-:W-:Y:S02]  /*1e60*/  IADD3 R23, P1, PT, R37, R20, RZ ;  /* 0x0000001425177210 */ /* 0x000fe40007f3e0ff */
[----:B------:R-:W-:Y:S01]  /*1e70*/  IADD3 R41, PT, PT, -R41, R24, RZ ;  /* 0x0000001829297210 */ /* 0x000fe20007ffe1ff */
[----:B------:R-:W1:Y:S01]  /*1e80*/  LDCU.64 UR8, c[0x0][0x388] ;  /* 0x00007100ff0877ac */ /* 0x000e620008000a00 */
        /* <DEDUP_REMOVED lines=17> */
.L_x_675:
[----:B------:R-:W-:Y:S05]  /*1fa0*/  BSYNC.RECONVERGENT B2 ;  /* 0x0000000000027941 */ /* 0x000fea0003800200 */
.L_x_674:
        /* <DEDUP_REMOVED lines=28> */
.L_x_677:
[----:B------:R-:W-:Y:S05]  /*2170*/  BSYNC.RECONVERGENT B2 ;  /* 0x0000000000027941 */ /* 0x000fea0003800200 */
.L_x_676:
[----:B------:R-:W-:Y:S01]  /*2180*/  VIMNMX R41, PT, PT, R32, UR5, PT ;  /* 0x0000000520297c48 */ /* 0x000fe2000bfe0100 */
[----:B------:R-:W-:Y:S01]  /*2190*/  BSSY.RECONVERGENT B2, `(.L_x_678) ;  /* 0x000001b000027945 */ /* 0x000fe20003800200 */
[----:B------:R-:W-:Y:S02]  /*21a0*/  VIMNMX R42, PT, PT, RZ, R28, !PT ;  /* 0x0000001cff2a7248 */ /* 0x000fe40007fe0100 */
[----:B------:R-:W-:-:S04]  /*21b0*/  VIMNMX R43, PT, PT, R41, R8, PT ;  /* 0x00000008292b7248 */ /* 0x000fc80003fe0100 */
[----:B------:R-:W-:-:S13]  /*21c0*/  ISETP.LE.OR P1, PT, R43, R42, !P0 ;  /* 0x0000002a2b00720c */ /* 0x000fda0004723670 */
[----:B------:R-:W-:Y:S05]  /*21d0*/  @P1 BRA `(.L_x_679) ;  /* 0x0000000000581947 */ /* 0x000fea0003800000 */
[----:B------:R-:W0:Y:S01]  /*21e0*/  LDCU.64 UR6, c[0x0][0x390] ;  /* 0x00007200ff0677ac */ /* 0x000e220008000a00 */
[----:B------:R-:W-:Y:S01]  /*21f0*/  VIADD R23, R37, 0x2 ;  /* 0x0000000225177836 */ /* 0x000fe20000000000 */
[----:B------:R-:W1:Y:S04]  /*2200*/  LDCU.64 UR8, c[0x0][0x388] ;  /* 0x00007100ff0877ac */ /* 0x000e680008000a00 */
        /* <DEDUP_REMOVED lines=10> */
[----:B------:R-:W-:Y:S01]  /*22b0*/  IADD3 R43, PT, PT, -R42, R43, RZ ;  /* 0x0000002b2a2b7210 */ /* 0x000fe20007ffe1ff */
[----:B------:R-:W-:Y:S01]  /*22c0*/  IMAD.IADD R8, R41, 0x1, R33 ;  /* 0x0000000129087824 */ /* 0x000fe200078e0221 */
[----:B0-----:R-:W-:-:S03]  /*22d0*/  UPRMT UR6, UR6, 0x8880, URZ ;  /* 0x0000888006067896 */ /* 0x001fc600080000ff */
[----:B------:R-:W-:-:S03]  /*22e0*/  IMAD R43, R18, R43, RZ ;  /* 0x0000002b122b7224 */ /* 0x000fc600078e02ff */
[----:B------:R-:W-:-:S13]  /*22f0*/  ISETP.NE.AND P1, PT, RZ, UR6, PT ;  /* 0x00000006ff007c0c */ /* 0x000fda000bf25270 */
[----:B------:R-:W-:-:S05]  /*2300*/  @P1 IMAD R43, R19, R8, RZ ;  /* 0x00000008132b1224 */ /* 0x000fca00078e02ff */
[----:B------:R-:W-:-:S06]  /*2310*/  I2FP.F32.S32 R43, R43 ;  /* 0x0000002b002b7245 */ /* 0x000fcc0000201400 */
[----:B------:R-:W2:Y:S02]  /*2320*/  MUFU.RCP R43, R43 ;  /* 0x0000002b002b7308 */ /* 0x000ea40000001000 */
[----:B--2---:R-:W-:-:S07]  /*2330*/  FFMA.FTZ R40, R23, R43, R40 ;  /* 0x0000002b17287223 */ /* 0x004fce0000010028 */
.L_x_679:
[----:B------:R-:W-:Y:S05]  /*2340*/  BSYNC.RECONVERGENT B2 ;  /* 0x0000000000027941 */ /* 0x000fea0003800200 */
.L_x_678:
[----:B------:R-:W0:Y:S01]  /*2350*/  LDC R23, c[0x0][0x3bc] ;  /* 0x0000ef00ff177b82 */ /* 0x000e220000000800 */
[----:B------:R-:W-:Y:S02]  /*2360*/  VIADD R35, R35, 0x4 ;  /* 0x0000000423237836 */ /* 0x000fe40000000000 */
[----:B------:R-:W-:-:S03]  /*2370*/  VIADD R37, R37, 0x4 ;  /* 0x0000000425257836 */ /* 0x000fc60000000000 */
[----:B------:R-:W-:Y:S01]  /*2380*/  ISETP.NE.AND P1, PT, R35, RZ, PT ;  /* 0x000000ff2300720c */ /* 0x000fe20003f25270 */
[----:B0-----:R-:W-:Y:S01]  /*2390*/  IMAD.MOV R8, RZ, RZ, -R23 ;  /* 0x000000ffff087224 */ /* 0x001fe200078e0a17 */
[C---:B------:R-:W-:Y:S01]  /*23a0*/  LEA R36, R23.reuse, R36, 0x2 ;  /* 0x0000002417247211 */ /* 0x040fe200078e10ff */
        /* <DEDUP_REMOVED lines=12> */
.L_x_665:
[----:B------:R-:W-:Y:S05]  /*2470*/  BSYNC.RECONVERGENT B0 ;  /* 0x0000000000007941 */ /* 0x000fea0003800200 */
.L_x_664:
[----:B------:R-:W-:-:S05]  /*2480*/  VIADD R2, R2, 0x1 ;  /* 0x0000000102027836 */ /* 0x000fca0000000000 */
[----:B------:R-:W-:-:S13]  /*2490*/  ISETP.NE.AND P0, PT, R2, R9, PT ;  /* 0x000000090200720c */ /* 0x000fda0003f05270 */
[----:B------:R-:W-:Y:S05]  /*24a0*/  @P0 BRA `(.L_x_681) ;  /* 0xffffffec00880947 */ /* 0x000fea000383ffff */
.L_x_663:
[----:B------:R-:W-:Y:S05]  /*24b0*/  BSYNC.RECONVERGENT B1 ;  /* 0x0000000000017941 */ /* 0x000fea0003800200 */
.L_x_662:
[----:B------:R-:W0:Y:S01]  /*24c0*/  LDCU.64 UR8, c[0x0][0x3c8] ;  /* 0x00007900ff0877ac */ /* 0x000e220008000a00 */
[----:B------:R-:W1:Y:S01]  /*24d0*/  LDCU UR6, c[0x0][0x380] ;  /* 0x00007000ff0677ac */ /* 0x000e620008000800 */
[----:B------:R-:W2:Y:S01]  /*24e0*/  LDCU UR7, c[0x0][0x380] ;  /* 0x00007000ff0777ac */ /* 0x000ea20008000800 */
[----:B0-----:R-:W-:-:S04]  /*24f0*/  LEA R6, P0, R0, UR8, 0x2 ;  /* 0x0000000800067c11 */ /* 0x001fc8000f8010ff */
[----:B------:R-:W-:Y:S01]  /*2500*/  LEA.HI.X R7, R0, UR9, R3, 0x2, P0 ;  /* 0x0000000900077c11 */ /* 0x000fe200080f1403 */
[----:B-1----:R-:W-:Y:S01]  /*2510*/  USHF.R.S32.HI UR6, URZ, 0x1f, UR6 ;  /* 0x0000001fff067899 */ /* 0x002fe20008011406 */
[----:B------:R-:W-:-:S03]  /*2520*/  IADD3 R0, P0, PT, R5, R0, RZ ;  /* 0x0000000005007210 */ /* 0x000fc60007f1e0ff */
[----:B------:R0:W-:Y:S01]  /*2530*/  STG.E desc[UR10][R6.64], R40 ;  /* 0x0000002806007986 */ /* 0x0001e2000c10190a */
[----:B------:R-:W-:Y:S02]  /*2540*/  IADD3.X R3, PT, PT, RZ, R3, RZ, P0, !PT ;  /* 0x00000003ff037210 */ /* 0x000fe400007fe4ff */
[----:B--2---:R-:W-:-:S04]  /*2550*/  ISETP.GE.U32.AND P0, PT, R0, UR7, PT ;  /* 0x0000000700007c0c */ /* 0x004fc8000bf06070 */
[----:B------:R-:W-:-:S13]  /*2560*/  ISETP.GE.AND.EX P0, PT, R3, UR6, PT, P0 ;  /* 0x0000000603007c0c */ /* 0x000fda000bf06300 */
[----:B0-----:R-:W-:Y:S05]  /*2570*/  @!P0 BRA `(.L_x_682) ;  /* 0xffffffdc00008947 */ /* 0x001fea000383ffff */
[----:B------:R-:W-:Y:S05]  /*2580*/  EXIT ;  /* 0x000000000000794d */ /* 0x000fea0003800000 */
.L_x_648:
[----:B------:R-:W0:Y:S02]  /*2590*/  LDCU UR6, c[0x0][0x3d0] ;  /* 0x00007a00ff0677ac */ /* 0x000e240008000800 */
[----:B0-----:R-:W-:-:S07]  /*25a0*/  I2FP.F32.S32 R2, UR6 ;  /* 0x0000000600027c45 */ /* 0x001fce0008201400 */
.L_x_708:
        /* <DEDUP_REMOVED lines=18> */
[----:B------:R-:W-:Y:S01]  /*26d0*/  IMAD R4, R7, UR6, R0 ;  /* 0x0000000607047c24 */ /* 0x000fe2000f8e0200 */
[----:B------:R-:W-:-:S04]  /*26e0*/  MOV R7, RZ ;  /* 0x000000ff00077202 */ /* 0x000fc80000000f00 */
        /* <DEDUP_REMOVED lines=9> */
.L_x_684:
[----:B------:R-:W0:Y:S01]  /*2780*/  LDCU.64 UR6, c[0x0][0x390] ;  /* 0x00007200ff0677ac */ /* 0x000e220008000a00 */
[----:B------:R-:W-:Y:S01]  /*2790*/  IMAD.MOV.U32 R20, RZ, RZ, R0 ;  /* 0x000000ffff147224 */ /* 0x000fe200078e0000 */
[----:B------:R-:W-:Y:S01]  /*27a0*/  MOV R16, 0x27f0 ;  /* 0x000027f000107802 */ /* 0x000fe20000000f00 */
[----:B------:R-:W-:Y:S01]  /*27b0*/  IMAD.MOV.U32 R21, RZ, RZ, R3 ;  /* 0x000000ffff157224 */ /* 0x000fe200078e0003 */
[----:B0-----:R-:W-:Y:S01]  /*27c0*/  MOV R19, UR6 ;  /* 0x0000000600137c02 */ /* 0x001fe20008000f00 */
[----:B------:R-:W-:-:S07]  /*27d0*/  IMAD.U32 R18, RZ, RZ, UR7 ;  /* 0x00000007ff127e24 */ /* 0x000fce000f8e00ff */
[----:B------:R-:W-:Y:S05]  /*27e0*/  CALL.REL.NOINC `($__internal_11_$__cuda_sm20_div_s64) ;  /* 0x0000001800cc7944 */ /* 0x000fea0003c00000 */
[----:B------:R-:W0:Y:S01]  /*27f0*/  LDCU.64 UR6, c[0x0][0x390] ;  /* 0x00007200ff0677ac */ /* 0x000e220008000a00 */
[----:B------:R-:W-:Y:S01]  /*2800*/  IADD3 R9, P0, PT, RZ, -R12, RZ ;  /* 0x8000000cff097210 */ /* 0x000fe20007f1e0ff */
[----:B------:R-:W-:Y:S02]  /*2810*/  IMAD.MOV.U32 R6, RZ, RZ, R0 ;  /* 0x000000ffff067224 */ /* 0x000fe400078e0000 */
[----:B------:R-:W-:Y:S01]  /*2820*/  IMAD.MOV.U32 R7, RZ, RZ, R3 ;  /* 0x000000ffff077224 */ /* 0x000fe200078e0003 */
[----:B------:R-:W-:Y:S01]  /*2830*/  IADD3.X R4, PT, PT, RZ, ~R13, RZ, P0, !PT ;  /* 0x8000000dff047210 */ /* 0x000fe200007fe4ff */
[----:B------:R-:W-:Y:S02]  /*2840*/  IMAD.MOV.U32 R14, RZ, RZ, R12 ;  /* 0x000000ffff0e7224 */ /* 0x000fe400078e000c */
[----:B------:R-:W-:Y:S02]  /*2850*/  IMAD.MOV.U32 R15, RZ, RZ, R13 ;  /* 0x000000ffff0f7224 */ /* 0x000fe400078e000d */
[----:B0-----:R-:W-:-:S02]  /*2860*/  IMAD R4, R4, UR6, RZ ;  /* 0x0000000604047c24 */ /* 0x001fc4000f8e02ff */
[----:B------:R-:W-:-:S04]  /*2870*/  IMAD.WIDE.U32 R6, R9, UR6, R6 ;  /* 0x0000000609067c25 */ /* 0x000fc8000f8e0006 */
[----:B------:R-:W-:-:S05]  /*2880*/  IMAD R9, R9, UR7, R4 ;  /* 0x0000000709097c24 */ /* 0x000fca000f8e0204 */
[----:B------:R-:W-:-:S07]  /*2890*/  IADD3 R7, PT, PT, R9, R7, RZ ;  /* 0x0000000709077210 */ /* 0x000fce0007ffe0ff */
.L_x_685:
[----:B------:R-:W-:Y:S05]  /*28a0*/  BSYNC.RECONVERGENT B0 ;  /* 0x0000000000007941 */ /* 0x000fea0003800200 */
.L_x_683:
[----:B------:R-:W0:Y:S01]  /*28b0*/  LDCU UR6, c[0x0][0x3a4] ;  /* 0x00007480ff0677ac */ /* 0x000e220008000800 */
[----:B------:R-:W-:Y:S01]  /*28c0*/  BSSY.RECONVERGENT B0, `(.L_x_686) ;  /* 0x0000028000007945 */ /* 0x000fe20003800200 */
[----:B0-----:R-:W-:-:S04]  /*28d0*/  LOP3.LUT R4, R15, UR6, RZ, 0xfc, !PT ;  /* 0x000000060f047c12 */ /* 0x001fc8000f8efcff */
[----:B------:R-:W-:-:S13]  /*28e0*/  ISETP.NE.U32.AND P0, PT, R4, RZ, PT ;  /* 0x000000ff0400720c */ /* 0x000fda0003f05070 */
[----:B------:R-:W-:Y:S05]  /*28f0*/  @P0 BRA `(.L_x_687) ;  /* 0x0000000000600947 */ /* 0x000fea0003800000 */
[----:B------:R-:W0:Y:S01]  /*2900*/  LDCU UR6, c[0x0][0x3a0] ;  /* 0x00007400ff0677ac */ /* 0x000e220008000800 */
[----:B------:R-:W-:Y:S02]  /*2910*/  IMAD.MOV.U32 R8, RZ, RZ, RZ ;  /* 0x000000ffff087224 */ /* 0x000fe400078e00ff */
[----:B------:R-:W-:Y:S01]  /*2920*/  HFMA2 R15, -RZ, RZ, 0, 0 ;  /* 0x00000000ff0f7431 */ /* 0x000fe200000001ff */
        /* <DEDUP_REMOVED lines=21> */
.L_x_687:
        /* <DEDUP_REMOVED lines=8> */
[----:B------:R-:W-:Y:S02]  /*2b00*/  IMAD.MOV R17, RZ, RZ, -R12 ;  /* 0x000000ffff117224 */ /* 0x000fe400078e0a0c */
[----:B------:R-:W-:Y:S02]  /*2b10*/  IMAD.MOV.U32 R15, RZ, RZ, R13 ;  /* 0x000000ffff0f7224 */ /* 0x000fe400078e000d */
[----:B0-----:R-:W-:Y:S01]  /*2b20*/  IMAD R17, R17, UR6, R14 ;  /* 0x0000000611117c24 */ /* 0x001fe2000f8e020e */
[----:B------:R-:W-:-:S07]  /*2b30*/  MOV R14, R12 ;  /* 0x0000000c000e7202 */ /* 0x000fce0000000f00 */
.L_x_688:
[----:B------:R-:W-:Y:S05]  /*2b40*/  BSYNC.RECONVERGENT B0 ;  /* 0x0000000000007941 */ /* 0x000fea0003800200 */
.L_x_686:
        /* <DEDUP_REMOVED lines=28> */
.L_x_690:
[----:B------:R-:W0:Y:S01]  /*2d10*/  LDCU.64 UR6, c[0x0][0x398] ;  /* 0x00007300ff0677ac */ /* 0x000e220008000a00 */
[----:B------:R-:W-:Y:S01]  /*2d20*/  IMAD.MOV.U32 R20, RZ, RZ, R14 ;  /* 0x000000ffff147224 */ /* 0x000fe200078e000e */
[----:B------:R-:W-:Y:S01]  /*2d30*/  MOV R16, 0x2d80 ;  /* 0x00002d8000107802 */ /* 0x000fe20000000f00 */
[----:B------:R-:W-:Y:S01]  /*2d40*/  IMAD.MOV.U32 R21, RZ, RZ, R15 ;  /* 0x000000ffff157224 */ /* 0x000fe200078e000f */
[----:B0-----:R-:W-:Y:S01]  /*2d50*/  MOV R19, UR6 ;  /* 0x0000000600137c02 */ /* 0x001fe20008000f00 */
[----:B------:R-:W-:-:S07]  /*2d60*/  IMAD.U32 R18, RZ, RZ, UR7 ;  /* 0x00000007ff127e24 */ /* 0x000fce000f8e00ff */
[----:B------:R-:W-:Y:S05]  /*2d70*/  CALL.REL.NOINC `($__internal_11_$__cuda_sm20_div_s64) ;  /* 0x0000001400687944 */ /* 0x000fea0003c00000 */
[----:B------:R-:W0:Y:S01]  /*2d80*/  LDCU UR6, c[0x0][0x398] ;  /* 0x00007300ff0677ac */ /* 0x000e220008000800 */
[----:B------:R-:W-:-:S05]  /*2d90*/  IADD3 R9, PT, PT, -R12, RZ, RZ ;  /* 0x000000ff0c097210 */ /* 0x000fca0007ffe1ff */
[----:B0-----:R-:W-:-:S07]  /*2da0*/  IMAD R9, R9, UR6, R14 ;  /* 0x0000000609097c24 */ /* 0x001fce000f8e020e */
.L_x_691:
[----:B------:R-:W-:Y:S05]  /*2db0*/  BSYNC.RECONVERGENT B0 ;  /* 0x0000000000007941 */ /* 0x000fea0003800200 */
.L_x_689:
        /* <DEDUP_REMOVED lines=11> */
[----:B0-----:R-:W-:Y:S01]  /*2e70*/  VIADD R14, R8, 0xffffffe ;  /* 0x0ffffffe080e7836 */ /* 0x001fe20000000000 */
[----:B------:R-:W-:-:S06]  /*2e80*/  IABS R8, R9 ;  /* 0x0000000900087213 */ /* 0x000fcc0000000000 */
[----:B------:R0:W3:Y:S01]  /*2e90*/  F2I.FTZ.U32.TRUNC.NTZ R15, R14 ;  /* 0x0000000e000f7305 */ /* 0x0000e2000021f000 */
[----:B-1----:R-:W-:Y:S02]  /*2ea0*/  VIADD R10, R16, 0xffffffe ;  /* 0x0ffffffe100a7836 */ /* 0x002fe40000000000 */
[----:B------:R-:W1:Y:S05]  /*2eb0*/  LDC R16, c[0x0][0x3b4] ;  /* 0x0000ed00ff107b82 */ /* 0x000e6a0000000800 */
[----:B------:R4:W5:Y:S01]  /*2ec0*/  F2I.FTZ.U32.TRUNC.NTZ R11, R10 ;  /* 0x0000000a000b7305 */ /* 0x000962000021f000 */
[----:B0-----:R-:W-:Y:S01]  /*2ed0*/  IMAD.MOV.U32 R14, RZ, RZ, RZ ;  /* 0x000000ffff0e7224 */ /* 0x001fe200078e00ff */
[----:B---3--:R-:W-:Y:S01]  /*2ee0*/  IADD3 R22, PT, PT, RZ, -R15, RZ ;  /* 0x8000000fff167210 */ /* 0x008fe20007ffe0ff */
[----:B----4-:R-:W-:-:S04]  /*2ef0*/  HFMA2 R10, -RZ, RZ, 0, 0 ;  /* 0x00000000ff0a7431 */ /* 0x010fc800000001ff */
[----:B------:R-:W-:Y:S02]  /*2f00*/  IMAD R19, R22, R21, RZ ;  /* 0x0000001516137224 */ /* 0x000fe400078e02ff */
[----:B------:R-:W0:Y:S01]  /*2f10*/  LDC R22, c[0x0][0x3b0] ;  /* 0x0000ec00ff167b82 */ /* 0x000e220000000800 */
[----:B-----5:R-:W-:Y:S02]  /*2f20*/  IMAD.MOV R23, RZ, RZ, -R11 ;  /* 0x000000ffff177224 */ /* 0x020fe400078e0a0b */
[----:B------:R-:W-:Y:S01]  /*2f30*/  IMAD.HI.U32 R19, R15, R19, R14 ;  /* 0x000000130f137227 */ /* 0x000fe200078e000e */
[----:B------:R-:W-:-:S03]  /*2f40*/  IABS R14, R17 ;  /* 0x00000011000e7213 */ /* 0x000fc60000000000 */
[----:B------:R-:W-:Y:S02]  /*2f50*/  IMAD R15, R23, R20, RZ ;  /* 0x00000014170f7224 */ /* 0x000fe400078e02ff */
[----:B------:R-:W-:-:S04]  /*2f60*/  IMAD.HI.U32 R19, R19, R8, RZ ;  /* 0x0000000813137227 */ /* 0x000fc800078e00ff */
[----:B------:R-:W-:-:S04]  /*2f70*/  IMAD.HI.U32 R15, R11, R15, R10 ;  /* 0x0000000f0b0f7227 */ /* 0x000fc800078e000a */
[----:B------:R-:W-:Y:S02]  /*2f80*/  IMAD.MOV R11, RZ, RZ, -R19 ;  /* 0x000000ffff0b7224 */ /* 0x000fe400078e0a13 */
[----:B------:R-:W-:-:S04]  /*2f90*/  IMAD.HI.U32 R10, R15, R14, RZ ;  /* 0x0000000e0f0a7227 */ /* 0x000fc800078e00ff */
[----:B------:R-:W-:Y:S01]  /*2fa0*/  IMAD R8, R21, R11, R8 ;  /* 0x0000000b15087224 */ /* 0x000fe200078e0208 */
[----:B0-----:R-:W-:Y:S01]  /*2fb0*/  ISETP.GE.AND P4, PT, R9, R22, PT ;  /* 0x000000160900720c */ /* 0x001fe20003f86270 */
[----:B------:R-:W-:-:S03]  /*2fc0*/  IMAD.MOV R11, RZ, RZ, -R10 ;  /* 0x000000ffff0b7224 */ /* 0x000fc600078e0a0a */
[----:B------:R-:W-:Y:S01]  /*2fd0*/  ISETP.GT.U32.AND P1, PT, R21, R8, PT ;  /* 0x000000081500720c */ /* 0x000fe20003f24070 */
[C---:B------:R-:W-:Y:S02]  /*2fe0*/  IMAD R11, R20.reuse, R11, R14 ;  /* 0x0000000b140b7224 */ /* 0x040fe400078e020e */
[----:B------:R-:W0:Y:S03]  /*2ff0*/  LDC.64 R14, c[0x0][0x3a8] ;  /* 0x0000ea00ff0e7b82 */ /* 0x000e260000000a00 */
[----:B------:R-:W-:-:S07]  /*3000*/  ISETP.GT.U32.AND P5, PT, R20, R11, PT ;  /* 0x0000000b1400720c */ /* 0x000fce0003fa4070 */
[----:B------:R-:W-:Y:S01]  /*3010*/  @!P1 IADD3 R8, PT, PT, R8, -R21, RZ ;  /* 0x8000001508089210 */ /* 0x000fe20007ffe0ff */
[----:B------:R-:W-:-:S03]  /*3020*/  @!P1 VIADD R19, R19, 0x1 ;  /* 0x0000000113139836 */ /* 0x000fc60000000000 */
[----:B------:R-:W-:Y:S02]  /*3030*/  ISETP.GE.U32.AND P0, PT, R8, R21, PT ;  /* 0x000000150800720c */ /* 0x000fe40003f06070 */
[----:B------:R-:W-:Y:S01]  /*3040*/  LOP3.LUT R8, R9, R4, RZ, 0x3c, !PT ;  /* 0x0000000409087212 */ /* 0x000fe200078e3cff */
[----:B------:R-:W-:Y:S02]  /*3050*/  @!P5 IMAD.IADD R11, R11, 0x1, -R20 ;  /* 0x000000010b0bd824 */ /* 0x000fe400078e0a14 */
[----:B------:R-:W-:Y:S01]  /*3060*/  @!P5 VIADD R10, R10, 0x1 ;  /* 0x000000010a0ad836 */ /* 0x000fe20000000000 */
[----:B------:R-:W-:Y:S02]  /*3070*/  ISETP.GE.AND P6, PT, R8, RZ, PT ;  /* 0x000000ff0800720c */ /* 0x000fe40003fc6270 */
[----:B------:R-:W3:Y:S01]  /*3080*/  LDC R8, c[0x0][0x3ac] ;  /* 0x0000eb00ff087b82 */ /* 0x000ee20000000800 */
[----:B------:R-:W-:Y:S02]  /*3090*/  ISETP.GE.U32.AND P2, PT, R11, R20, PT ;  /* 0x000000140b00720c */ /* 0x000fe40003f46070 */
[----:B------:R-:W-:-:S02]  /*30a0*/  LOP3.LUT R11, R17, R18, RZ, 0x3c, !PT ;  /* 0x00000012110b7212 */ /* 0x000fc400078e3cff */
[----:B------:R-:W-:Y:S02]  /*30b0*/  @P0 IADD3 R19, PT, PT, R19, 0x1, RZ ;  /* 0x0000000113130810 */ /* 0x000fe40007ffe0ff */
[----:B------:R-:W-:Y:S02]  /*30c0*/  ISETP.GE.AND P1, PT, R11, RZ, PT ;  /* 0x000000ff0b00720c */ /* 0x000fe40003f26270 */
[----:B-1----:R-:W-:Y:S01]  /*30d0*/  ISETP.GE.AND P0, PT, R17, R16, PT ;  /* 0x000000101100720c */ /* 0x002fe20003f06270 */
[----:B------:R-:W-:Y:S01]  /*30e0*/  IMAD.MOV.U32 R20, RZ, RZ, R19 ;  /* 0x000000ffff147224 */ /* 0x000fe200078e0013 */
[----:B------:R-:W-:-:S03]  /*30f0*/  ISETP.NE.AND P5, PT, R18, RZ, PT ;  /* 0x000000ff1200720c */ /* 0x000fc60003fa5270 */
[----:B------:R-:W-:Y:S01]  /*3100*/  @P2 VIADD R10, R10, 0x1 ;  /* 0x000000010a0a2836 */ /* 0x000fe20000000000 */
[----:B------:R-:W-:Y:S02]  /*3110*/  @!P6 IADD3 R20, PT, PT, -R20, RZ, RZ ;  /* 0x000000ff1414e210 */ /* 0x000fe40007ffe1ff */
[----:B------:R-:W-:Y:S01]  /*3120*/  @!P3 LOP3.LUT R20, RZ, R4, RZ, 0x33, !PT ;  /* 0x00000004ff14b212 */ /* 0x000fe200078e33ff */
[----:B------:R-:W-:Y:S01]  /*3130*/  IMAD.MOV.U32 R19, RZ, RZ, R10 ;  /* 0x000000ffff137224 */ /* 0x000fe200078e000a */
[----:B------:R-:W-:Y:S01]  /*3140*/  MOV R4, RZ ;  /* 0x000000ff00047202 */ /* 0x000fe20000000f00 */
[----:B--2---:R-:W-:Y:S06]  /*3150*/  @!P4 BRA `(.L_x_693) ;  /* 0x00000000006cc947 */ /* 0x004fec0003800000 */
        /* <DEDUP_REMOVED lines=11> */
[----:B------:R-:W-:Y:S02]  /*3210*/  IMAD R25, R10, R21, RZ ;  /* 0x000000150a197224 */ /* 0x000fe400078e02ff */
[----:B------:R-:W-:-:S04]  /*3220*/  IMAD.MOV.U32 R10, RZ, RZ, RZ ;  /* 0x000000ffff0a7224 */ /* 0x000fc800078e00ff */
        /* <DEDUP_REMOVED lines=14> */
.L_x_693:
[----:B------:R-:W-:Y:S05]  /*3310*/  BSYNC.RECONVERGENT B0 ;  /* 0x0000000000007941 */ /* 0x000fea0003800200 */
.L_x_692:
[----:B------:R-:W-:Y:S01]  /*3320*/  BSSY.RECONVERGENT B0, `(.L_x_694) ;  /* 0x0000020000007945 */ /* 0x000fe20003800200 */
[----:B------:R-:W-:Y:S01]  /*3330*/  VIADDMNMX R9, R20, 0x1, R27, PT ;  /* 0x0000000114097846 */ /* 0x000fe2000380011b */
[----:B------:R-:W-:Y:S01]  /*3340*/  IMAD.MOV.U32 R11, RZ, RZ, RZ ;  /* 0x000000ffff0b7224 */ /* 0x000fe200078e00ff */
[----:B------:R-:W-:Y:S01]  /*3350*/  @!P1 IADD3 R19, PT, PT, -R19, RZ, RZ ;  /* 0x000000ff13139210 */ /* 0x000fe20007ffe1ff */
[----:B------:R-:W-:Y:S06]  /*3360*/  @!P0 BRA `(.L_x_695) ;  /* 0x00000000006c8947 */ /* 0x000fec0003800000 */
        /* <DEDUP_REMOVED lines=27> */
.L_x_695:
[----:B------:R-:W-:Y:S05]  /*3520*/  BSYNC.RECONVERGENT B0 ;  /* 0x0000000000007941 */ /* 0x000fea0003800200 */
.L_x_694:
[----:B------:R-:W-:Y:S01]  /*3530*/  ISETP.GE.AND P0, PT, R4, R9, PT ;  /* 0x000000090400720c */ /* 0x000fe20003f06270 */
[----:B0-----:R-:W-:Y:S01]  /*3540*/  IMAD.WIDE R14, R15, R14, RZ ;  /* 0x0000000e0f0e7225 */ /* 0x001fe200078e02ff */
[----:B------:R-:W-:Y:S01]  /*3550*/  @!P5 LOP3.LUT R19, RZ, R18, RZ, 0x33, !PT ;  /* 0x00000012ff13d212 */ /* 0x000fe200078e33ff */
[----:B------:R-:W-:Y:S02]  /*3560*/  BSSY.RECONVERGENT B0, `(.L_x_696) ;  /* 0x00000ce000007945 */ /* 0x000fe40003800200 */
[----:B------:R-:W-:Y:S01]  /*3570*/  IMAD R17, R15, R12, RZ ;  /* 0x0000000c0f117224 */ /* 0x000fe200078e02ff */
[----:B---3--:R-:W-:Y:S01]  /*3580*/  VIADDMNMX R8, R19, 0x1, R8, PT ;  /* 0x0000000113087846 */ /* 0x008fe20003800108 */
[----:B------:R-:W-:Y:S02]  /*3590*/  IMAD.MOV.U32 R10, RZ, RZ, RZ ;  /* 0x000000ffff0a7224 */ /* 0x000fe400078e00ff */
[----:B------:R-:W-:-:S04]  /*35a0*/  IMAD R21, R14, R13, R17 ;  /* 0x0000000d0e157224 */ /* 0x000fc800078e0211 */
[----:B------:R-:W-:Y:S05]  /*35b0*/  @P0 BRA `(.L_x_697) ;  /* 0x0000000c00200947 */ /* 0x000fea0003800000 */
[----:B------:R-:W0:Y:S01]  /*35c0*/  LDCU UR6, c[0x0][0x3c4] ;  /* 0x00007880ff0677ac */ /* 0x000e220008000800 */
[----:B------:R-:W1:Y:S01]  /*35d0*/  LDC R10, c[0x0][0x3a0] ;  /* 0x0000e800ff0a7b82 */ /* 0x000e620000000800 */
[C---:B------:R-:W-:Y:S02]  /*35e0*/  IMAD.IADD R19, R11.reuse, 0x1, -R8 ;  /* 0x000000010b137824 */ /* 0x040fe400078e0a08 */
[----:B------:R-:W-:Y:S02]  /*35f0*/  IMAD.IADD R33, R8, 0x1, -R11 ;  /* 0x0000000108217824 */ /* 0x000fe400078e0a0b */
[----:B------:R-:W-:Y:S01]  /*3600*/  VIADD R31, R11, 0x2 ;  /* 0x000000020b1f7836 */ /* 0x000fe20000000000 */
[----:B------:R-:W-:Y:S01]  /*3610*/  ISETP.GT.U32.AND P1, PT, R19, -0x4, PT ;  /* 0xfffffffc1300780c */ /* 0x000fe20003f24070 */
[----:B------:R-:W-:Y:S01]  /*3620*/  IMAD R19, R11, R18, R18 ;  /* 0x000000120b137224 */ /* 0x000fe200078e0212 */
[----:B------:R-:W-:Y:S01]  /*3630*/  LOP3.LUT R33, R33, 0x3, RZ, 0xc0, !PT ;  /* 0x0000000321217812 */ /* 0x000fe200078ec0ff */
[----:B------:R-:W-:-:S02]  /*3640*/  VIADD R30, R11, 0x3 ;  /* 0x000000030b1e7836 */ /* 0x000fc40000000000 */
[----:B------:R-:W-:Y:S02]  /*3650*/  IMAD.IADD R37, R19, 0x1, R18 ;  /* 0x0000000113257824 */ /* 0x000fe400078e0212 */
[----:B0-----:R-:W-:Y:S01]  /*3660*/  IMAD R35, R11, R18, -UR6 ;  /* 0x800000060b237e24 */ /* 0x001fe2000f8e0212 */
[----:B------:R-:W-:Y:S02]  /*3670*/  VIADDMNMX R34, R19, -UR6, RZ, !PT ;  /* 0x8000000613227c46 */ /* 0x000fe4000f8001ff */
[----:B------:R-:W-:Y:S01]  /*3680*/  VIADDMNMX R37, R37, -UR6, RZ, !PT ;  /* 0x8000000625257c46 */ /* 0x000fe2000f8001ff */
[----:B------:R-:W-:Y:S01]  /*3690*/  IMAD.IADD R13, R35, 0x1, R16 ;  /* 0x00000001230d7824 */ /* 0x000fe200078e0210 */
[----:B------:R-:W-:Y:S01]  /*36a0*/  VIMNMX R35, PT, PT, RZ, R35, !PT ;  /* 0x00000023ff237248 */ /* 0x000fe20007fe0100 */
[----:B------:R-:W-:-:S03]  /*36b0*/  IMAD.WIDE.U32 R16, R14, R12, RZ ;  /* 0x0000000c0e107225 */ /* 0x000fc600078e00ff */
[-C--:B------:R-:W-:Y:S01]  /*36c0*/  IADD3 R15, PT, PT, R13, R18.reuse, RZ ;  /* 0x000000120d0f7210 */ /* 0x080fe20007ffe0ff */
[----:B------:R-:W-:Y:S01]  /*36d0*/  IMAD.IADD R32, R17, 0x1, R21 ;  /* 0x0000000111207824 */ /* 0x000fe200078e0215 */
[--C-:B-1----:R-:W-:Y:S02]  /*36e0*/  VIMNMX3 R12, R13, UR5, R10.reuse, PT ;  /* 0x000000050d0c7c0f */ /* 0x102fe4000b80010a */
[C---:B------:R-:W-:Y:S02]  /*36f0*/  VIADDMNMX R14, R15.reuse, R18, UR5, PT ;  /* 0x000000050f0e7e46 */ /* 0x040fe4000b800112 */
[----:B------:R-:W-:Y:S02]  /*3700*/  VIMNMX3 R13, R15, UR5, R10, PT ;  /* 0x000000050f0d7c0f */ /* 0x000fe4000b80010a */
[----:B------:R-:W-:Y:S01]  /*3710*/  VIMNMX R14, PT, PT, R14, R10, PT ;  /* 0x0000000a0e0e7248 */ /* 0x000fe20003fe0100 */
[----:B------:R-:W-:Y:S01]  /*3720*/  HFMA2 R10, -RZ, RZ, 0, 0 ;  /* 0x00000000ff0a7431 */ /* 0x000fe200000001ff */
[----:B------:R-:W-:-:S07]  /*3730*/  IADD3 R15, PT, PT, R11, 0x1, RZ ;  /* 0x000000010b0f7810 */ /* 0x000fce0007ffe0ff */
.L_x_707:
[----:B------:R-:W-:Y:S01]  /*3740*/  ISETP.GE.AND P0, PT, R11, R8, PT ;  /* 0x000000080b00720c */ /* 0x000fe20003f06270 */
[----:B------:R-:W-:-:S12]  /*3750*/  BSSY.RECONVERGENT B1, `(.L_x_698) ;  /* 0x00000ab000017945 */ /* 0x000fd80003800200 */
[----:B------:R-:W-:Y:S05]  /*3760*/  @P0 BRA `(.L_x_699) ;  /* 0x0000000800a40947 */ /* 0x000fea0003800000 */
[----:B------:R-:W0:Y:S01]  /*3770*/  LDC R19, c[0x0][0x3c0] ;  /* 0x0000f000ff137b82 */ /* 0x000e220000000800 */
[----:B------:R-:W0:Y:S01]  /*3780*/  LDCU UR6, c[0x0][0x3b8] ;  /* 0x00007700ff0677ac */ /* 0x000e220008000800 */
[----:B------:R-:W-:Y:S01]  /*3790*/  ISETP.NE.AND P0, PT, R33, RZ, PT ;  /* 0x000000ff2100720c */ /* 0x000fe20003f05270 */
[----:B------:R-:W-:Y:S01]  /*37a0*/  BSSY.RECONVERGENT B2, `(.L_x_700) ;  /* 0x0000049000027945 */ /* 0x000fe20003800200 */
[----:B------:R-:W-:Y:S01]  /*37b0*/  MOV R39, R11 ;  /* 0x0000000b00277202 */ /* 0x000fe20000000f00 */
        /* <DEDUP_REMOVED lines=23> */
[----:B------:R-:W-:-:S06]  /*3930*/  LEA.HI.X R19, R20, UR7, R19, 0x2, P2 ;  /* 0x0000000714137c11 */ /* 0x000fcc00090f1413 */
[----:B------:R-:W2:Y:S01]  /*3940*/  LDG.E R19, desc[UR10][R18.64] ;  /* 0x0000000a12137981 */ /* 0x000ea2000c1e1900 */
[----:B------:R-:W2:Y:S02]  /*3950*/  MUFU.RCP R20, R2 ;  /* 0x0000000200147308 */ /* 0x000ea40000001000 */
[----:B--2---:R-:W-:-:S07]  /*3960*/  FFMA.FTZ R10, R19, R20, R10 ;  /* 0x00000014130a7223 */ /* 0x004fce000001000a */
.L_x_703:
[----:B------:R-:W-:Y:S05]  /*3970*/  BSYNC.RECONVERGENT B3 ;  /* 0x0000000000037941 */ /* 0x000fea0003800200 */
.L_x_702:
[----:B------:R-:W-:Y:S01]  /*3980*/  IMAD.MOV.U32 R39, RZ, RZ, R15 ;  /* 0x000000ffff277224 */ /* 0x000fe200078e000f */
        /* <DEDUP_REMOVED lines=16> */
[----:B------:R-:W-:-:S06]  /*3a90*/  LEA.HI.X R19, R20, UR7, R19, 0x2, P2 ;  /* 0x0000000714137c11 */ /* 0x000fcc00090f1413 */
[----:B------:R-:W2:Y:S01]  /*3aa0*/  LDG.E R19, desc[UR10][R18.64] ;  /* 0x0000000a12137981 */ /* 0x000ea2000c1e1900 */
[----:B------:R-:W2:Y:S02]  /*3ab0*/  MUFU.RCP R20, R2 ;  /* 0x0000000200147308 */ /* 0x000ea40000001000 */
[----:B--2---:R-:W-:-:S07]  /*3ac0*/  FFMA.FTZ R10, R19, R20, R10 ;  /* 0x00000014130a7223 */ /* 0x004fce000001000a */
.L_x_705:
[----:B------:R-:W-:Y:S05]  /*3ad0*/  BSYNC.RECONVERGENT B3 ;  /* 0x0000000000037941 */ /* 0x000fea0003800200 */
.L_x_704:
[----:B------:R-:W-:Y:S01]  /*3ae0*/  IMAD.MOV.U32 R39, RZ, RZ, R31 ;  /* 0x000000ffff277224 */ /* 0x000fe200078e001f */
        /* <DEDUP_REMOVED lines=17> */
[----:B------:R-:W2:Y:S01]  /*3c00*/  MUFU.RCP R20, R2 ;  /* 0x0000000200147308 */ /* 0x000ea20000001000 */
[----:B------:R-:W-:Y:S02]  /*3c10*/  IMAD.MOV.U32 R39, RZ, RZ, R30 ;  /* 0x000000ffff277224 */ /* 0x000fe400078e001e */
[----:B--2---:R-:W-:-:S07]  /*3c20*/  FFMA.FTZ R10, R19, R20, R10 ;  /* 0x00000014130a7223 */ /* 0x004fce000001000a */
.L_x_701:
[----:B------:R-:W-:Y:S05]  /*3c30*/  BSYNC.RECONVERGENT B2 ;  /* 0x0000000000027941 */ /* 0x000fea0003800200 */
.L_x_700:
[----:B------:R-:W-:Y:S05]  /*3c40*/  @P1 BRA `(.L_x_699) ;  /* 0x00000004006c1947 */ /* 0x000fea0003800000 */
[----:B------:R-:W-:-:S13]  /*3c50*/  ISETP.GE.AND P0, PT, R22, R23, PT ;  /* 0x000000171600720c */ /* 0x000fda0003f06270 */
.L_x_706:
[----:B------:R-:W0:Y:S01]  /*3c60*/  LDC R24, c[0x0][0x3bc] ;  /* 0x0000ef00ff187b82 */ /* 0x000e220000000800 */
[----:B------:R-:W0:Y:S01]  /*3c70*/  LDCU UR6, c[0x0][0x3c4] ;  /* 0x00007880ff0677ac */ /* 0x000e220008000800 */
[----:B------:R-:W1:Y:S06]  /*3c80*/  LDCU UR7, c[0x0][0x3b4] ;  /* 0x00007680ff0777ac */ /* 0x000e6c0008000800 */
[----:B------:R-:W2:Y:S01]  /*3c90*/  LDC R22, c[0x0][0x3a0] ;  /* 0x0000e800ff167b82 */ /* 0x000ea20000000800 */
[CC--:B0-----:R-:W-:Y:S02]  /*3ca0*/  IMAD R18, R39.reuse, R24.reuse, -UR6 ;  /* 0x8000000627127e24 */ /* 0x0c1fe4000f8e0218 */
[----:B------:R-:W-:-:S02]  /*3cb0*/  IMAD R23, R39, R24, R24 ;  /* 0x0000001827177224 */ /* 0x000fc400078e0218 */
[----:B-1----:R-:W-:Y:S01]  /*3cc0*/  VIADD R19, R18, UR7 ;  /* 0x0000000712137c36 */ /* 0x002fe20008000000 */
[----:B------:R-:W-:Y:S01]  /*3cd0*/  VIMNMX R18, PT, PT, RZ, R18, !PT ;  /* 0x00000012ff127248 */ /* 0x000fe20007fe0100 */
[C---:B------:R-:W-:Y:S01]  /*3ce0*/  IMAD.IADD R29, R23.reuse, 0x1, R24 ;  /* 0x00000001171d7824 */ /* 0x040fe200078e0218 */
[----:B------:R-:W-:Y:S02]  /*3cf0*/  VIADDMNMX R20, R23, -UR6, RZ, !PT ;  /* 0x8000000617147c46 */ /* 0x000fe4000f8001ff */
[C---:B------:R-:W-:Y:S02]  /*3d00*/  IADD3 R25, PT, PT, R19.reuse, R24, RZ ;  /* 0x0000001813197210 */ /* 0x040fe40007ffe0ff */
[--C-:B--2---:R-:W-:Y:S02]  /*3d10*/  VIMNMX3 R19, R19, UR5, R22.reuse, PT ;  /* 0x0000000513137c0f */ /* 0x104fe4000b800116 */
[C---:B------:R-:W-:Y:S01]  /*3d20*/  VIMNMX3 R21, R25.reuse, UR5, R22, PT ;  /* 0x0000000519157c0f */ /* 0x040fe2000b800116 */
[----:B------:R-:W-:Y:S01]  /*3d30*/  IMAD.IADD R27, R25, 0x1, R24 ;  /* 0x00000001191b7824 */ /* 0x000fe200078e0218 */
[----:B------:R-:W-:-:S02]  /*3d40*/  ISETP.GE.OR P5, PT, R18, R19, P0 ;  /* 0x000000131200720c */ /* 0x000fc400007a6670 */
[----:B------:R-:W-:Y:S02]  /*3d50*/  ISETP.GE.OR P4, PT, R20, R21, P0 ;  /* 0x000000151400720c */ /* 0x000fe40000786670 */
[----:B------:R-:W-:Y:S02]  /*3d60*/  VIADDMNMX R25, R29, -UR6, RZ, !PT ;  /* 0x800000061d197c46 */ /* 0x000fe4000f8001ff */
[C---:B------:R-:W-:Y:S02]  /*3d70*/  VIMNMX3 R26, R27.reuse, UR5, R22, PT ;  /* 0x000000051b1a7c0f */ /* 0x040fe4000b800116 */
[-C--:B------:R-:W-:Y:S02]  /*3d80*/  VIADDMNMX R27, R27, R24.reuse, UR5, PT ;  /* 0x000000051b1b7e46 */ /* 0x080fe4000b800118 */
[----:B------:R-:W-:Y:S02]  /*3d90*/  IADD3 R24, PT, PT, R29, R24, RZ ;  /* 0x000000181d187210 */ /* 0x000fe40007ffe0ff */
[----:B------:R-:W-:Y:S01]  /*3da0*/  ISETP.GE.OR P2, PT, R25, R26, P0 ;  /* 0x0000001a1900720c */ /* 0x000fe20000746670 */
[----:B------:R-:W0:Y:S01]  /*3db0*/  @!P5 LDC R28, c[0x0][0x3ac] ;  /* 0x0000eb00ff1cdb82 */ /* 0x000e220000000800 */
[----:B------:R-:W-:-:S02]  /*3dc0*/  VIMNMX R27, PT, PT, R27, R22, PT ;  /* 0x000000161b1b7248 */ /* 0x000fc40003fe0100 */
[----:B------:R-:W-:-:S05]  /*3dd0*/  VIADDMNMX R24, R24, -UR6, RZ, !PT ;  /* 0x8000000618187c46 */ /* 0x000fca000f8001ff */
[----:B------:R-:W1:Y:S08]  /*3de0*/  @!P4 LDC R36, c[0x0][0x3ac] ;  /* 0x0000eb00ff24cb82 */ /* 0x000e700000000800 */
[----:B------:R-:W2:Y:S08]  /*3df0*/  @!P5 LDC.64 R20, c[0x0][0x390] ;  /* 0x0000e400ff14db82 */ /* 0x000eb00000000a00 */
[----:B------:R-:W3:Y:S01]  /*3e00*/  @!P4 LDC.64 R18, c[0x0][0x390] ;  /* 0x0000e400ff12cb82 */ /* 0x000ee20000000a00 */
[----:B0-----:R-:W-:-:S05]  /*3e10*/  @!P5 IMAD R23, R4, R28, R39 ;  /* 0x0000001c0417d224 */ /* 0x001fca00078e0227 */
[----:B------:R-:W-:Y:S01]  /*3e20*/  @!P5 IADD3 R29, P3, PT, R23, R16, RZ ;  /* 0x00000010171dd210 */ /* 0x000fe20007f7e0ff */
[----:B-1----:R-:W-:-:S03]  /*3e30*/  @!P4 IMAD R36, R4, R36, R39 ;  /* 0x000000240424c224 */ /* 0x002fc600078e0227 */
[----:B------:R-:W-:Y:S01]  /*3e40*/  @!P5 LEA.HI.X.SX32 R41, R23, R32, 0x1, P3 ;  /* 0x000000201729d211 */ /* 0x000fe200018f0eff */
[----:B------:R-:W-:Y:S01]  /*3e50*/  @!P4 VIADD R25, R36, 0x1 ;  /* 0x000000012419c836 */ /* 0x000fe20000000000 */
[----:B------:R-:W-:Y:S01]  /*3e60*/  ISETP.GE.OR P3, PT, R24, R27, P0 ;  /* 0x0000001b1800720c */ /* 0x000fe20000766670 */
[----:B------:R-:W0:Y:S02]  /*3e70*/  @!P2 LDC R36, c[0x0][0x3ac] ;  /* 0x0000eb00ff24ab82 */ /* 0x000e240000000800 */
[----:B--2---:R-:W-:Y:S01]  /*3e80*/  @!P5 IMAD R22, R41, R20, RZ ;  /* 0x000000142916d224 */ /* 0x004fe200078e02ff */
[----:B------:R-:W-:Y:S01]  /*3e90*/  @!P4 IADD3 R23, P6, PT, R25, R16, RZ ;  /* 0x000000101917c210 */ /* 0x000fe20007fde0ff */
[----:B------:R-:W-:-:S03]  /*3ea0*/  @!P5 IMAD.WIDE.U32 R26, R29, R20, R6 ;  /* 0x000000141d1ad225 */ /* 0x000fc600078e0006 */
[----:B------:R-:W-:Y:S01]  /*3eb0*/  @!P4 LEA.HI.X.SX32 R25, R25, R32, 0x1, P6 ;  /* 0x000000201919c211 */ /* 0x000fe200030f0eff */
[----:B------:R-:W-:Y:S02]  /*3ec0*/  @!P5 IMAD R29, R29, R21, R22 ;  /* 0x000000151d1dd224 */ /* 0x000fe400078e0216 */
[----:B------:R-:W1:Y:S02]  /*3ed0*/  @!P5 LDC.64 R20, c[0x0][0x388] ;  /* 0x0000e200ff14db82 */ /* 0x000e640000000a00 */
[-C--:B---3--:R-:W-:Y:S02]  /*3ee0*/  @!P4 IMAD R22, R25, R18.reuse, RZ ;  /* 0x000000121916c224 */ /* 0x088fe400078e02ff */
[----:B------:R-:W-:-:S04]  /*3ef0*/  @!P4 IMAD.WIDE.U32 R24, R23, R18, R6 ;  /* 0x000000121718c225 */ /* 0x000fc800078e0006 */
[----:B------:R-:W-:Y:S01]  /*3f00*/  @!P4 IMAD R41, R23, R19, R22 ;  /* 0x000000131729c224 */ /* 0x000fe200078e0216 */
[----:B------:R-:W2:Y:S01]  /*3f10*/  @!P3 LDC R28, c[0x0][0x3ac] ;  /* 0x0000eb00ff1cbb82 */ /* 0x000ea20000000800 */
[----:B------:R-:W-:-:S03]  /*3f20*/  @!P5 IMAD.IADD R29, R27, 0x1, R29 ;  /* 0x000000011b1dd824 */ /* 0x000fc600078e021d */
[----:B------:R-:W-:Y:S01]  /*3f30*/  @!P4 IADD3 R25, PT, PT, R25, R41, RZ ;  /* 0x000000291919c210 */ /* 0x000fe20007ffe0ff */
[----:B0-----:R-:W-:-:S03]  /*3f40*/  @!P2 IMAD R27, R4, R36, R39 ;  /* 0x00000024041ba224 */ /* 0x001fc600078e0227 */
[----:B------:R-:W0:Y:S01]  /*3f50*/  @!P4 LDC.64 R22, c[0x0][0x388] ;  /* 0x0000e200ff16cb82 */ /* 0x000e220000000a00 */
[----:B------:R-:W-:Y:S01]  /*3f60*/  @!P2 VIADD R27, R27, 0x2 ;  /* 0x000000021b1ba836 */ /* 0x000fe20000000000 */
[----:B-1----:R-:W-:-:S06]  /*3f70*/  @!P5 LEA R20, P6, R26, R20, 0x2 ;  /* 0x000000141a14d211 */ /* 0x002fcc00078c10ff */
[----:B------:R-:W1:Y:S01]  /*3f80*/  @!P2 LDC.64 R18, c[0x0][0x390] ;  /* 0x0000e400ff12ab82 */ /* 0x000e620000000a00 */
[----:B------:R-:W-:Y:S01]  /*3f90*/  @!P5 LEA.HI.X R21, R26, R21, R29, 0x2, P6 ;  /* 0x000000151a15d211 */ /* 0x000fe200030f141d */
[----:B--2---:R-:W-:-:S05]  /*3fa0*/  @!P3 IMAD R36, R4, R28, R39 ;  /* 0x0000001c0424b224 */ /* 0x004fca00078e0227 */
[----:B------:R2:W3:Y:S01]  /*3fb0*/  @!P5 LDG.E R21, desc[UR10][R20.64] ;  /* 0x0000000a1415d981 */ /* 0x0004e2000c1e1900 */
[----:B------:R-:W-:Y:S01]  /*3fc0*/  @!P3 VIADD R36, R36, 0x3 ;  /* 0x000000032424b836 */ /* 0x000fe20000000000 */
[----:B0-----:R-:W-:-:S04]  /*3fd0*/  @!P4 LEA R22, P6, R24, R22, 0x2 ;  /* 0x000000161816c211 */ /* 0x001fc800078c10ff */
[----:B------:R-:W-:Y:S02]  /*3fe0*/  @!P4 LEA.HI.X R23, R24, R23, R25, 0x2, P6 ;  /* 0x000000171817c211 */ /* 0x000fe400030f1419 */
[C---:B------:R-:W-:Y:S01]  /*3ff0*/  @!P2 IADD3 R43, P6, PT, R27.reuse, R16, RZ ;  /* 0x000000101b2ba210 */ /* 0x040fe20007fde0ff */
[----:B------:R-:W0:Y:S03]  /*4000*/  @!P3 LDC.64 R24, c[0x0][0x390] ;  /* 0x0000e400ff18bb82 */ /* 0x000e260000000a00 */
[----:B------:R-:W-:Y:S01]  /*4010*/  @!P2 LEA.HI.X.SX32 R29, R27, R32, 0x1, P6 ;  /* 0x000000201b1da211 */ /* 0x000fe200030f0eff */
[----:B------:R-:W4:Y:S01]  /*4020*/  @!P4 LDG.E R23, desc[UR10][R22.64] ;  /* 0x0000000a1617c981 */ /* 0x000f22000c1e1900 */
[----:B------:R-:W-:-:S03]  /*4030*/  @!P3 IADD3 R45, P6, PT, R36, R16, RZ ;  /* 0x00000010242db210 */ /* 0x000fc60007fde0ff */
[----:B-1----:R-:W-:Y:S01]  /*4040*/  @!P2 IMAD R28, R29, R18, RZ ;  /* 0x000000121d1ca224 */ /* 0x002fe200078e02ff */
[----:B------:R-:W1:Y:S01]  /*4050*/  @!P2 LDC.64 R26, c[0x0][0x388] ;  /* 0x0000e200ff1aab82 */ /* 0x000e620000000a00 */
[----:B------:R-:W-:Y:S02]  /*4060*/  @!P3 LEA.HI.X.SX32 R36, R36, R32, 0x1, P6 ;  /* 0x000000202424b211 */ /* 0x000fe400030f0eff */
[C---:B------:R-:W-:Y:S02]  /*4070*/  @!P2 IMAD R41, R43.reuse, R19, R28 ;  /* 0x000000132b29a224 */ /* 0x040fe400078e021c */
[----:B------:R-:W-:-:S03]  /*4080*/  @!P2 IMAD.WIDE.U32 R18, R43, R18, R6 ;  /* 0x000000122b12a225 */ /* 0x000fc600078e0006 */
[----:B------:R-:W5:Y:S02]  /*4090*/  @!P3 LDC.64 R28, c[0x0][0x388] ;  /* 0x0000e200ff1cbb82 */ /* 0x000f640000000a00 */
[----:B------:R-:W-:Y:S01]  /*40a0*/  @!P2 IADD3 R41, PT, PT, R19, R41, RZ ;  /* 0x000000291329a210 */ /* 0x000fe20007ffe0ff */
[----:B0-----:R-:W-:-:S04]  /*40b0*/  @!P3 IMAD R36, R36, R24, RZ ;  /* 0x000000182424b224 */ /* 0x001fc800078e02ff */
[C---:B------:R-:W-:Y:S02]  /*40c0*/  @!P3 IMAD R43, R45.reuse, R25, R36 ;  /* 0x000000192d2bb224 */ /* 0x040fe400078e0224 */
[----:B------:R-:W-:Y:S01]  /*40d0*/  @!P3 IMAD.WIDE.U32 R24, R45, R24, R6 ;  /* 0x000000182d18b225 */ /* 0x000fe200078e0006 */
[----:B-1----:R-:W-:-:S03]  /*40e0*/  @!P2 LEA R26, P6, R18, R26, 0x2 ;  /* 0x0000001a121aa211 */ /* 0x002fc600078c10ff */
[----:B------:R-:W-:Y:S01]  /*40f0*/  @!P3 IMAD.IADD R43, R25, 0x1, R43 ;  /* 0x00000001192bb824 */ /* 0x000fe200078e022b */
[----:B------:R-:W-:Y:S02]  /*4100*/  @!P2 LEA.HI.X R27, R18, R27, R41, 0x2, P6 ;  /* 0x0000001b121ba211 */ /* 0x000fe400030f1429 */
[----:B-----5:R-:W-:-:S04]  /*4110*/  @!P3 LEA R28, P6, R24, R28, 0x2 ;  /* 0x0000001c181cb211 */ /* 0x020fc800078c10ff */
[----:B------:R-:W5:Y:S01]  /*4120*/  @!P2 LDG.E R27, desc[UR10][R26.64] ;  /* 0x0000000a1a1ba981 */ /* 0x000f62000c1e1900 */
[----:B------:R-:W-:-:S06]  /*4130*/  @!P3 LEA.HI.X R29, R24, R29, R43, 0x2, P6 ;  /* 0x0000001d181db211 */ /* 0x000fcc00030f142b */
[----:B------:R-:W5:Y:S01]  /*4140*/  @!P3 LDG.E R29, desc[UR10][R28.64] ;  /* 0x0000000a1c1db981 */ /* 0x000f62000c1e1900 */
[----:B------:R-:W3:Y:S08]  /*4150*/  @!P5 MUFU.RCP R18, R2 ;  /* 0x000000020012d308 */ /* 0x000ef00000001000 */
[----:B------:R-:W4:Y:S01]  /*4160*/  @!P4 MUFU.RCP R19, R2 ;  /* 0x000000020013c308 */ /* 0x000f220000001000 */
[----:B------:R-:W-:-:S07]  /*4170*/  VIADD R39, R39, 0x4 ;  /* 0x0000000427277836 */ /* 0x000fce0000000000 */
[----:B------:R-:W5:Y:S08]  /*4180*/  @!P2 MUFU.RCP R24, R2 ;  /* 0x000000020018a308 */ /* 0x000f700000001000 */
[----:B--2---:R-:W0:Y:S01]  /*4190*/  @!P3 MUFU.RCP R20, R2 ;  /* 0x000000020014b308 */ /* 0x004e220000001000 */
[----:B---3--:R-:W-:-:S04]  /*41a0*/  @!P5 FFMA.FTZ R10, R21, R18, R10 ;  /* 0x00000012150ad223 */ /* 0x008fc8000001000a */
[----:B----4-:R-:W-:Y:S01]  /*41b0*/  @!P4 FFMA.FTZ R10, R23, R19, R10 ;  /* 0x00000013170ac223 */ /* 0x010fe2000001000a */
[----:B------:R-:W-:-:S03]  /*41c0*/  ISETP.NE.AND P4, PT, R39, R8, PT ;  /* 0x000000082700720c */ /* 0x000fc60003f85270 */
[----:B-----5:R-:W-:-:S04]  /*41d0*/  @!P2 FFMA.FTZ R10, R27, R24, R10 ;  /* 0x000000181b0aa223 */ /* 0x020fc8000001000a */
[----:B0-----:R-:W-:-:S06]  /*41e0*/  @!P3 FFMA.FTZ R10, R29, R20, R10 ;  /* 0x000000141d0ab223 */ /* 0x001fcc000001000a */
[----:B------:R-:W-:Y:S05]  /*41f0*/  @P4 BRA `(.L_x_706) ;  /* 0xfffffff800984947 */ /* 0x000fea000383ffff */
.L_x_699:
[----:B------:R-:W-:Y:S05]  /*4200*/  BSYNC.RECONVERGENT B1 ;  /* 0x0000000000017941 */ /* 0x000fea0003800200 */
.L_x_698:
[----:B------:R-:W-:-:S04]  /*4210*/  IADD3 R4, PT, PT, R4, 0x1, RZ ;  /* 0x0000000104047810 */ /* 0x000fc80007ffe0ff */
[----:B------:R-:W-:-:S13]  /*4220*/  ISETP.NE.AND P0, PT, R4, R9, PT ;  /* 0x000000090400720c */ /* 0x000fda0003f05270 */
[----:B------:R-:W-:Y:S05]  /*4230*/  @P0 BRA `(.L_x_707) ;  /* 0xfffffff400400947 */ /* 0x000fea000383ffff */
.L_x_697:
[----:B------:R-:W-:Y:S05]  /*4240*/  BSYNC.RECONVERGENT B0 ;  /* 0x0000000000007941 */ /* 0x000fea0003800200 */
.L_x_696:
        /* <DEDUP_REMOVED lines=13> */
        .weak           $__internal_11_$__cuda_sm20_div_s64
        .type           $__internal_11_$__cuda_sm20_div_s64,@function
        .size           $__internal_11_$__cuda_sm20_div_s64,(.L_x_1492 - $__internal_11_$__cuda_sm20_div_s64)
$__internal_11_$__cuda_sm20_div_s64:
        /* <DEDUP_REMOVED lines=22> */
[----:B------:R-:W-:-:S04]  /*4480*/  IMAD.HI.U32 R25, R9, R25, RZ ;  /* 0x0000001909197227 */ /* 0x000fc800078e00ff */
[----:B------:R-:W-:-:S05]  /*4490*/  IMAD.HI.U32 R12, P1, R9, R23, R12 ;  /* 0x00000017090c7227 */ /* 0x000fca000782000c */
[----:B------:R-:W-:Y:S02]  /*44a0*/  IADD3 R13, P2, PT, R27, R12, RZ ;  /* 0x0000000c1b0d7210 */ /* 0x000fe40007f5e0ff */
[----:B------:R-:W-:-:S03]  /*44b0*/  IADD3.X R12, PT, PT, R25, R9, RZ, P0, !PT ;  /* 0x00000009190c7210 */ /* 0x000fc600007fe4ff */
[----:B------:R-:W-:Y:S01]  /*44c0*/  IMAD.WIDE.U32 R8, R13, R10, RZ ;  /* 0x0000000a0d087225 */ /* 0x000fe200078e00ff */
[----:B------:R-:W-:-:S03]  /*44d0*/  IADD3.X R23, PT, PT, RZ, RZ, R12, P2, P1 ;  /* 0x000000ffff177210 */ /* 0x000fc600017e240c */
[----:B------:R-:W-:Y:S01]  /*44e0*/  IMAD R9, R13, R11, R9 ;  /* 0x0000000b0d097224 */ /* 0x000fe200078e0209 */
[----:B------:R-:W-:-:S03]  /*44f0*/  IADD3 R25, P0, PT, RZ, -R8, RZ ;  /* 0x80000008ff197210 */ /* 0x000fc60007f1e0ff */
[----:B------:R-:W-:Y:S02]  /*4500*/  IMAD R9, R23, R10, R9 ;  /* 0x0000000a17097224 */ /* 0x000fe400078e0209 */
[----:B------:R-:W-:-:S04]  /*4510*/  IMAD.HI.U32 R12, R13, R25, RZ ;  /* 0x000000190d0c7227 */ /* 0x000fc800078e00ff */
[----:B------:R-:W-:Y:S01]  /*4520*/  IMAD.X R8, RZ, RZ, ~R9, P0 ;  /* 0x000000ffff087224 */ /* 0x000fe200000e0e09 */
        /* <DEDUP_REMOVED lines=25> */
[CC--:B------:R-:W-:Y:S02]  /*46c0*/  ISETP.GE.U32.AND P0, PT, R27.reuse, R10.reuse, PT ;  /* 0x0000000a1b00720c */ /* 0x0c0fe40003f06070 */
[----:B------:R-:W-:Y:S01]  /*46d0*/  IADD3.X R12, PT, PT, RZ, R25, RZ, P2, !PT ;  /* 0x00000019ff0c7210 */ /* 0x000fe200017fe4ff */
[----:B------:R-:W-:Y:S01]  /*46e0*/  IMAD.X R29, R20, 0x1, ~R9, P1 ;  /* 0x00000001141d7824 */ /* 0x000fe200008e0e09 */
[----:B------:R-:W-:-:S04]  /*46f0*/  IADD3 R9, P1, PT, R27, -R10, RZ ;  /* 0x8000000a1b097210 */ /* 0x000fc80007f3e0ff */
        /* <DEDUP_REMOVED lines=16> */
[----:B------:R-:W-:Y:S01]  /*4800*/  SEL R12, R9, R12, !P1 ;  /* 0x0000000c090c7207 */ /* 0x000fe20004800000 */
[----:B------:R-:W-:Y:S01]  /*4810*/  IMAD.X R8, RZ, RZ, ~R13, P2 ;  /* 0x000000ffff087224 */ /* 0x000fe200010e0e0d */
[----:B------:R-:W-:Y:S01]  /*4820*/  ISETP.NE.AND.EX P0, PT, R18, RZ, PT, P0 ;  /* 0x000000ff1200720c */ /* 0x000fe20003f05300 */
[----:B------:R-:W-:-:S03]  /*4830*/  IMAD.MOV.U32 R9, RZ, RZ, 0x0 ;  /* 0x00000000ff097424 */ /* 0x000fc600078e00ff */
[----:B------:R-:W-:Y:S02]  /*4840*/  SEL R13, R8, R13, !P1 ;  /* 0x0000000d080d7207 */ /* 0x000fe40004800000 */
[----:B------:R-:W-:Y:S02]  /*4850*/  MOV R8, R16 ;  /* 0x0000001000087202 */ /* 0x000fe40000000f00 */
[----:B------:R-:W-:Y:S02]  /*4860*/  SEL R12, R12, 0xffffffff, P0 ;  /* 0xffffffff0c0c7807 */ /* 0x000fe40000000000 */
[----:B------:R-:W-:Y:S01]  /*4870*/  SEL R13, R13, 0xffffffff, P0 ;  /* 0xffffffff0d0d7807 */ /* 0x000fe20000000000 */
[----:B------:R-:W-:Y:S06]  /*4880*/  RET.REL.NODEC R8 `(_ZN2at6native49_GLOBAL__N__3489678a_16_AveragePool2d_cu_fb80407639avg_pool2d_backward_out_cuda_frame_nhwcIffiEEvT1_PKT_llliiiiiiiiPS4_ibb) ;  /* 0xffffffb408dc7950 */ /* 0x000fec0003c3ffff */
.L_x_709:
        /* <DEDUP_REMOVED lines=15> */
.L_x_1492:


//--------------------- .text._ZN2at6native49_GLOBAL__N__3489678a_16_AveragePool2d_cu_fb80407634avg_pool2d_backward_out_cuda_frameIddlEEvT1_PKT_llllliiiiiiPS4_ibb --------------------------
	.section	.text._ZN2at6native49_GLOBAL__N__3489678a_16_AveragePool2d_cu_fb80407634avg_pool2d_backward_out_cuda_frameIddlEEvT1_PKT_llllliiiiiiPS4_ibb,"ax",@progbits
	.align	128
.text._ZN2at6native49_GLOBAL__N__3489678a_16_AveragePool2d_cu_fb80407634avg_pool2d_backward_out_cuda_frameIddlEEvT1_PKT_llllliiiiiiPS4_ibb:
        .type           _ZN2at6native49_GLOBAL__N__3489678a_16_AveragePool2d_cu_fb80407634avg_pool2d_backward_out_cuda_frameIddlEEvT1_PKT_llllliiiiiiPS4_ibb,@function
        .size           _ZN2at6native49_GLOBAL__N__3489678a_16_AveragePool2d_cu_fb80407634avg_pool2d_backward_out_cuda_frameIddlEEvT1_PKT_llllliiiiiiPS4_ibb,(.L_x_1494 - _ZN2at6native49_GLOBAL__N__3489678a_16_AveragePool2d_cu_fb80407634avg_pool2d_backward_out_cuda_frameIddlEEvT1_PKT_llllliiiiiiPS4_ibb)
        .other          _ZN2at6native49_GLOBAL__N__3489678a_16_AveragePool2d_cu_fb80407634avg_pool2d_backward_out_cuda_frameIddlEEvT1_PKT_llllliiiiiiPS4_ibb,@"STO_CUDA_ENTRY STV_DEFAULT"
_ZN2at6native49_GLOBAL__N__3489678a_16_AveragePool2d_cu_fb80407634avg_pool2d_backward_out_cuda_frameIddlEEvT1_PKT_llllliiiiiiPS4_ibb:
        /* <DEDUP_REMOVED lines=24> */
.L_x_758:
[----:B------:R-:W0:Y:S01]  /*0180*/  LDCU UR7, c[0x0][0x3a4] ;  /* 0x00007480ff0777ac */ /* 0x000e220008000800 */
[----:B------:R-:W-:Y:S01]  /*0190*/  BSSY.RECONVERGENT B0, `(.L_x_711) ;  /* 0x0000027000007945 */ /* 0x000fe20003800200 */
[----:B0-----:R-:W-:-:S04]  /*01a0*/  LOP3.LUT R0, R3, UR7, RZ, 0xfc, !PT ;  /* 0x0000000703007c12 */ /* 0x001fc8000f8efcff */
[----:B------:R-:W-:-:S13]  /*01b0*/  ISETP.NE.U32.AND P0, PT, R0, RZ, PT ;  /* 0x000000ff0000720c */ /* 0x000fda0003f05070 */
[----:B----4-:R-:W-:Y:S05]  /*01c0*/  @P0 BRA `(.L_x_712) ;  /* 0x00000000005c0947 */ /* 0x010fea0003800000 */
        /* <DEDUP_REMOVED lines=17> */
[----:B------:R-:W-:Y:S01]  /*02e0*/  @P1 VIADD R6, R6, 0x1 ;  /* 0x0000000106061836 */ /* 0x000fe20000000000 */
[----:B------:R-:W-:-:S05]  /*02f0*/  @!P2 LOP3.LUT R6, RZ, UR7, RZ, 0x33, !PT ;  /* 0x00000007ff06ac12 */ /* 0x000fca000f8e33ff */
[----:B------:R-:W-:-:S04]  /*0300*/  IMAD.MOV R7, RZ, RZ, -R6 ;  /* 0x000000ffff077224 */ /* 0x000fc800078e0a06 */
[----:B------:R-:W-:Y:S02]  /*0310*/  IMAD R0, R7, UR7, R2 ;  /* 0x0000000707007c24 */ /* 0x000fe4000f8e0202 */
[----:B------:R-:W-:Y:S01]  /*0320*/  HFMA2 R7, -RZ, RZ, 0, 0 ;  /* 0x00000000ff077431 */ /* 0x000fe200000001ff */
[----:B------:R-:W-:Y:S06]  /*0330*/  BRA `(.L_x_713) ;  /* 0x0000000000307947 */ /* 0x000fec0003800000 */
.L_x_712:
[----:B------:R-:W0:Y:S01]  /*0340*/  LDCU.64 UR8, c[0x0][0x3a0] ;  /* 0x00007400ff0877ac */ /* 0x000e220008000a00 */
[----:B------:R-:W-:Y:S01]  /*0350*/  IMAD.MOV.U32 R22, RZ, RZ, R2 ;  /* 0x000000ffff167224 */ /* 0x000fe200078e0002 */
[----:B------:R-:W-:Y:S01]  /*0360*/  MOV R12, 0x3b0 ;  /* 0x000003b0000c7802 */ /* 0x000fe20000000f00 */
[----:B------:R-:W-:Y:S02]  /*0370*/  IMAD.MOV.U32 R16, RZ, RZ, R3 ;  /* 0x000000ffff107224 */ /* 0x000fe400078e0003 */
[----:B0-----:R-:W-:Y:S02]  /*0380*/  IMAD.U32 R14, RZ, RZ, UR8 ;  /* 0x00000008ff0e7e24 */ /* 0x001fe4000f8e00ff */
[----:B------:R-:W-:-:S07]  /*0390*/  IMAD.U32 R13, RZ, RZ, UR9 ;  /* 0x00000009ff0d7e24 */ /* 0x000fce000f8e00ff */
[----:B------:R-:W-:Y:S05]  /*03a0*/  CALL.REL.NOINC `($__internal_13_$__cuda_sm20_div_s64) ;  /* 0x0000006800c47944 */ /* 0x000fea0003c00000 */
[----:B------:R-:W0:Y:S01]  /*03b0*/  LDCU UR7, c[0x0][0x3a0] ;  /* 0x00007400ff0777ac */ /* 0x000e220008000800 */
[----:B------:R-:W-:Y:S01]  /*03c0*/  IADD3 R7, PT, PT, -R10, RZ, RZ ;  /* 0x000000ff0a077210 */ /* 0x000fe20007ffe1ff */
[----:B------:R-:W-:-:S04]  /*03d0*/  IMAD.MOV.U32 R6, RZ, RZ, R10 ;  /* 0x000000ffff067224 */ /* 0x000fc800078e000a */
[----:B0-----:R-:W-:Y:S02]  /*03e0*/  IMAD R0, R7, UR7, R2 ;  /* 0x0000000707007c24 */ /* 0x001fe4000f8e0202 */
[----:B------:R-:W-:-:S07]  /*03f0*/  IMAD.MOV.U32 R7, RZ, RZ, R11 ;  /* 0x000000ffff077224 */ /* 0x000fce00078e000b */
.L_x_713:
[----:B------:R-:W-:Y:S05]  /*0400*/  BSYNC.RECONVERGENT B0 ;  /* 0x0000000000007941 */ /* 0x000fea0003800200 */
.L_x_711:
        /* <DEDUP_REMOVED lines=18> */
[----:B------:R-:W-:Y:S02]  /*0530*/  IMAD.MOV R7, RZ, RZ, -R8 ;  /* 0x000000ffff077224 */ /* 0x000fe400078e0a08 */
[----:B------:R-:W-:Y:S02]  /*0540*/  IMAD.MOV.U32 R9, RZ, RZ, RZ ;  /* 0x000000ffff097224 */ /* 0x000fe400078e00ff */
        /* <DEDUP_REMOVED lines=10> */
.L_x_715:
[----:B------:R-:W0:Y:S01]  /*05f0*/  LDCU.64 UR8, c[0x0][0x398] ;  /* 0x00007300ff0877ac */ /* 0x000e220008000a00 */
[----:B------:R-:W-:Y:S01]  /*0600*/  IMAD.MOV.U32 R22, RZ, RZ, R6 ;  /* 0x000000ffff167224 */ /* 0x000fe200078e0006 */
[----:B------:R-:W-:Y:S01]  /*0610*/  MOV R12, 0x660 ;  /* 0x00000660000c7802 */ /* 0x000fe20000000f00 */
[----:B------:R-:W-:Y:S02]  /*0620*/  IMAD.MOV.U32 R16, RZ, RZ, R7 ;  /* 0x000000ffff107224 */ /* 0x000fe400078e0007 */
[----:B0-----:R-:W-:Y:S01]  /*0630*/  IMAD.U32 R14, RZ, RZ, UR8 ;  /* 0x00000008ff0e7e24 */ /* 0x001fe2000f8e00ff */
[----:B------:R-:W-:-:S07]  /*0640*/  MOV R13, UR9 ;  /* 0x00000009000d7c02 */ /* 0x000fce0008000f00 */
[----:B------:R-:W-:Y:S05]  /*0650*/  CALL.REL.NOINC `($__internal_13_$__cuda_sm20_div_s64) ;  /* 0x0000006800187944 */ /* 0x000fea0003c00000 */
[----:B------:R-:W0:Y:S01]  /*0660*/  LDCU UR7, c[0x0][0x398] ;  /* 0x00007300ff0777ac */ /* 0x000e220008000800 */
[--C-:B------:R-:W-:Y:S02]  /*0670*/  IMAD.MOV R7, RZ, RZ, -R10.reuse ;  /* 0x000000ffff077224 */ /* 0x100fe400078e0a0a */
[----:B------:R-:W-:Y:S02]  /*0680*/  IMAD.MOV.U32 R8, RZ, RZ, R10 ;  /* 0x000000ffff087224 */ /* 0x000fe400078e000a */
[----:B------:R-:W-:Y:S02]  /*0690*/  IMAD.MOV.U32 R9, RZ, RZ, R11 ;  /* 0x000000ffff097224 */ /* 0x000fe400078e000b */
[----:B0-----:R-:W-:-:S07]  /*06a0*/  IMAD R6, R7, UR7, R6 ;  /* 0x0000000707067c24 */ /* 0x001fce000f8e0206 */
.L_x_716:
[----:B------:R-:W-:Y:S05]  /*06b0*/  BSYNC.RECONVERGENT B0 ;  /* 0x0000000000007941 */ /* 0x000fea0003800200 */
.L_x_714:
        /* <DEDUP_REMOVED lines=15> */
[----:B-1----:R-:W-:-:S04]  /*07b0*/  IMAD R7, R11, R59, RZ ;  /* 0x0000003b0b077224 */ /* 0x002fc800078e02ff */
        /* <DEDUP_REMOVED lines=9> */
[----:B------:R-:W-:Y:S01]  /*0850*/  @P1 VIADD R10, R10, 0x1 ;  /* 0x000000010a0a1836 */ /* 0x000fe20000000000 */
[----:B------:R-:W-:-:S05]  /*0860*/  @!P2 LOP3.LUT R10, RZ, R59, RZ, 0x33, !PT ;  /* 0x0000003bff0aa212 */ /* 0x000fca00078e33ff */
[----:B------:R-:W-:-:S04]  /*0870*/  IMAD.MOV R4, RZ, RZ, -R10 ;  /* 0x000000ffff047224 */ /* 0x000fc800078e0a0a */
[----:B------:R-:W-:Y:S01]  /*0880*/  IMAD R8, R59, R4, R8 ;  /* 0x000000043b087224 */ /* 0x000fe200078e0208 */
[----:B------:R-:W-:Y:S06]  /*0890*/  BRA `(.L_x_719) ;  /* 0x00000000002c7947 */ /* 0x000fec0003800000 */
.L_x_718:
[----:B------:R-:W0:Y:S01]  /*08a0*/  LDCU.64 UR8, c[0x0][0x390] ;  /* 0x00007200ff0877ac */ /* 0x000e220008000a00 */
[----:B------:R-:W-:Y:S01]  /*08b0*/  MOV R22, R8 ;  /* 0x0000000800167202 */ /* 0x000fe20000000f00 */
[----:B------:R-:W-:Y:S01]  /*08c0*/  IMAD.MOV.U32 R16, RZ, RZ, R9 ;  /* 0x000000ffff107224 */ /* 0x000fe200078e0009 */
[----:B------:R-:W-:Y:S01]  /*08d0*/  MOV R12, 0x910 ;  /* 0x00000910000c7802 */ /* 0x000fe20000000f00 */
[----:B0-----:R-:W-:Y:S02]  /*08e0*/  IMAD.U32 R14, RZ, RZ, UR8 ;  /* 0x00000008ff0e7e24 */ /* 0x001fe4000f8e00ff */
[----:B------:R-:W-:-:S07]  /*08f0*/  IMAD.U32 R13, RZ, RZ, UR9 ;  /* 0x00000009ff0d7e24 */ /* 0x000fce000f8e00ff */
[----:B------:R-:W-:Y:S05]  /*0900*/  CALL.REL.NOINC `($__internal_13_$__cuda_sm20_div_s64) ;  /* 0x00000064006c7944 */ /* 0x000fea0003c00000 */
[----:B------:R-:W0:Y:S01]  /*0910*/  LDCU UR7, c[0x0][0x390] ;  /* 0x00007200ff0777ac */ /* 0x000e220008000800 */
[----:B------:R-:W-:Y:S01]  /*0920*/  IMAD.MOV R4, RZ, RZ, -R10 ;  /* 0x000000ffff047224 */ /* 0x000fe200078e0a0a */
[----:B0-----:R-:W-:-:S05]  /*0930*/  MOV R59, UR7 ;  /* 0x00000007003b7c02 */ /* 0x001fca0008000f00 */
[----:B------:R-:W-:-:S07]  /*0940*/  IMAD R8, R4, R59, R8 ;  /* 0x0000003b04087224 */ /* 0x000fce00078e0208 */
.L_x_719:
[----:B------:R-:W-:Y:S05]  /*0950*/  BSYNC.RECONVERGENT B0 ;  /* 0x0000000000007941 */ /* 0x000fea0003800200 */
.L_x_717:
[----:B------:R-:W0:Y:S01]  /*0960*/  LDC R7, c[0x0][0x3c0] ;  /* 0x0000f000ff077b82 */ /* 0x000e220000000800 */
[----:B------:R-:W-:Y:S01]  /*0970*/  IABS R20, R0 ;  /* 0x0000000000147213 */ /* 0x000fe20000000000 */
[----:B------:R-:W-:Y:S06]  /*0980*/  BSSY.RECONVERGENT B0, `(.L_x_720) ;  /* 0x000003e000007945 */ /* 0x000fec0003800200 */
[----:B------:R-:W1:Y:S08]  /*0990*/  LDC R13, c[0x0][0x3c4] ;  /* 0x0000f100ff0d7b82 */ /* 0x000e700000000800 */
[----:B------:R-:W2:Y:S01]  /*09a0*/  LDC R19, c[0x0][0x3b8] ;  /* 0x0000ee00ff137b82 */ /* 0x000ea20000000800 */
[----:B0-----:R-:W-:-:S07]  /*09b0*/  IABS R24, R7 ;  /* 0x0000000700187213 */ /* 0x001fce0000000000 */
[----:B------:R-:W0:Y:S01]  /*09c0*/  LDC R25, c[0x0][0x3a8] ;  /* 0x0000ea00ff197b82 */ /* 0x000e220000000800 */
[----:B------:R-:W3:Y:S01]  /*09d0*/  I2F.RP R4, R24 ;  /* 0x0000001800047306 */ /* 0x000ee20000209400 */
[----:B-1----:R-:W-:-:S07]  /*09e0*/  IABS R9, R13 ;  /* 0x0000000d00097213 */ /* 0x002fce0000000000 */
[----:B------:R-:W1:Y:S01]  /*09f0*/  I2F.RP R12, R9 ;  /* 0x00000009000c7306 */ /* 0x000e620000209400 */
[----:B--2---:R-:W-:-:S07]  /*0a00*/  ISETP.GE.AND P2, PT, R6, R19, PT ;  /* 0x000000130600720c */ /* 0x004fce0003f46270 */
[----:B---3--:R-:W2:Y:S08]  /*0a10*/  MUFU.RCP R4, R4 ;  /* 0x0000000400047308 */ /* 0x008eb00000001000 */
[----:B-1----:R-:W1:Y:S01]  /*0a20*/  MUFU.RCP R12, R12 ;  /* 0x0000000c000c7308 */ /* 0x002e620000001000 */
[----:B--2---:R-:W-:Y:S01]  /*0a30*/  VIADD R14, R4, 0xffffffe ;  /* 0x0ffffffe040e7836 */ /* 0x004fe20000000000 */
[----:B------:R-:W-:-:S06]  /*0a40*/  IABS R4, R6 ;  /* 0x0000000600047213 */ /* 0x000fcc0000000000 */
[----:B------:R2:W3:Y:S01]  /*0a50*/  F2I.FTZ.U32.TRUNC.NTZ R15, R14 ;  /* 0x0000000e000f7305 */ /* 0x0004e2000021f000 */
[----:B-1----:R-:W-:-:S07]  /*0a60*/  VIADD R16, R12, 0xffffffe ;  /* 0x0ffffffe0c107836 */ /* 0x002fce0000000000 */
[----:B------:R1:W4:Y:S01]  /*0a70*/  F2I.FTZ.U32.TRUNC.NTZ R17, R16 ;  /* 0x0000001000117305 */ /* 0x000322000021f000 */
[----:B--2---:R-:W-:Y:S02]  /*0a80*/  HFMA2 R14, -RZ, RZ, 0, 0 ;  /* 0x00000000ff0e7431 */ /* 0x004fe400000001ff */
[----:B---3--:R-:W-:Y:S02]  /*0a90*/  IMAD.MOV R11, RZ, RZ, -R15 ;  /* 0x000000ffff0b7224 */ /* 0x008fe400078e0a0f */
[----:B-1----:R-:W-:Y:S02]  /*0aa0*/  IMAD.MOV.U32 R16, RZ, RZ, RZ ;  /* 0x000000ffff107224 */ /* 0x002fe400078e00ff */
[----:B------:R-:W-:-:S04]  /*0ab0*/  IMAD R11, R11, R24, RZ ;  /* 0x000000180b0b7224 */ /* 0x000fc800078e02ff */
[----:B------:R-:W-:-:S04]  /*0ac0*/  IMAD.HI.U32 R11, R15, R11, R14 ;  /* 0x0000000b0f0b7227 */ /* 0x000fc800078e000e */
[----:B----4-:R-:W-:-:S04]  /*0ad0*/  IMAD.MOV R12, RZ, RZ, -R17 ;  /* 0x000000ffff0c7224 */ /* 0x010fc800078e0a11 */
[----:B------:R-:W-:Y:S02]  /*0ae0*/  IMAD R15, R12, R9, RZ ;  /* 0x000000090c0f7224 */ /* 0x000fe400078e02ff */
[----:B------:R-:W-:Y:S02]  /*0af0*/  IMAD.HI.U32 R12, R11, R4, RZ ;  /* 0x000000040b0c7227 */ /* 0x000fe400078e00ff */
[----:B------:R-:W1:Y:S02]  /*0b00*/  LDC R11, c[0x0][0x3bc] ;  /* 0x0000ef00ff0b7b82 */ /* 0x000e640000000800 */
[----:B------:R-:W-:-:S04]  /*0b10*/  IMAD.HI.U32 R15, R17, R15, R16 ;  /* 0x0000000f110f7227 */ /* 0x000fc800078e0010 */
[----:B------:R-:W-:Y:S02]  /*0b20*/  IMAD.MOV R17, RZ, RZ, -R12 ;  /* 0x000000ffff117224 */ /* 0x000fe400078e0a0c */
[----:B------:R-:W-:-:S04]  /*0b30*/  IMAD.HI.U32 R18, R15, R20, RZ ;  /* 0x000000140f127227 */ /* 0x000fc800078e00ff */
[----:B------:R-:W-:Y:S02]  /*0b40*/  IMAD R17, R24, R17, R4 ;  /* 0x0000001118117224 */ /* 0x000fe400078e0204 */
[----:B------:R-:W-:-:S03]  /*0b50*/  IMAD.MOV R4, RZ, RZ, -R18 ;  /* 0x000000ffff047224 */ /* 0x000fc600078e0a12 */
[----:B------:R-:W-:Y:S01]  /*0b60*/  ISETP.GT.U32.AND P1, PT, R24, R17, PT ;  /* 0x000000111800720c */ /* 0x000fe20003f24070 */
[----:B------:R-:W-:Y:S01]  /*0b70*/  IMAD R20, R9, R4, R20 ;  /* 0x0000000409147224 */ /* 0x000fe200078e0214 */
[----:B------:R-:W-:-:S04]  /*0b80*/  MOV R4, RZ ;  /* 0x000000ff00047202 */ /* 0x000fc80000000f00 */
[----:B------:R-:W-:-:S07]  /*0b90*/  ISETP.GT.U32.AND P0, PT, R9, R20, PT ;  /* 0x000000140900720c */ /* 0x000fce0003f04070 */
[----:B------:R-:W-:Y:S01]  /*0ba0*/  @!P1 IMAD.IADD R17, R17, 0x1, -R24 ;  /* 0x0000000111119824 */ /* 0x000fe200078e0a18 */
[----:B0-----:R-:W-:Y:S06]  /*0bb0*/  @!P2 BRA `(.L_x_721) ;  /* 0x000000000068a947 */ /* 0x001fec0003800000 */
[----:B------:R-:W0:Y:S01]  /*0bc0*/  LDC R23, c[0x0][0x3c0] ;  /* 0x0000f000ff177b82 */ /* 0x000e220000000800 */
[----:B------:R-:W-:Y:S01]  /*0bd0*/  IMAD.IADD R4, R6, 0x1, -R19 ;  /* 0x0000000106047824 */ /* 0x000fe200078e0a13 */
[----:B0-----:R-:W-:-:S04]  /*0be0*/  IABS R21, R23 ;  /* 0x0000001700157213 */ /* 0x001fc80000000000 */
[----:B------:R-:W0:Y:S08]  /*0bf0*/  I2F.RP R16, R21 ;  /* 0x0000001500107306 */ /* 0x000e300000209400 */
[----:B0-----:R-:W0:Y:S02]  /*0c00*/  MUFU.RCP R16, R16 ;  /* 0x0000001000107308 */ /* 0x001e240000001000 */
[----:B0-----:R-:W-:-:S06]  /*0c10*/  VIADD R14, R16, 0xffffffe ;  /* 0x0ffffffe100e7836 */ /* 0x001fcc0000000000 */
[----:B------:R0:W2:Y:S02]  /*0c20*/  F2I.FTZ.U32.TRUNC.NTZ R15, R14 ;  /* 0x0000000e000f7305 */ /* 0x0000a4000021f000 */
[----:B0-----:R-:W-:Y:S02]  /*0c30*/  IMAD.MOV.U32 R14, RZ, RZ, RZ ;  /* 0x000000ffff0e7224 */ /* 0x001fe400078e00ff */
        /* <DEDUP_REMOVED lines=14> */
[----:B------:R-:W-:-:S04]  /*0d20*/  @P2 VIADD R15, R15, 0x1 ;  /* 0x000000010f0f2836 */ /* 0x000fc80000000000 */
[----:B------:R-:W-:Y:S01]  /*0d30*/  @!P4 IMAD.MOV R15, RZ, RZ, -R15 ;  /* 0x000000ffff0fc224 */ /* 0x000fe200078e0a0f */
[----:B------:R-:W-:-:S04]  /*0d40*/  @!P3 LOP3.LUT R15, RZ, R23, RZ, 0x33, !PT ;  /* 0x00000017ff0fb212 */ /* 0x000fc800078e33ff */
[----:B------:R-:W-:-:S07]  /*0d50*/  IADD3 R4, PT, PT, R15, 0x1, RZ ;  /* 0x000000010f047810 */ /* 0x000fce0007ffe0ff */
.L_x_721:
[----:B------:R-:W-:Y:S05]  /*0d60*/  BSYNC.RECONVERGENT B0 ;  /* 0x0000000000007941 */ /* 0x000fea0003800200 */
.L_x_720:
[----:B-1----:R-:W-:Y:S01]  /*0d70*/  ISETP.GE.AND P3, PT, R0, R11, PT ;  /* 0x0000000b0000720c */ /* 0x002fe20003f66270 */
[----:B------:R-:W-:Y:S01]  /*0d80*/  BSSY.RECONVERGENT B0, `(.L_x_722) ;  /* 0x0000020000007945 */ /* 0x000fe20003800200 */
[----:B------:R-:W-:Y:S01]  /*0d90*/  LOP3.LUT R16, R6, R7, RZ, 0x3c, !PT ;  /* 0x0000000706107212 */ /* 0x000fe200078e3cff */
[----:B------:R-:W-:Y:S01]  /*0da0*/  @!P0 IMAD.IADD R20, R20, 0x1, -R9 ;  /* 0x0000000114148824 */ /* 0x000fe200078e0a09 */
[----:B------:R-:W-:Y:S01]  /*0db0*/  ISETP.GE.U32.AND P2, PT, R17, R24, PT ;  /* 0x000000181100720c */ /* 0x000fe20003f46070 */
[----:B------:R-:W-:-:S08]  /*0dc0*/  IMAD.MOV.U32 R6, RZ, RZ, RZ ;  /* 0x000000ffff067224 */ /* 0x000fd000078e00ff */
[----:B------:R-:W-:Y:S05]  /*0dd0*/  @!P3 BRA `(.L_x_723) ;  /* 0x000000000068b947 */ /* 0x000fea0003800000 */
        /* <DEDUP_REMOVED lines=26> */
.L_x_723:
[----:B------:R-:W-:Y:S05]  /*0f80*/  BSYNC.RECONVERGENT B0 ;  /* 0x0000000000007941 */ /* 0x000fea0003800200 */
.L_x_722:
[----:B------:R-:W-:Y:S01]  /*0f90*/  ISETP.GE.AND P3, PT, R16, RZ, PT ;  /* 0x000000ff1000720c */ /* 0x000fe20003f66270 */
[----:B------:R-:W-:Y:S01]  /*0fa0*/  @!P1 VIADD R12, R12, 0x1 ;  /* 0x000000010c0c9836 */ /* 0x000fe20000000000 */
[----:B------:R-:W-:Y:S01]  /*0fb0*/  ISETP.NE.AND P4, PT, R7, RZ, PT ;  /* 0x000000ff0700720c */ /* 0x000fe20003f85270 */
[----:B------:R-:W0:Y:S01]  /*0fc0*/  LDC R17, c[0x0][0x3b0] ;  /* 0x0000ec00ff117b82 */ /* 0x000e220000000800 */
[----:B------:R-:W-:Y:S01]  /*0fd0*/  ISETP.GE.U32.AND P1, PT, R20, R9, PT ;  /* 0x000000091400720c */ /* 0x000fe20003f26070 */
[----:B------:R-:W-:Y:S01]  /*0fe0*/  @P2 VIADD R12, R12, 0x1 ;  /* 0x000000010c0c2836 */ /* 0x000fe20000000000 */
[----:B------:R-:W-:Y:S01]  /*0ff0*/  LOP3.LUT R0, R0, R13, RZ, 0x3c, !PT ;  /* 0x0000000d00007212 */ /* 0x000fe200078e3cff */
[----:B------:R-:W1:Y:S01]  /*1000*/  LDCU UR7, c[0x0][0x394] ;  /* 0x00007280ff0777ac */ /* 0x000e620008000800 */
[----:B------:R-:W-:Y:S01]  /*1010*/  @!P0 IADD3 R18, PT, PT, R18, 0x1, RZ ;  /* 0x0000000112128810 */ /* 0x000fe20007ffe0ff */
[----:B------:R-:W-:Y:S01]  /*1020*/  BSSY.RECONVERGENT B2, `(.L_x_724) ;  /* 0x000025f000027945 */ /* 0x000fe20003800200 */
[----:B------:R-:W-:-:S02]  /*1030*/  ISETP.GE.AND P2, PT, R0, RZ, PT ;  /* 0x000000ff0000720c */ /* 0x000fc40003f46270 */
[----:B------:R-:W-:Y:S02]  /*1040*/  CS2R R60, SRZ ;  /* 0x00000000003c7805 */ /* 0x000fe4000001ff00 */
[----:B------:R-:W-:Y:S01]  /*1050*/  SHF.R.S32.HI R0, RZ, 0x1f, R10 ;  /* 0x0000001fff007819 */ /* 0x000fe2000001140a */
[----:B------:R-:W-:Y:S01]  /*1060*/  @!P3 IMAD.MOV R12, RZ, RZ, -R12 ;  /* 0x000000ffff0cb224 */ /* 0x000fe200078e0a0c */
[----:B------:R-:W-:Y:S02]  /*1070*/  ISETP.NE.AND P3, PT, R13, RZ, PT ;  /* 0x000000ff0d00720c */ /* 0x000fe40003f65270 */
[----:B------:R-:W-:Y:S01]  /*1080*/  @!P4 LOP3.LUT R12, RZ, R7, RZ, 0x33, !PT ;  /* 0x00000007ff0cc212 */ /* 0x000fe200078e33ff */
[----:B------:R-:W-:Y:S01]  /*1090*/  @P1 VIADD R18, R18, 0x1 ;  /* 0x0000000112121836 */ /* 0x000fe20000000000 */
[----:B------:R-:W-:Y:S01]  /*10a0*/  SHF.R.S32.HI R9, RZ, 0x1f, R8 ;  /* 0x0000001fff097819 */ /* 0x000fe20000011408 */
[----:B------:R-:W-:Y:S01]  /*10b0*/  IMAD R15, R0, R59, RZ ;  /* 0x0000003b000f7224 */ /* 0x000fe200078e02ff */
[----:B------:R-:W-:Y:S01]  /*10c0*/  VIADDMNMX R7, R12, 0x1, R25, PT ;  /* 0x000000010c077846 */ /* 0x000fe20003800119 */
[----:B------:R-:W-:-:S03]  /*10d0*/  @!P2 IMAD.MOV R18, RZ, RZ, -R18 ;  /* 0x000000ffff12a224 */ /* 0x000fc600078e0a12 */
[----:B------:R-:W-:Y:S01]  /*10e0*/  ISETP.GE.AND P0, PT, R4, R7, PT ;  /* 0x000000070400720c */ /* 0x000fe20003f06270 */
[C---:B-1----:R-:W-:Y:S02]  /*10f0*/  IMAD R15, R10.reuse, UR7, R15 ;  /* 0x000000070a0f7c24 */ /* 0x042fe4000f8e020f */
[----:B------:R-:W-:Y:S01]  /*1100*/  @!P3 LOP3.LUT R18, RZ, R13, RZ, 0x33, !PT ;  /* 0x0000000dff12b212 */ /* 0x000fe200078e33ff */
[----:B------:R-:W-:-:S03]  /*1110*/  IMAD.WIDE.U32 R58, R10, R59, R8 ;  /* 0x0000003b0a3a7225 */ /* 0x000fc600078e0008 */
[----:B0-----:R-:W-:-:S06]  /*1120*/  VIADDMNMX R9, R18, 0x1, R17, PT ;  /* 0x0000000112097846 */ /* 0x001fcc0003800111 */
[----:B------:R-:W-:Y:S05]  /*1130*/  @P0 BRA `(.L_x_725) ;  /* 0x0000002400340947 */ /* 0x000fea0003800000 */
[----:B------:R-:W0:Y:S01]  /*1140*/  LDCU UR7, c[0x0][0x3cc] ;  /* 0x00007980ff0777ac */ /* 0x000e220008000800 */
[CC--:B------:R-:W-:Y:S01]  /*1150*/  IMAD R10, R6.reuse, R13.reuse, R13 ;  /* 0x0000000d060a7224 */ /* 0x0c0fe200078e020d */
[----:B------:R-:W-:Y:S01]  /*1160*/  CS2R R60, SRZ ;  /* 0x00000000003c7805 */ /* 0x000fe2000001ff00 */
[----:B------:R-:W-:Y:S01]  /*1170*/  IMAD.IADD R8, R59, 0x1, R15 ;  /* 0x000000013b087824 */ /* 0x000fe200078e020f */
[----:B------:R-:W1:Y:S01]  /*1180*/  LDCU UR8, c[0x0][0x3a0] ;  /* 0x00007400ff0877ac */ /* 0x000e620008000800 */
        /* <DEDUP_REMOVED lines=9> */
[----:B------:R-:W-:-:S02]  /*1220*/  VIMNMX R17, PT, PT, R16, UR5, PT ;  /* 0x0000000510117c48 */ /* 0x000fc4000bfe0100 */
[----:B------:R-:W-:Y:S01]  /*1230*/  VIADDMNMX R19, R16, R13, UR5, PT ;  /* 0x0000000510137e46 */ /* 0x000fe2000b80010d */
[----:B------:R-:W-:Y:S01]  /*1240*/  IMAD.IADD R13, R15, 0x1, -R0 ;  /* 0x000000010f0d7824 */ /* 0x000fe200078e0a00 */
[C---:B-1----:R-:W-:Y:S01]  /*1250*/  VIMNMX R16, PT, PT, R17.reuse, UR8, PT ;  /* 0x0000000811107c48 */ /* 0x042fe2000bfe0100 */
[----:B------:R-:W-:Y:S01]  /*1260*/  IMAD.IADD R14, R17, 0x1, -R14 ;  /* 0x00000001110e7824 */ /* 0x000fe200078e0a0e */
[----:B------:R-:W-:Y:S02]  /*1270*/  IADD3 R17, PT, PT, -R18, R19, RZ ;  /* 0x0000001312117210 */ /* 0x000fe40007ffe1ff */
[----:B------:R-:W-:Y:S02]  /*1280*/  VIMNMX R15, PT, PT, R15, UR8, PT ;  /* 0x000000080f0f7c48 */ /* 0x000fe4000bfe0100 */
[----:B------:R-:W-:-:S07]  /*1290*/  VIMNMX R19, PT, PT, R19, UR8, PT ;  /* 0x0000000813137c48 */ /* 0x000fce000bfe0100 */
.L_x_757:
[----:B------:R-:W-:Y:S01]  /*12a0*/  ISETP.GE.AND P0, PT, R6, R9, PT ;  /* 0x000000090600720c */ /* 0x000fe20003f06270 */
[----:B------:R-:W-:-:S12]  /*12b0*/  BSSY.RECONVERGENT B1, `(.L_x_726) ;  /* 0x0000232000017945 */ /* 0x000fd80003800200 */
[----:B01234-:R-:W-:Y:S05]  /*12c0*/  @P0 BRA `(.L_x_727) ;  /* 0x0000002000c00947 */ /* 0x01ffea0003800000 */
[----:B------:R-:W0:Y:S01]  /*12d0*/  LDC R23, c[0x0][0x3c8] ;  /* 0x0000f200ff177b82 */ /* 0x000e220000000800 */
[----:B------:R-:W0:Y:S01]  /*12e0*/  LDCU UR7, c[0x0][0x3c0] ;  /* 0x00007800ff0777ac */ /* 0x000e220008000800 */
[----:B------:R-:W-:Y:S01]  /*12f0*/  IMAD.IADD R25, R9, 0x1, -R6 ;  /* 0x0000000109197824 */ /* 0x000fe200078e0a06 */
[--C-:B------:R-:W-:Y:S01]  /*1300*/  SHF.R.S32.HI R21, RZ, 0x1f, R4.reuse ;  /* 0x0000001fff157819 */ /* 0x100fe20000011404 */
[----:B------:R-:W-:Y:S01]  /*1310*/  IMAD.MOV.U32 R20, RZ, RZ, R4 ;  /* 0x000000ffff147224 */ /* 0x000fe200078e0004 */
[----:B------:R-:W1:Y:S01]  /*1320*/  LDCU.64 UR12, c[0x0][0x3a8] ;  /* 0x00007500ff0c77ac */ /* 0x000e620008000a00 */
[----:B------:R-:W-:Y:S01]  /*1330*/  BSSY.RECONVERGENT B3, `(.L_x_728) ;  /* 0x00000e0000037945 */ /* 0x000fe20003800200 */
[----:B------:R-:W-:Y:S01]  /*1340*/  LOP3.LUT P0, R25, R25, 0x3, RZ, 0xc0, !PT ;  /* 0x0000000319197812 */ /* 0x000fe2000780c0ff */
[----:B------:R-:W2:Y:S01]  /*1350*/  LDC R29, c[0x0][0x3b8] ;  /* 0x0000ee00ff1d7b82 */ /* 0x000ea20000000800 */
[----:B------:R-:W3:Y:S01]  /*1360*/  LDCU UR8, c[0x0][0x398] ;  /* 0x00007300ff0877ac */ /* 0x000ee20008000800 */
        /* <DEDUP_REMOVED lines=19> */
[----:B0-----:R-:W-:Y:S02]  /*14a0*/  IMAD R31, R23, UR12, RZ ;  /* 0x0000000c171f7c24 */ /* 0x001fe4000f8e02ff */
[----:B------:R-:W-:-:S04]  /*14b0*/  IMAD.WIDE.U32 R28, R56, UR12, R26 ;  /* 0x0000000c381c7c25 */ /* 0x000fc8000f8e001a */
[----:B------:R-:W-:Y:S01]  /*14c0*/  IMAD R27, R56, UR13, R31 ;  /* 0x0000000d381b7c24 */ /* 0x000fe2000f8e021f */
[----:B-1----:R-:W-:-:S03]  /*14d0*/  LEA R26, P2, R28, UR8, 0x3 ;  /* 0x000000081c1a7c11 */ /* 0x002fc6000f8418ff */
[----:B------:R-:W-:-:S05]  /*14e0*/  IMAD.IADD R27, R29, 0x1, R27 ;  /* 0x000000011d1b7824 */ /* 0x000fca00078e021b */
[----:B------:R-:W-:Y:S01]  /*14f0*/  LEA.HI.X R27, R28, UR9, R27, 0x3, P2 ;  /* 0x000000091c1b7c11 */ /* 0x000fe200090f1c1b */
[----:B------:R-:W-:Y:S06]  /*1500*/  @P1 BRA `(.L_x_731) ;  /* 0x0000000000f01947 */ /* 0x000fec0003800000 */
[----:B------:R-:W2:Y:S01]  /*1510*/  LDG.E.64 R28, desc[UR10][R26.64] ;  /* 0x0000000a1a1c7981 */ /* 0x000ea2000c1e1b00 */
[----:B------:R-:W0:Y:S01]  /*1520*/  LDCU.U8 UR7, c[0x0][0x3dc] ;  /* 0x00007b80ff0777ac */ /* 0x000e220008000000 */
[----:B------:R-:W-:Y:S02]  /*1530*/  IMAD.IADD R31, R15, 0x1, -R10 ;  /* 0x000000010f1f7824 */ /* 0x000fe400078e0a0a */
[----:B------:R-:W-:Y:S01]  /*1540*/  HFMA2 R32, -RZ, RZ, 0, 5.9604644775390625e-08 ;  /* 0x00000001ff207431 */ /* 0x000fe200000001ff */
[----:B------:R-:W-:Y:S01]  /*1550*/  BSSY.RECONVERGENT B5, `(.L_x_732) ;  /* 0x0000036000057945 */ /* 0x000fe20003800200 */
[----:B------:R-:W-:Y:S01]  /*1560*/  IMAD R31, R24, R31, RZ ;  /* 0x0000001f181f7224 */ /* 0x000fe200078e02ff */
[----:B0-----:R-:W-:-:S06]  /*1570*/  UPRMT UR7, UR7, 0x8880, URZ ;  /* 0x0000888007077896 */ /* 0x001fcc00080000ff */
[----:B------:R-:W-:-:S13]  /*1580*/  ISETP.NE.AND P1, PT, RZ, UR7, PT ;  /* 0x00000007ff007c0c */ /* 0x000fda000bf25270 */
[----:B------:R-:W-:-:S06]  /*1590*/  @P1 IMAD R31, R13, R20, RZ ;  /* 0x000000140d1f1224 */ /* 0x000fcc00078e02ff */
[----:B------:R-:W0:Y:S02]  /*15a0*/  I2F.F64 R30, R31 ;  /* 0x0000001f001e7312 */ /* 0x000e240000201c00 */
[----:B0-----:R-:W0:-:S15]  /*15b0*/  MUFU.RCP64H R33, R31 ;  /* 0x0000001f00217308 */ /* 0x001e1e0000001800 */
[----:B------:R-:W-:-:S15]  /*15c0*/  NOP ;  /* 0x0000000000007918 */ /* 0x000fde0000000000 */
[----:B------:R-:W-:-:S15]  /*15d0*/  NOP ;  /* 0x0000000000007918 */ /* 0x000fde0000000000 */
[----:B------:R-:W-:-:S15]  /*15e0*/  NOP ;  /* 0x0000000000007918 */ /* 0x000fde0000000000 */
[----:B------:R-:W-:-:S02]  /*15f0*/  NOP ;  /* 0x0000000000007918 */ /* 0x000fc40000000000 */
[----:B0-----:R-:W0:-:S15]  /*1600*/  DFMA R34, -R30, R32, 1 ;  /* 0x3ff000001e22742b */ /* 0x001e1e0000000120 */
[----:B------:R-:W-:-:S15]  /*1610*/  NOP ;  /* 0x0000000000007918 */ /* 0x000fde0000000000 */
[----:B------:R-:W-:-:S15]  /*1620*/  NOP ;  /* 0x0000000000007918 */ /* 0x000fde0000000000 */
[----:B------:R-:W-:-:S15]  /*1630*/  NOP ;  /* 0x0000000000007918 */ /* 0x000fde0000000000 */
[----:B------:R-:W-:-:S04]  /*1640*/  NOP ;  /* 0x0000000000007918 */ /* 0x000fc80000000000 */
[----:B0-----:R-:W0:-:S15]  /*1650*/  DFMA R34, R34, R34, R34 ;  /* 0x000000222222722b */ /* 0x001e1e0000000022 */
[----:B------:R-:W-:-:S15]  /*1660*/  NOP ;  /* 0x0000000000007918 */ /* 0x000fde0000000000 */
[----:B------:R-:W-:-:S15]  /*1670*/  NOP ;  /* 0x0000000000007918 */ /* 0x000fde0000000000 */
[----:B------:R-:W-:-:S15]  /*1680*/  NOP ;  /* 0x0000000000007918 */ /* 0x000fde0000000000 */
[----:B------:R-:W-:-:S04]  /*1690*/  NOP ;  /* 0x0000000000007918 */ /* 0x000fc80000000000 */
[----:B0-----:R-:W0:Y:S01]  /*16a0*/  DFMA R34, R32, R34, R32 ;  /* 0x000000222022722b */ /* 0x001e220000000020 */
[----:B--2---:R-:W-:-:S15]  /*16b0*/  FSETP.GEU.AND P2, PT, |R29|, 6.5827683646048100446e-37, PT ;  /* 0x036000001d00780b */ /* 0x004fde0003f4e200 */
[----:B------:R-:W-:-:S15]  /*16c0*/  NOP ;  /* 0x0000000000007918 */ /* 0x000fde0000000000 */
[----:B------:R-:W-:-:S15]  /*16d0*/  NOP ;  /* 0x0000000000007918 */ /* 0x000fde0000000000 */
[----:B------:R-:W-:-:S15]  /*16e0*/  NOP ;  /* 0x0000000000007918 */ /* 0x000fde0000000000 */
[----:B------:R-:W-:-:S03]  /*16f0*/  NOP ;  /* 0x0000000000007918 */ /* 0x000fc60000000000 */
        /* <DEDUP_REMOVED lines=10> */
[----:B0-----:R-:W0:-:S15]  /*17a0*/  DMUL R36, R28, R32 ;  /* 0x000000201c247228 */ /* 0x001e1e0000000000 */
[----:B------:R-:W-:-:S15]  /*17b0*/  NOP ;  /* 0x0000000000007918 */ /* 0x000fde0000000000 */
[----:B------:R-:W-:-:S15]  /*17c0*/  NOP ;  /* 0x0000000000007918 */ /* 0x000fde0000000000 */
[----:B------:R-:W-:-:S15]  /*17d0*/  NOP ;  /* 0x0000000000007918 */ /* 0x000fde0000000000 */
[----:B------:R-:W-:-:S04]  /*17e0*/  NOP ;  /* 0x0000000000007918 */ /* 0x000fc80000000000 */
[----:B0-----:R-:W0:-:S15]  /*17f0*/  DFMA R34, -R30, R36, R28 ;  /* 0x000000241e22722b */ /* 0x001e1e000000011c */
[----:B------:R-:W-:-:S15]  /*1800*/  NOP ;  /* 0x0000000000007918 */ /* 0x000fde0000000000 */
[----:B------:R-:W-:-:S15]  /*1810*/  NOP ;  /* 0x0000000000007918 */ /* 0x000fde0000000000 */
[----:B------:R-:W-:-:S15]  /*1820*/  NOP ;  /* 0x0000000000007918 */ /* 0x000fde0000000000 */
[----:B------:R-:W-:-:S04]  /*1830*/  NOP ;  /* 0x0000000000007918 */ /* 0x000fc80000000000 */
[----:B0-----:R-:W0:Y:S02]  /*1840*/  DFMA R36, R32, R34, R36 ;  /* 0x000000222024722b */ /* 0x001e240000000024 */
[----:B0-----:R-:W-:-:S05]  /*1850*/  FFMA R0, RZ, R31, R37 ;  /* 0x0000001fff007223 */ /* 0x001fca0000000025 */
[----:B------:R-:W-:-:S13]  /*1860*/  FSETP.GT.AND P1, PT, |R0|, 1.469367938527859385e-39, PT ;  /* 0x001000000000780b */ /* 0x000fda0003f24200 */
[----:B------:R-:W-:Y:S05]  /*1870*/  @P1 BRA P2, `(.L_x_733) ;  /* 0x00000000000c1947 */ /* 0x000fea0001000000 */
[----:B------:R-:W-:Y:S01]  /*1880*/  IMAD.MOV.U32 R34, RZ, RZ, R30 ;  /* 0x000000ffff227224 */ /* 0x000fe200078e001e */
[----:B------:R-:W-:-:S07]  /*1890*/  MOV R0, 0x18b0 ;  /* 0x000018b000007802 */ /* 0x000fce0000000f00 */
[----:B------:R-:W-:Y:S05]  /*18a0*/  CALL.REL.NOINC `($__internal_12_$__cuda_sm20_div_rn_f64_full) ;  /* 0x0000004c00787944 */ /* 0x000fea0003c00000 */
.L_x_733:
[----:B------:R-:W-:Y:S05]  /*18b0*/  BSYNC.RECONVERGENT B5 ;  /* 0x0000000000057941 */ /* 0x000fea0003800200 */
.L_x_732:
[----:B------:R0:W1:Y:S02]  /*18c0*/  DADD R60, R60, R36 ;  /* 0x000000003c3c7229 */ /* 0x0000640000000024 */
.L_x_731:
[----:B------:R-:W-:Y:S05]  /*18d0*/  BSYNC.RECONVERGENT B4 ;  /* 0x0000000000047941 */ /* 0x000fea0003800200 */
.L_x_730:
[----:B------:R-:W-:Y:S01]  /*18e0*/  ISETP.NE.AND P1, PT, R25, 0x1, PT ;  /* 0x000000011900780c */ /* 0x000fe20003f25270 */
[----:B------:R-:W-:-:S12]  /*18f0*/  VIADD R22, R6, 0x1 ;  /* 0x0000000106167836 */ /* 0x000fd80000000000 */
[----:B------:R-:W-:Y:S05]  /*1900*/  @!P1 BRA `(.L_x_729) ;  /* 0x0000000800089947 */ /* 0x000fea0003800000 */
[----:B------:R-:W-:Y:S01]  /*1910*/  ISETP.LE.OR P1, PT, R16, R11, !P0 ;  /* 0x0000000b1000720c */ /* 0x000fe20004723670 */
[----:B------:R-:W-:-:S12]  /*1920*/  BSSY.RECONVERGENT B4, `(.L_x_734) ;  /* 0x000003e000047945 */ /* 0x000fd80003800200 */
[----:B------:R-:W-:Y:S05]  /*1930*/  @P1 BRA `(.L_x_735) ;  /* 0x0000000000f01947 */ /* 0x000fea0003800000 */
[----:B------:R-:W2:Y:S01]  /*1940*/  LDG.E.64 R28, desc[UR10][R26.64+0x8] ;  /* 0x0000080a1a1c7981 */ /* 0x000ea2000c1e1b00 */
[----:B------:R-:W3:Y:S01]  /*1950*/  LDCU.U8 UR7, c[0x0][0x3dc] ;  /* 0x00007b80ff0777ac */ /* 0x000ee20008000000 */
[----:B------:R-:W-:Y:S01]  /*1960*/  IMAD.IADD R31, R16, 0x1, -R11 ;  /* 0x00000001101f7824 */ /* 0x000fe200078e0a0b */
[----:B------:R-:W-:Y:S01]  /*1970*/  BSSY.RECONVERGENT B5, `(.L_x_736) ;  /* 0x0000037000057945 */ /* 0x000fe20003800200 */
[----:B------:R-:W-:Y:S02]  /*1980*/  IMAD.MOV.U32 R32, RZ, RZ, 0x1 ;  /* 0x00000001ff207424 */ /* 0x000fe400078e00ff */
[----:B------:R-:W-:Y:S01]  /*1990*/  IMAD R31, R24, R31, RZ ;  /* 0x0000001f181f7224 */ /* 0x000fe200078e02ff */
[----:B---3--:R-:W-:-:S06]  /*19a0*/  UPRMT UR7, UR7, 0x8880, URZ ;  /* 0x0000888007077896 */ /* 0x008fcc00080000ff */
[----:B------:R-:W-:-:S13]  /*19b0*/  ISETP.NE.AND P1, PT, RZ, UR7, PT ;  /* 0x00000007ff007c0c */ /* 0x000fda000bf25270 */
[----:B------:R-:W-:-:S06]  /*19c0*/  @P1 IMAD R31, R14, R20, RZ ;  /* 0x000000140e1f1224 */ /* 0x000fcc00078e02ff */
[----:B------:R-:W3:Y:S02]  /*19d0*/  I2F.F64 R30, R31 ;  /* 0x0000001f001e7312 */ /* 0x000ee40000201c00 */
[----:B---3--:R-:W3:-:S15]  /*19e0*/  MUFU.RCP64H R33, R31 ;  /* 0x0000001f00217308 */ /* 0x008ede0000001800 */
[----:B------:R-:W-:-:S15]  /*19f0*/  NOP ;  /* 0x0000000000007918 */ /* 0x000fde0000000000 */
[----:B------:R-:W-:-:S15]  /*1a00*/  NOP ;  /* 0x0000000000007918 */ /* 0x000fde0000000000 */
[----:B------:R-:W-:-:S15]  /*1a10*/  NOP ;  /* 0x0000000000007918 */ /* 0x000fde0000000000 */
[----:B------:R-:W-:-:S02]  /*1a20*/  NOP ;  /* 0x0000000000007918 */ /* 0x000fc40000000000 */
[----:B---3--:R-:W3:-:S15]  /*1a30*/  DFMA R34, -R30, R32, 1 ;  /* 0x3ff000001e22742b */ /* 0x008ede0000000120 */
[----:B------:R-:W-:-:S15]  /*1a40*/  NOP ;  /* 0x0000000000007918 */ /* 0x000fde0000000000 */
[----:B------:R-:W-:-:S15]  /*1a50*/  NOP ;  /* 0x0000000000007918 */ /* 0x000fde0000000000 */
[----:B------:R-:W-:-:S15]  /*1a60*/  NOP ;  /* 0x0000000000007918 */ /* 0x000fde0000000000 */
[----:B------:R-:W-:-:S04]  /*1a70*/  NOP ;  /* 0x0000000000007918 */ /* 0x000fc80000000000 */
[----:B---3--:R-:W3:-:S15]  /*1a80*/  DFMA R34, R34, R34, R34 ;  /* 0x000000222222722b */ /* 0x008ede0000000022 */
[----:B------:R-:W-:-:S15]  /*1a90*/  NOP ;  /* 0x0000000000007918 */ /* 0x000fde0000000000 */
[----:B------:R-:W-:-:S15]  /*1aa0*/  NOP ;  /* 0x0000000000007918 */ /* 0x000fde0000000000 */
[----:B------:R-:W-:-:S15]  /*1ab0*/  NOP ;  /* 0x0000000000007918 */ /* 0x000fde0000000000 */
[----:B------:R-:W-:-:S04]  /*1ac0*/  NOP ;  /* 0x0000000000007918 */ /* 0x000fc80000000000 */
[----:B---3--:R-:W3:Y:S01]  /*1ad0*/  DFMA R34, R32, R34, R32 ;  /* 0x000000222022722b */ /* 0x008ee20000000020 */
[----:B--2---:R-:W-:-:S15]  /*1ae0*/  FSETP.GEU.AND P2, PT, |R29|, 6.5827683646048100446e-37, PT ;  /* 0x036000001d00780b */ /* 0x004fde0003f4e200 */
[----:B------:R-:W-:-:S15]  /*1af0*/  NOP ;  /* 0x0000000000007918 */ /* 0x000fde0000000000 */
[----:B------:R-:W-:-:S15]  /*1b00*/  NOP ;  /* 0x0000000000007918 */ /* 0x000fde0000000000 */
[----:B------:R-:W-:-:S15]  /*1b10*/  NOP ;  /* 0x0000000000007918 */ /* 0x000fde0000000000 */
[----:B------:R-:W-:-:S03]  /*1b20*/  NOP ;  /* 0x0000000000007918 */ /* 0x000fc60000000000 */
[----:B---3--:R-:W2:-:S15]  /*1b30*/  DFMA R32, -R30, R34, 1 ;  /* 0x3ff000001e20742b */ /* 0x008e9e0000000122 */
[----:B------:R-:W-:-:S15]  /*1b40*/  NOP ;  /* 0x0000000000007918 */ /* 0x000fde0000000000 */
[----:B------:R-:W-:-:S15]  /*1b50*/  NOP ;  /* 0x0000000000007918 */ /* 0x000fde0000000000 */
[----:B------:R-:W-:-:S15]  /*1b60*/  NOP ;  /* 0x0000000000007918 */ /* 0x000fde0000000000 */
[----:B------:R-:W-:-:S04]  /*1b70*/  NOP ;  /* 0x0000000000007918 */ /* 0x000fc80000000000 */
[----:B--2---:R-:W0:-:S15]  /*1b80*/  DFMA R32, R34, R32, R34 ;  /* 0x000000202220722b */ /* 0x004e1e0000000022 */
        /* <DEDUP_REMOVED lines=18> */
[----:B------:R-:W-:Y:S02]  /*1cb0*/  MOV R34, R30 ;  /* 0x0000001e00227202 */ /* 0x000fe40000000f00 */
[----:B------:R-:W-:-:S07]  /*1cc0*/  MOV R0, 0x1ce0 ;  /* 0x00001ce000007802 */ /* 0x000fce0000000f00 */
[----:B-1----:R-:W-:Y:S05]  /*1cd0*/  CALL.REL.NOINC `($__internal_12_$__cuda_sm20_div_rn_f64_full) ;  /* 0x00000048006c7944 */ /* 0x002fea0003c00000 */
.L_x_737:
[----:B------:R-:W-:Y:S05]  /*1ce0*/  BSYNC.RECONVERGENT B5 ;  /* 0x0000000000057941 */ /* 0x000fea0003800200 */
.L_x_736:
[----:B-1----:R2:W3:Y:S02]  /*1cf0*/  DADD R60, R60, R36 ;  /* 0x000000003c3c7229 */ /* 0x0024e40000000024 */
.L_x_735:
[----:B------:R-:W-:Y:S05]  /*1d00*/  BSYNC.RECONVERGENT B4 ;  /* 0x0000000000047941 */ /* 0x000fea0003800200 */
.L_x_734:
[----:B------:R-:W-:Y:S01]  /*1d10*/  ISETP.NE.AND P1, PT, R25, 0x2, PT ;  /* 0x000000021900780c */ /* 0x000fe20003f25270 */
[----:B------:R-:W-:-:S12]  /*1d20*/  VIADD R22, R6, 0x2 ;  /* 0x0000000206167836 */ /* 0x000fd80000000000 */
[----:B------:R-:W-:Y:S05]  /*1d30*/  @!P1 BRA `(.L_x_729) ;  /* 0x0000000000fc9947 */ /* 0x000fea0003800000 */
[----:B------:R-:W-:Y:S01]  /*1d40*/  ISETP.LE.OR P0, PT, R19, R12, !P0 ;  /* 0x0000000c1300720c */ /* 0x000fe20004703670 */
[----:B------:R-:W-:-:S12]  /*1d50*/  VIADD R22, R6, 0x3 ;  /* 0x0000000306167836 */ /* 0x000fd80000000000 */
[----:B------:R-:W-:Y:S05]  /*1d60*/  @P0 BRA `(.L_x_729) ;  /* 0x0000000000f00947 */ /* 0x000fea0003800000 */
[----:B------:R4:W5:Y:S01]  /*1d70*/  LDG.E.64 R28, desc[UR10][R26.64+0x10] ;  /* 0x0000100a1a1c7981 */ /* 0x000962000c1e1b00 */
[----:B------:R-:W0:Y:S01]  /*1d80*/  LDCU.U8 UR7, c[0x0][0x3dc] ;  /* 0x00007b80ff0777ac */ /* 0x000e220008000000 */
[----:B------:R-:W-:Y:S01]  /*1d90*/  IMAD.IADD R25, R19, 0x1, -R12 ;  /* 0x0000000113197824 */ /* 0x000fe200078e0a0c */
[----:B------:R-:W-:Y:S01]  /*1da0*/  BSSY.RECONVERGENT B4, `(.L_x_738) ;  /* 0x0000037000047945 */ /* 0x000fe20003800200 */
[----:B------:R-:W-:Y:S02]  /*1db0*/  IMAD.MOV.U32 R32, RZ, RZ, 0x1 ;  /* 0x00000001ff207424 */ /* 0x000fe400078e00ff */
[----:B------:R-:W-:Y:S01]  /*1dc0*/  IMAD R30, R24, R25, RZ ;  /* 0x00000019181e7224 */ /* 0x000fe200078e02ff */
[----:B0-----:R-:W-:-:S06]  /*1dd0*/  UPRMT UR7, UR7, 0x8880, URZ ;  /* 0x0000888007077896 */ /* 0x001fcc00080000ff */
[----:B------:R-:W-:-:S13]  /*1de0*/  ISETP.NE.AND P0, PT, RZ, UR7, PT ;  /* 0x00000007ff007c0c */ /* 0x000fda000bf05270 */
[----:B------:R-:W-:-:S06]  /*1df0*/  @P0 IMAD R30, R17, R20, RZ ;  /* 0x00000014111e0224 */ /* 0x000fcc00078e02ff */
[----:B------:R-:W0:Y:S02]  /*1e00*/  I2F.F64 R30, R30 ;  /* 0x0000001e001e7312 */ /* 0x000e240000201c00 */
[----:B0-----:R-:W4:-:S15]  /*1e10*/  MUFU.RCP64H R33, R31 ;  /* 0x0000001f00217308 */ /* 0x001f1e0000001800 */
[----:B------:R-:W-:-:S15]  /*1e20*/  NOP ;  /* 0x0000000000007918 */ /* 0x000fde0000000000 */
[----:B------:R-:W-:-:S15]  /*1e30*/  NOP ;  /* 0x0000000000007918 */ /* 0x000fde0000000000 */
[----:B------:R-:W-:-:S15]  /*1e40*/  NOP ;  /* 0x0000000000007918 */ /* 0x000fde0000000000 */
[----:B------:R-:W-:-:S02]  /*1e50*/  NOP ;  /* 0x0000000000007918 */ /* 0x000fc40000000000 */
[----:B----4-:R-:W0:-:S15]  /*1e60*/  DFMA R26, -R30, R32, 1 ;  /* 0x3ff000001e1a742b */ /* 0x010e1e0000000120 */
        /* <DEDUP_REMOVED lines=10> */
[----:B-----5:R-:W-:-:S15]  /*1f10*/  FSETP.GEU.AND P1, PT, |R29|, 6.5827683646048100446e-37, PT ;  /* 0x036000001d00780b */ /* 0x020fde0003f2e200 */
        /* <DEDUP_REMOVED lines=9> */
[----:B0-----:R-:W2:-:S15]  /*1fb0*/  DFMA R32, R26, R32, R26 ;  /* 0x000000201a20722b */ /* 0x001e9e000000001a */
[----:B------:R-:W-:-:S15]  /*1fc0*/  NOP ;  /* 0x0000000000007918 */ /* 0x000fde0000000000 */
[----:B------:R-:W-:-:S15]  /*1fd0*/  NOP ;  /* 0x0000000000007918 */ /* 0x000fde0000000000 */
[----:B------:R-:W-:-:S15]  /*1fe0*/  NOP ;  /* 0x0000000000007918 */ /* 0x000fde0000000000 */
[----:B------:R-:W-:-:S04]  /*1ff0*/  NOP ;  /* 0x0000000000007918 */ /* 0x000fc80000000000 */
[----:B--2---:R-:W0:-:S15]  /*2000*/  DMUL R36, R28, R32 ;  /* 0x000000201c247228 */ /* 0x004e1e0000000000 */
        /* <DEDUP_REMOVED lines=15> */
[----:B-1-3--:R-:W-:Y:S05]  /*2100*/  CALL.REL.NOINC `($__internal_12_$__cuda_sm20_div_rn_f64_full) ;  /* 0x0000004400607944 */ /* 0x00afea0003c00000 */
.L_x_739:
[----:B------:R-:W-:Y:S05]  /*2110*/  BSYNC.RECONVERGENT B4 ;  /* 0x0000000000047941 */ /* 0x000fea0003800200 */
.L_x_738:
[----:B-1-3--:R4:W0:Y:S02]  /*2120*/  DADD R60, R60, R36 ;  /* 0x000000003c3c7229 */ /* 0x00a8240000000024 */
.L_x_729:
[----:B------:R-:W-:Y:S05]  /*2130*/  BSYNC.RECONVERGENT B3 ;  /* 0x0000000000037941 */ /* 0x000fea0003800200 */
.L_x_728:
[----:B------:R-:W-:-:S05]  /*2140*/  IMAD.IADD R0, R6, 0x1, -R9 ;  /* 0x0000000106007824 */ /* 0x000fca00078e0a09 */
[----:B------:R-:W-:-:S13]  /*2150*/  ISETP.GT.U32.AND P0, PT, R0, -0x4, PT ;  /* 0xfffffffc0000780c */ /* 0x000fda0003f04070 */
[----:B------:R-:W-:Y:S05]  /*2160*/  @P0 BRA `(.L_x_727) ;  /* 0x0000001400180947 */ /* 0x000fea0003800000 */
[----:B------:R-:W5:Y:S01]  /*2170*/  LDC R48, c[0x0][0x3c4] ;  /* 0x0000f100ff307b82 */ /* 0x000f620000000800 */
[----:B------:R-:W0:Y:S01]  /*2180*/  LDCU UR7, c[0x0][0x3cc] ;  /* 0x00007980ff0777ac */ /* 0x000e220008000800 */
[C---:B------:R-:W-:Y:S01]  /*2190*/  VIADD R27, R22.reuse, 0x2 ;  /* 0x00000002161b7836 */ /* 0x040fe20000000000 */
[----:B------:R-:W-:Y:S01]  /*21a0*/  IADD3 R25, PT, PT, -R9, R22, RZ ;  /* 0x0000001609197210 */ /* 0x000fe20007ffe1ff */
[----:B------:R-:W-:Y:S02]  /*21b0*/  VIADD R43, R22, 0x3 ;  /* 0x00000003162b7836 */ /* 0x000fe40000000000 */
[----:B------:R-:W-:Y:S02]  /*21c0*/  IMAD.MOV R44, RZ, RZ, -R22 ;  /* 0x000000ffff2c7224 */ /* 0x000fe400078e0a16 */
[----:B------:R-:W-:Y:S02]  /*21d0*/  IMAD.MOV R46, RZ, RZ, -R27 ;  /* 0x000000ffff2e7224 */ /* 0x000fe400078e0a1b */
[----:B------:R-:W-:-:S02]  /*21e0*/  IMAD.MOV R47, RZ, RZ, -R43 ;  /* 0x000000ffff2f7224 */ /* 0x000fc400078e0a2b */
[-C--:B-----5:R-:W-:Y:S02]  /*21f0*/  IMAD R51, R22, R48.reuse, R48 ;  /* 0x0000003016337224 */ /* 0x0a0fe400078e0230 */
[-C--:B0-----:R-:W-:Y:S02]  /*2200*/  IMAD R26, R27, R48.reuse, -UR7 ;  /* 0x800000071b1a7e24 */ /* 0x081fe4000f8e0230 */
[-C--:B------:R-:W-:Y:S02]  /*2210*/  IMAD R42, R43, R48.reuse, -UR7 ;  /* 0x800000072b2a7e24 */ /* 0x080fe4000f8e0230 */
[-C--:B------:R-:W-:Y:S02]  /*2220*/  IMAD R27, R27, R48.reuse, UR6 ;  /* 0x000000061b1b7e24 */ /* 0x080fe4000f8e0230 */
[----:B------:R-:W-:Y:S02]  /*2230*/  IMAD R43, R43, R48, UR6 ;  /* 0x000000062b2b7e24 */ /* 0x000fe4000f8e0230 */
[----:B------:R-:W-:-:S02]  /*2240*/  IMAD R44, R48, R44, UR7 ;  /* 0x00000007302c7e24 */ /* 0x000fc4000f8e022c */
[----:B------:R-:W-:Y:S02]  /*2250*/  IMAD R45, R22, R48, -UR7 ;  /* 0x80000007162d7e24 */ /* 0x000fe4000f8e0230 */
[C---:B------:R-:W-:Y:S02]  /*2260*/  IMAD R46, R48.reuse, R46, UR7 ;  /* 0x00000007302e7e24 */ /* 0x040fe4000f8e022e */
[----:B------:R-:W-:Y:S02]  /*2270*/  IMAD R47, R48, R47, UR7 ;  /* 0x00000007302f7e24 */ /* 0x000fe4000f8e022f */
[C---:B------:R-:W-:Y:S02]  /*2280*/  VIADD R49, R51.reuse, -UR7 ;  /* 0x8000000733317c36 */ /* 0x040fe40008000000 */
[C---:B------:R-:W-:Y:S01]  /*2290*/  VIADD R50, R51.reuse, UR6 ;  /* 0x0000000633327c36 */ /* 0x040fe20008000000 */
[----:B------:R-:W-:Y:S01]  /*22a0*/  IADD3 R51, PT, PT, -R51, UR7, RZ ;  /* 0x0000000733337c10 */ /* 0x000fe2000fffe1ff */
[----:B------:R-:W-:-:S07]  /*22b0*/  IMAD R48, R22, R48, UR6 ;  /* 0x0000000616307e24 */ /* 0x000fce000f8e0230 */
.L_x_756:
[----:B0-----:R-:W0:Y:S01]  /*22c0*/  LDCU.64 UR8, c[0x0][0x3b0] ;  /* 0x00007600ff0877ac */ /* 0x001e220008000a00 */
[----:B------:R-:W-:Y:S01]  /*22d0*/  VIMNMX R33, PT, PT, R48, UR5, PT ;  /* 0x0000000530217c48 */ /* 0x000fe2000bfe0100 */
[----:B------:R-:W-:Y:S01]  /*22e0*/  BSSY.RECONVERGENT B3, `(.L_x_740) ;  /* 0x000004d000037945 */ /* 0x000fe20003800200 */
[----:B------:R-:W-:Y:S01]  /*22f0*/  ISETP.GT.AND P0, PT, R21, R18, PT ;  /* 0x000000121500720c */ /* 0x000fe20003f04270 */
[----:B------:R-:W5:Y:S01]  /*2300*/  LDCU UR7, c[0x0][0x3a0] ;  /* 0x00007400ff0777ac */ /* 0x000f620008000800 */
[----:B------:R-:W-:Y:S02]  /*2310*/  SHF.R.S32.HI R29, RZ, 0x1f, R22 ;  /* 0x0000001fff1d7819 */ /* 0x000fe40000011416 */
[----:B------:R-:W-:Y:S01]  /*2320*/  MOV R28, R22 ;  /* 0x00000016001c7202 */ /* 0x000fe20000000f00 */
[----:B-1----:R-:W1:Y:S01]  /*2330*/  LDCU.64 UR12, c[0x0][0x388] ;  /* 0x00007100ff0c77ac */ /* 0x002e620008000a00 */
[----:B0-----:R-:W-:-:S03]  /*2340*/  IMAD R31, R23, UR8, RZ ;  /* 0x00000008171f7c24 */ /* 0x001fc6000f8e02ff */
[----:B------:R-:W-:Y:S01]  /*2350*/  IMAD.WIDE.U32 R28, R56, UR8, R28 ;  /* 0x00000008381c7c25 */ /* 0x000fe2000f8e001c */
[----:B-----5:R-:W-:-:S03]  /*2360*/  VIMNMX R0, PT, PT, R33, UR7, PT ;  /* 0x0000000721007c48 */ /* 0x020fc6000bfe0100 */
[----:B------:R-:W-:Y:S01]  /*2370*/  IMAD R35, R56, UR9, R31 ;  /* 0x0000000938237c24 */ /* 0x000fe2000f8e021f */
[----:B------:R-:W-:Y:S02]  /*2380*/  VIMNMX R31, PT, PT, RZ, R45, !PT ;  /* 0x0000002dff1f7248 */ /* 0x000fe40007fe0100 */
[----:B-1----:R-:W-:Y:S01]  /*2390*/  LEA R62, P2, R28, UR12, 0x3 ;  /* 0x0000000c1c3e7c11 */ /* 0x002fe2000f8418ff */
[----:B------:R-:W-:Y:S01]  /*23a0*/  IMAD.IADD R29, R35, 0x1, R29 ;  /* 0x00000001231d7824 */ /* 0x000fe200078e021d */
[----:B------:R-:W-:-:S04]  /*23b0*/  ISETP.LE.OR P1, PT, R0, R31, !P0 ;  /* 0x0000001f0000720c */ /* 0x000fc80004723670 */
[----:B------:R-:W-:-:S09]  /*23c0*/  LEA.HI.X R63, R28, UR13, R29, 0x3, P2 ;  /* 0x0000000d1c3f7c11 */ /* 0x000fd200090f1c1d */
[----:B------:R-:W-:Y:S05]  /*23d0*/  @P1 BRA `(.L_x_741) ;  /* 0x0000000000f41947 */ /* 0x000fea0003800000 */
[----:B------:R-:W5:Y:S01]  /*23e0*/  LDG.E.64 R28, desc[UR10][R62.64] ;  /* 0x0000000a3e1c7981 */ /* 0x000f62000c1e1b00 */
[----:B------:R-:W0:Y:S01]  /*23f0*/  LDCU.U8 UR7, c[0x0][0x3dc] ;  /* 0x00007b80ff0777ac */ /* 0x000e220008000000 */
[----:B------:R-:W-:Y:S01]  /*2400*/  IMAD.IADD R31, R0, 0x1, -R31 ;  /* 0x00000001001f7824 */ /* 0x000fe200078e0a1f */
[----:B------:R-:W-:Y:S01]  /*2410*/  BSSY.RECONVERGENT B4, `(.L_x_742) ;  /* 0x0000038000047945 */ /* 0x000fe20003800200 */
[----:B------:R-:W-:Y:S02]  /*2420*/  IMAD.IADD R33, R33, 0x1, R44 ;  /* 0x0000000121217824 */ /* 0x000fe400078e022c */
[----:B------:R-:W-:Y:S02]  /*2430*/  IMAD R31, R24, R31, RZ ;  /* 0x0000001f181f7224 */ /* 0x000fe400078e02ff */
[----:B------:R-:W-:Y:S01]  /*2440*/  IMAD.MOV.U32 R34, RZ, RZ, 0x1 ;  /* 0x00000001ff227424 */ /* 0x000fe200078e00ff */
        /* <DEDUP_REMOVED lines=19> */
[----:B0-----:R-:W2:Y:S01]  /*2580*/  DFMA R32, R34, R32, R34 ;  /* 0x000000202220722b */ /* 0x001ea20000000022 */
[----:B-----5:R-:W-:-:S15]  /*2590*/  FSETP.GEU.AND P2, PT, |R29|, 6.5827683646048100446e-37, PT ;  /* 0x036000001d00780b */ /* 0x020fde0003f4e200 */
[----:B------:R-:W-:-:S15]  /*25a0*/  NOP ;  /* 0x0000000000007918 */ /* 0x000fde0000000000 */
[----:B------:R-:W-:-:S15]  /*25b0*/  NOP ;  /* 0x0000000000007918 */ /* 0x000fde0000000000 */
[----:B------:R-:W-:-:S15]  /*25c0*/  NOP ;  /* 0x0000000000007918 */ /* 0x000fde0000000000 */
[----:B------:R-:W-:-:S03]  /*25d0*/  NOP ;  /* 0x0000000000007918 */ /* 0x000fc60000000000 */
[----:B--2-4-:R-:W0:-:S15]  /*25e0*/  DFMA R36, -R30, R32, 1 ;  /* 0x3ff000001e24742b */ /* 0x014e1e0000000120 */
        /* <DEDUP_REMOVED lines=25> */
[----:B---3--:R-:W-:Y:S05]  /*2780*/  CALL.REL.NOINC `($__internal_12_$__cuda_sm20_div_rn_f64_full) ;  /* 0x0000003c00c07944 */ /* 0x008fea0003c00000 */
.L_x_743:
[----:B------:R-:W-:Y:S05]  /*2790*/  BSYNC.RECONVERGENT B4 ;  /* 0x0000000000047941 */ /* 0x000fea0003800200 */
.L_x_742:
[----:B---3--:R0:W1:Y:S02]  /*27a0*/  DADD R60, R60, R36 ;  /* 0x000000003c3c7229 */ /* 0x0080640000000024 */
.L_x_741:
[----:B------:R-:W-:Y:S05]  /*27b0*/  BSYNC.RECONVERGENT B3 ;  /* 0x0000000000037941 */ /* 0x000fea0003800200 */
.L_x_740:
[----:B------:R-:W5:Y:S01]  /*27c0*/  LDCU UR7, c[0x0][0x3a0] ;  /* 0x00007400ff0777ac */ /* 0x000f620008000800 */
[----:B------:R-:W-:Y:S01]  /*27d0*/  VIMNMX R0, PT, PT, R50, UR5, PT ;  /* 0x0000000532007c48 */ /* 0x000fe2000bfe0100 */
[----:B------:R-:W-:Y:S01]  /*27e0*/  BSSY.RECONVERGENT B3, `(.L_x_744) ;  /* 0x0000042000037945 */ /* 0x000fe20003800200 */
[----:B------:R-:W-:Y:S02]  /*27f0*/  VIMNMX R31, PT, PT, RZ, R49, !PT ;  /* 0x00000031ff1f7248 */ /* 0x000fe40007fe0100 */
[----:B-----5:R-:W-:-:S04]  /*2800*/  VIMNMX R30, PT, PT, R0, UR7, PT ;  /* 0x00000007001e7c48 */ /* 0x020fc8000bfe0100 */
[----:B------:R-:W-:-:S13]  /*2810*/  ISETP.LE.OR P1, PT, R30, R31, !P0 ;  /* 0x0000001f1e00720c */ /* 0x000fda0004723670 */
        /* <DEDUP_REMOVED lines=59> */
[----:B-1-3--:R-:W-:Y:S05]  /*2bd0*/  CALL.REL.NOINC `($__internal_12_$__cuda_sm20_div_rn_f64_full) ;  /* 0x0000003800ac7944 */ /* 0x00afea0003c00000 */
.L_x_747:
[----:B------:R-:W-:Y:S05]  /*2be0*/  BSYNC.RECONVERGENT B4 ;  /* 0x0000000000047941 */ /* 0x000fea0003800200 */
.L_x_746:
[----:B-1-3--:R0:W1:Y:S02]  /*2bf0*/  DADD R60, R60, R36 ;  /* 0x000000003c3c7229 */ /* 0x00a0640000000024 */
.L_x_745:
[----:B------:R-:W-:Y:S05]  /*2c00*/  BSYNC.RECONVERGENT B3 ;  /* 0x0000000000037941 */ /* 0x000fea0003800200 */
.L_x_744:
        /* <DEDUP_REMOVED lines=9> */
[----:B------:R-:W-:Y:S01]  /*2ca0*/  IADD3 R33, PT, PT, -R33, R0, RZ ;  /* 0x0000000021217210 */ /* 0x000fe20007ffe1ff */
[----:B------:R-:W-:Y:S01]  /*2cb0*/  IMAD.IADD R31, R31, 0x1, R46 ;  /* 0x000000011f1f7824 */ /* 0x000fe200078e022e */
[----:B------:R-:W-:Y:S01]  /*2cc0*/  BSSY.RECONVERGENT B4, `(.L_x_750) ;  /* 0x0000037000047945 */ /* 0x000fe20003800200 */
[----:B------:R-:W-:Y:S02]  /*2cd0*/  IMAD.MOV.U32 R34, RZ, RZ, 0x1 ;  /* 0x00000001ff227424 */ /* 0x000fe400078e00ff */
        /* <DEDUP_REMOVED lines=53> */
.L_x_751:
[----:B------:R-:W-:Y:S05]  /*3030*/  BSYNC.RECONVERGENT B4 ;  /* 0x0000000000047941 */ /* 0x000fea0003800200 */
.L_x_750:
[----:B-1-3--:R0:W1:Y:S02]  /*3040*/  DADD R60, R60, R36 ;  /* 0x000000003c3c7229 */ /* 0x00a0640000000024 */
.L_x_749:
[----:B------:R-:W-:Y:S05]  /*3050*/  BSYNC.RECONVERGENT B3 ;  /* 0x0000000000037941 */ /* 0x000fea0003800200 */
.L_x_748:
        /* <DEDUP_REMOVED lines=10> */
[----:B------:R-:W-:Y:S01]  /*3100*/  IADD3 R33, PT, PT, R0, R47, RZ ;  /* 0x0000002f00217210 */ /* 0x000fe20007ffe0ff */
[----:B------:R-:W-:Y:S01]  /*3110*/  IMAD.MOV.U32 R34, RZ, RZ, 0x1 ;  /* 0x00000001ff227424 */ /* 0x000fe200078e00ff */
        /* <DEDUP_REMOVED lines=54> */
.L_x_755:
[----:B------:R-:W-:Y:S05]  /*3480*/  BSYNC.RECONVERGENT B4 ;  /* 0x0000000000047941 */ /* 0x000fea0003800200 */
.L_x_754:
[----:B-1-3--:R0:W1:Y:S02]  /*3490*/  DADD R60, R60, R36 ;  /* 0x000000003c3c7229 */ /* 0x00a0640000000024 */
.L_x_753:
[----:B------:R-:W-:Y:S05]  /*34a0*/  BSYNC.RECONVERGENT B3 ;  /* 0x0000000000037941 */ /* 0x000fea0003800200 */
.L_x_752:
[----:B------:R-:W5:Y:S01]  /*34b0*/  LDC R28, c[0x0][0x3c4] ;  /* 0x0000f100ff1c7b82 */ /* 0x000f620000000800 */
[----:B------:R-:W-:Y:S02]  /*34c0*/  VIADD R25, R25, 0x4 ;  /* 0x0000000419197836 */ /* 0x000fe40000000000 */
[----:B------:R-:W-:-:S03]  /*34d0*/  VIADD R22, R22, 0x4 ;  /* 0x0000000416167836 */ /* 0x000fc60000000000 */
[----:B------:R-:W-:Y:S01]  /*34e0*/  ISETP.NE.AND P0, PT, R25, RZ, PT ;  /* 0x000000ff1900720c */ /* 0x000fe20003f05270 */
[----:B-----5:R-:W-:Y:S01]  /*34f0*/  IMAD.MOV R0, RZ, RZ, -R28 ;  /* 0x000000ffff007224 */ /* 0x020fe200078e0a1c */
[C---:B------:R-:W-:Y:S01]  /*3500*/  LEA R50, R28.reuse, R50, 0x2 ;  /* 0x000000321c327211 */ /* 0x040fe200078e10ff */
[C---:B------:R-:W-:Y:S01]  /*3510*/  IMAD R49, R28.reuse, 0x4, R49 ;  /* 0x000000041c317824 */ /* 0x040fe200078e0231 */
[C---:B------:R-:W-:Y:S01]  /*3520*/  LEA R43, R28.reuse, R43, 0x2 ;  /* 0x0000002b1c2b7211 */ /* 0x040fe200078e10ff */
[----:B------:R-:W-:Y:S01]  /*3530*/  IMAD R26, R28, 0x4, R26 ;  /* 0x000000041c1a7824 */ /* 0x000fe200078e021a */
[----:B------:R-:W-:Y:S01]  /*3540*/  LEA R46, R0, R46, 0x2 ;  /* 0x0000002e002e7211 */ /* 0x000fe200078e10ff */
[C---:B------:R-:W-:Y:S02]  /*3550*/  IMAD R27, R28.reuse, 0x4, R27 ;  /* 0x000000041c1b7824 */ /* 0x040fe400078e021b */
[C---:B------:R-:W-:Y:S02]  /*3560*/  IMAD R42, R28.reuse, 0x4, R42 ;  /* 0x000000041c2a7824 */ /* 0x040fe400078e022a */
[----:B------:R-:W-:-:S02]  /*3570*/  IMAD R45, R28, 0x4, R45 ;  /* 0x000000041c2d7824 */ /* 0x000fc400078e022d */
[----:B------:R-:W-:Y:S02]  /*3580*/  IMAD R48, R28, 0x4, R48 ;  /* 0x000000041c307824 */ /* 0x000fe400078e0230 */
[C---:B------:R-:W-:Y:S02]  /*3590*/  IMAD R51, R0.reuse, 0x4, R51 ;  /* 0x0000000400337824 */ /* 0x040fe400078e0233 */
[C---:B------:R-:W-:Y:S02]  /*35a0*/  IMAD R47, R0.reuse, 0x4, R47 ;  /* 0x00000004002f7824 */ /* 0x040fe400078e022f */
[----:B------:R-:W-:Y:S01]  /*35b0*/  IMAD R44, R0, 0x4, R44 ;  /* 0x00000004002c7824 */ /* 0x000fe200078e022c */
[----:B------:R-:W-:Y:S06]  /*35c0*/  @P0 BRA `(.L_x_756) ;  /* 0xffffffec003c0947 */ /* 0x000fec000383ffff */
.L_x_727:
[----:B------:R-:W-:Y:S05]  /*35d0*/  BSYNC.RECONVERGENT B1 ;  /* 0x0000000000017941 */ /* 0x000fea0003800200 */
.L_x_726:
[----:B------:R-:W-:-:S04]  /*35e0*/  IADD3 R4, PT, PT, R4, 0x1, RZ ;  /* 0x0000000104047810 */ /* 0x000fc80007ffe0ff */
[----:B------:R-:W-:-:S13]  /*35f0*/  ISETP.NE.AND P0, PT, R4, R7, PT ;  /* 0x000000070400720c */ /* 0x000fda0003f05270 */
[----:B------:R-:W-:Y:S05]  /*3600*/  @P0 BRA `(.L_x_757) ;  /* 0xffffffdc00240947 */ /* 0x000fea000383ffff */
.L_x_725:
[----:B------:R-:W-:Y:S05]  /*3610*/  BSYNC.RECONVERGENT B2 ;  /* 0x0000000000027941 */ /* 0x000fea0003800200 */
.L_x_724:
[----:B------:R-:W5:Y:S01]  /*3620*/  LDCU.64 UR8, c[0x0][0x3d0] ;  /* 0x00007a00ff0877ac */ /* 0x000f620008000a00 */
[----:B------:R-:W2:Y:S01]  /*3630*/  LDCU.64 UR12, c[0x0][0x380] ;  /* 0x00007000ff0c77ac */ /* 0x000ea20008000a00 */
[----:B-----5:R-:W-:-:S04]  /*3640*/  LEA R6, P0, R2, UR8, 0x3 ;  /* 0x0000000802067c11 */ /* 0x020fc8000f8018ff */
[----:B------:R-:W-:Y:S02]  /*3650*/  LEA.HI.X R7, R2, UR9, R3, 0x3, P0 ;  /* 0x0000000902077c11 */ /* 0x000fe400080f1c03 */
[----:B------:R-:W-:-:S03]  /*3660*/  IADD3 R2, P0, PT, R5, R2, RZ ;  /* 0x0000000205027210 */ /* 0x000fc60007f1e0ff */
[----:B01-3--:R0:W-:Y:S02]  /*3670*/  STG.E.64 desc[UR10][R6.64], R60 ;  /* 0x0000003c06007986 */ /* 0x00b1e4000c101b0a */
[----:B------:R-:W-:Y:S01]  /*3680*/  IMAD.X R3, RZ, RZ, R3, P0 ;  /* 0x000000ffff037224 */ /* 0x000fe200000e0603 */
[----:B--2---:R-:W-:-:S04]  /*3690*/  ISETP.GE.U32.AND P0, PT, R2, UR12, PT ;  /* 0x0000000c02007c0c */ /* 0x004fc8000bf06070 */
[----:B------:R-:W-:-:S13]  /*36a0*/  ISETP.GE.AND.EX P0, PT, R3, UR13, PT, P0 ;  /* 0x0000000d03007c0c */ /* 0x000fda000bf06300 */
[----:B0-----:R-:W-:Y:S05]  /*36b0*/  @!P0 BRA `(.L_x_758) ;  /* 0xffffffc800b08947 */ /* 0x001fea000383ffff */
[----:B------:R-:W-:Y:S05]  /*36c0*/  EXIT ;  /* 0x000000000000794d */ /* 0x000fea0003800000 */
.L_x_710:
[----:B------:R-:W0:Y:S02]  /*36d0*/  LDCU UR6, c[0x0][0x3d8] ;  /* 0x00007b00ff0677ac */ /* 0x000e240008000800 */
[----:B0-----:R-:W0:Y:S02]  /*36e0*/  I2F.F64 R50, UR6 ;  /* 0x0000000600327d12 */ /* 0x001e240008201c00 */
.L_x_806:
[----:B------:R-:W1:Y:S01]  /*36f0*/  LDCU UR6, c[0x0][0x3a4] ;  /* 0x00007480ff0677ac */ /* 0x000e620008000800 */
[----:B------:R-:W-:Y:S01]  /*3700*/  BSSY.RECONVERGENT B0, `(.L_x_759) ;  /* 0x0000027000007945 */ /* 0x000fe20003800200 */
[----:B-1----:R-:W-:-:S04]  /*3710*/  LOP3.LUT R0, R3, UR6, RZ, 0xfc, !PT ;  /* 0x0000000603007c12 */ /* 0x002fc8000f8efcff */
[----:B------:R-:W-:-:S13]  /*3720*/  ISETP.NE.U32.AND P0, PT, R0, RZ, PT ;  /* 0x000000ff0000720c */ /* 0x000fda0003f05070 */
[----:B------:R-:W-:Y:S05]  /*3730*/  @P0 BRA `(.L_x_760) ;  /* 0x00000000005c0947 */ /* 0x000fea0003800000 */
[----:B------:R-:W1:Y:S01]  /*3740*/  LDCU UR6, c[0x0][0x3a0] ;  /* 0x00007400ff0677ac */ /* 0x000e620008000800 */
[----:B------:R-:W-:Y:S01]  /*3750*/  MOV R6, RZ ;  /* 0x000000ff00067202 */ /* 0x000fe20000000f00 */
[----:B-1----:R-:W1:Y:S01]  /*3760*/  I2F.U32.RP R4, UR6 ;  /* 0x0000000600047d06 */ /* 0x002e620008209000 */
[----:B------:R-:W-:-:S07]  /*3770*/  ISETP.NE.U32.AND P2, PT, RZ, UR6, PT ;  /* 0x00000006ff007c0c */ /* 0x000fce000bf45070 */
[----:B-1----:R-:W1:Y:S02]  /*3780*/  MUFU.RCP R4, R4 ;  /* 0x0000000400047308 */ /* 0x002e640000001000 */
[----:B-1----:R-:W-:-:S06]  /*3790*/  VIADD R8, R4, 0xffffffe ;  /* 0x0ffffffe04087836 */ /* 0x002fcc0000000000 */
[----:B------:R-:W1:Y:S02]  /*37a0*/  F2I.FTZ.U32.TRUNC.NTZ R7, R8 ;  /* 0x0000000800077305 */ /* 0x000e64000021f000 */
        /* <DEDUP_REMOVED lines=16> */
.L_x_760:
[----:B------:R-:W1:Y:S01]  /*38b0*/  LDCU.64 UR6, c[0x0][0x3a0] ;  /* 0x00007400ff0677ac */ /* 0x000e620008000a00 */
[----:B------:R-:W-:Y:S01]  /*38c0*/  IMAD.MOV.U32 R22, RZ, RZ, R2 ;  /* 0x000000ffff167224 */ /* 0x000fe200078e0002 */
[----:B------:R-:W-:Y:S01]  /*38d0*/  MOV R12, 0x3920 ;  /* 0x00003920000c7802 */ /* 0x000fe20000000f00 */
[----:B------:R-:W-:Y:S01]  /*38e0*/  IMAD.MOV.U32 R16, RZ, RZ, R3 ;  /* 0x000000ffff107224 */ /* 0x000fe200078e0003 */
[----:B-1----:R-:W-:Y:S01]  /*38f0*/  MOV R14, UR6 ;  /* 0x00000006000e7c02 */ /* 0x002fe20008000f00 */
[----:B------:R-:W-:-:S07]  /*3900*/  IMAD.U32 R13, RZ, RZ, UR7 ;  /* 0x00000007ff0d7e24 */ /* 0x000fce000f8e00ff */
[----:B0-----:R-:W-:Y:S05]  /*3910*/  CALL.REL.NOINC `($__internal_13_$__cuda_sm20_div_s64) ;  /* 0x0000003400687944 */ /* 0x001fea0003c00000 */
[----:B------:R-:W0:Y:S01]  /*3920*/  LDCU UR6, c[0x0][0x3a0] ;  /* 0x00007400ff0677ac */ /* 0x000e220008000800 */
[----:B------:R-:W-:Y:S01]  /*3930*/  IMAD.MOV R7, RZ, RZ, -R10 ;  /* 0x000000ffff077224 */ /* 0x000fe200078e0a0a */
[----:B------:R-:W-:-:S03]  /*3940*/  MOV R6, R10 ;  /* 0x0000000a00067202 */ /* 0x000fc60000000f00 */
[----:B0-----:R-:W-:Y:S02]  /*3950*/  IMAD R0, R7, UR6, R2 ;  /* 0x0000000607007c24 */ /* 0x001fe4000f8e0202 */
[----:B------:R-:W-:-:S07]  /*3960*/  IMAD.MOV.U32 R7, RZ, RZ, R11 ;  /* 0x000000ffff077224 */ /* 0x000fce00078e000b */
.L_x_761:
[----:B------:R-:W-:Y:S05]  /*3970*/  BSYNC.RECONVERGENT B0 ;  /* 0x0000000000007941 */ /* 0x000fea0003800200 */
.L_x_759:
[----:B------:R-:W1:Y:S01]  /*3980*/  LDCU UR7, c[0x0][0x39c] ;  /* 0x00007380ff0777ac */ /* 0x000e620008000800 */
[----:B------:R-:W-:Y:S01]  /*3990*/  BSSY.RECONVERGENT B0, `(.L_x_762) ;  /* 0x000002a000007945 */ /* 0x000fe20003800200 */
[----:B------:R-:W2:Y:S01]  /*39a0*/  LDCU UR6, c[0x0][0x3cc] ;  /* 0x00007980ff0677ac */ /* 0x000ea20008000800 */
[----:B-1----:R-:W-:-:S04]  /*39b0*/  LOP3.LUT R4, R7, UR7, RZ, 0xfc, !PT ;  /* 0x0000000707047c12 */ /* 0x002fc8000f8efcff */
[----:B------:R-:W-:Y:S01]  /*39c0*/  ISETP.NE.U32.AND P0, PT, R4, RZ, PT ;  /* 0x000000ff0400720c */ /* 0x000fe20003f05070 */
[----:B--2---:R-:W-:-:S12]  /*39d0*/  VIADD R0, R0, UR6 ;  /* 0x0000000600007c36 */ /* 0x004fd80008000000 */
[----:B------:R-:W-:Y:S05]  /*39e0*/  @P0 BRA `(.L_x_763) ;  /* 0x0000000000600947 */ /* 0x000fea0003800000 */
[----:B------:R-:W1:Y:S02]  /*39f0*/  LDCU UR6, c[0x0][0x398] ;  /* 0x00007300ff0677ac */ /* 0x000e640008000800 */
[----:B-1----:R-:W1:Y:S01]  /*3a00*/  I2F.U32.RP R10, UR6 ;  /* 0x00000006000a7d06 */ /* 0x002e620008209000 */
[----:B------:R-:W-:-:S07]  /*3a10*/  ISETP.NE.U32.AND P2, PT, RZ, UR6, PT ;  /* 0x00000006ff007c0c */ /* 0x000fce000bf45070 */
[----:B-1----:R-:W1:Y:S02]  /*3a20*/  MUFU.RCP R10, R10 ;  /* 0x0000000a000a7308 */ /* 0x002e640000001000 */
[----:B-1----:R-:W-:-:S06]  /*3a30*/  VIADD R8, R10, 0xffffffe ;  /* 0x0ffffffe0a087836 */ /* 0x002fcc0000000000 */
[----:B------:R1:W2:Y:S02]  /*3a40*/  F2I.FTZ.U32.TRUNC.NTZ R9, R8 ;  /* 0x0000000800097305 */ /* 0x0002a4000021f000 */
[----:B-1----:R-:W-:Y:S01]  /*3a50*/  IMAD.MOV.U32 R8, RZ, RZ, RZ ;  /* 0x000000ffff087224 */ /* 0x002fe200078e00ff */
[----:B--2---:R-:W-:-:S05]  /*3a60*/  IADD3 R7, PT, PT, RZ, -R9, RZ ;  /* 0x80000009ff077210 */ /* 0x004fca0007ffe0ff */
        /* <DEDUP_REMOVED lines=16> */
.L_x_763:
[----:B------:R-:W1:Y:S01]  /*3b70*/  LDCU.64 UR6, c[0x0][0x398] ;  /* 0x00007300ff0677ac */ /* 0x000e620008000a00 */
[----:B------:R-:W-:Y:S01]  /*3b80*/  IMAD.MOV.U32 R22, RZ, RZ, R6 ;  /* 0x000000ffff167224 */ /* 0x000fe200078e0006 */
[----:B------:R-:W-:Y:S02]  /*3b90*/  MOV R16, R7 ;  /* 0x0000000700107202 */ /* 0x000fe40000000f00 */
[----:B------:R-:W-:Y:S01]  /*3ba0*/  MOV R12, 0x3be0 ;  /* 0x00003be0000c7802 */ /* 0x000fe20000000f00 */
[----:B-1----:R-:W-:Y:S02]  /*3bb0*/  IMAD.U32 R14, RZ, RZ, UR6 ;  /* 0x00000006ff0e7e24 */ /* 0x002fe4000f8e00ff */
[----:B------:R-:W-:-:S07]  /*3bc0*/  IMAD.U32 R13, RZ, RZ, UR7 ;  /* 0x00000007ff0d7e24 */ /* 0x000fce000f8e00ff */
[----:B0-----:R-:W-:Y:S05]  /*3bd0*/  CALL.REL.NOINC `($__internal_13_$__cuda_sm20_div_s64) ;  /* 0x0000003000b87944 */ /* 0x001fea0003c00000 */
[----:B------:R-:W0:Y:S01]  /*3be0*/  LDCU UR6, c[0x0][0x398] ;  /* 0x00007300ff0677ac */ /* 0x000e220008000800 */
[----:B------:R-:W-:-:S04]  /*3bf0*/  IMAD.MOV R7, RZ, RZ, -R10 ;  /* 0x000000ffff077224 */ /* 0x000fc800078e0a0a */
[----:B0-----:R-:W-:Y:S02]  /*3c00*/  IMAD R8, R7, UR6, R6 ;  /* 0x0000000607087c24 */ /* 0x001fe4000f8e0206 */
[----:B------:R-:W-:Y:S02]  /*3c10*/  IMAD.MOV.U32 R6, RZ, RZ, R10 ;  /* 0x000000ffff067224 */ /* 0x000fe400078e000a */
[----:B------:R-:W-:-:S07]  /*3c20*/  IMAD.MOV.U32 R7, RZ, RZ, R11 ;  /* 0x000000ffff077224 */ /* 0x000fce00078e000b */
.L_x_764:
[----:B------:R-:W-:Y:S05]  /*3c30*/  BSYNC.RECONVERGENT B0 ;  /* 0x0000000000007941 */ /* 0x000fea0003800200 */
.L_x_762:
[----:B------:R-:W1:Y:S01]  /*3c40*/  LDCU UR7, c[0x0][0x394] ;  /* 0x00007280ff0777ac */ /* 0x000e620008000800 */
[----:B------:R-:W-:Y:S01]  /*3c50*/  BSSY.RECONVERGENT B0, `(.L_x_765) ;  /* 0x0000029000007945 */ /* 0x000fe20003800200 */
[----:B------:R-:W2:Y:S01]  /*3c60*/  LDCU UR6, c[0x0][0x3c8] ;  /* 0x00007900ff0677ac */ /* 0x000ea20008000800 */
[----:B-1----:R-:W-:-:S04]  /*3c70*/  LOP3.LUT R4, R7, UR7, RZ, 0xfc, !PT ;  /* 0x0000000707047c12 */ /* 0x002fc8000f8efcff */
[----:B------:R-:W-:Y:S02]  /*3c80*/  ISETP.NE.U32.AND P0, PT, R4, RZ, PT ;  /* 0x000000ff0400720c */ /* 0x000fe40003f05070 */
[----:B--2---:R-:W-:-:S11]  /*3c90*/  IADD3 R4, PT, PT, R8, UR6, RZ ;  /* 0x0000000608047c10 */ /* 0x004fd6000fffe0ff */
[----:B------:R-:W-:Y:S05]  /*3ca0*/  @P0 BRA `(.L_x_766) ;  /* 0x00000000005c0947 */ /* 0x000fea0003800000 */
[----:B------:R-:W1:Y:S02]  /*3cb0*/  LDCU UR6, c[0x0][0x390] ;  /* 0x00007200ff0677ac */ /* 0x000e640008000800 */
[----:B-1----:R-:W-:-:S04]  /*3cc0*/  IMAD.U32 R47, RZ, RZ, UR6 ;  /* 0x00000006ff2f7e24 */ /* 0x002fc8000f8e00ff */
[----:B------:R-:W1:Y:S01]  /*3cd0*/  I2F.U32.RP R7, R47 ;  /* 0x0000002f00077306 */ /* 0x000e620000209000 */
[----:B------:R-:W-:-:S07]  /*3ce0*/  ISETP.NE.U32.AND P2, PT, R47, RZ, PT ;  /* 0x000000ff2f00720c */ /* 0x000fce0003f45070 */
[----:B-1----:R-:W1:Y:S02]  /*3cf0*/  MUFU.RCP R7, R7 ;  /* 0x0000000700077308 */ /* 0x002e640000001000 */
[----:B-1----:R-:W-:-:S06]  /*3d00*/  VIADD R9, R7, 0xffffffe ;  /* 0x0ffffffe07097836 */ /* 0x002fcc0000000000 */
[----:B------:R-:W1:Y:S02]  /*3d10*/  F2I.FTZ.U32.TRUNC.NTZ R9, R9 ;  /* 0x0000000900097305 */ /* 0x000e64000021f000 */
[----:B-1----:R-:W-:-:S04]  /*3d20*/  IMAD R8, R9, R47, RZ ;  /* 0x0000002f09087224 */ /* 0x002fc800078e02ff */
[----:B------:R-:W-:Y:S02]  /*3d30*/  IMAD.MOV R11, RZ, RZ, -R8 ;  /* 0x000000ffff0b7224 */ /* 0x000fe400078e0a08 */
[----:B------:R-:W-:-:S05]  /*3d40*/  HFMA2 R8, -RZ, RZ, 0, 0 ;  /* 0x00000000ff087431 */ /* 0x000fca00000001ff */
[----:B------:R-:W-:-:S06]  /*3d50*/  IMAD.HI.U32 R11, R9, R11, R8 ;  /* 0x0000000b090b7227 */ /* 0x000fcc00078e0008 */
[----:B------:R-:W-:-:S04]  /*3d60*/  IMAD.HI.U32 R8, R11, R6, RZ ;  /* 0x000000060b087227 */ /* 0x000fc800078e00ff */
[----:B------:R-:W-:-:S04]  /*3d70*/  IMAD.MOV R10, RZ, RZ, -R8 ;  /* 0x000000ffff0a7224 */ /* 0x000fc800078e0a08 */
        /* <DEDUP_REMOVED lines=10> */
.L_x_766:
[----:B------:R-:W1:Y:S01]  /*3e20*/  LDCU.64 UR6, c[0x0][0x390] ;  /* 0x00007200ff0677ac */ /* 0x000e620008000a00 */
[----:B------:R-:W-:Y:S01]  /*3e30*/  IMAD.MOV.U32 R22, RZ, RZ, R6 ;  /* 0x000000ffff167224 */ /* 0x000fe200078e0006 */
[----:B------:R-:W-:Y:S01]  /*3e40*/  MOV R12, 0x3e90 ;  /* 0x00003e90000c7802 */ /* 0x000fe20000000f00 */
[----:B------:R-:W-:Y:S02]  /*3e50*/  IMAD.MOV.U32 R16, RZ, RZ, R7 ;  /* 0x000000ffff107224 */ /* 0x000fe400078e0007 */
[----:B-1----:R-:W-:Y:S01]  /*3e60*/  IMAD.U32 R14, RZ, RZ, UR6 ;  /* 0x00000006ff0e7e24 */ /* 0x002fe2000f8e00ff */
[----:B------:R-:W-:-:S07]  /*3e70*/  MOV R13, UR7 ;  /* 0x00000007000d7c02 */ /* 0x000fce0008000f00 */
[----:B0-----:R-:W-:Y:S05]  /*3e80*/  CALL.REL.NOINC `($__internal_13_$__cuda_sm20_div_s64) ;  /* 0x00000030000c7944 */ /* 0x001fea0003c00000 */
[----:B------:R-:W0:Y:S01]  /*3e90*/  LDCU UR6, c[0x0][0x390] ;  /* 0x00007200ff0677ac */ /* 0x000e220008000800 */
[----:B------:R-:W-:Y:S01]  /*3ea0*/  IMAD.MOV R7, RZ, RZ, -R10 ;  /* 0x000000ffff077224 */ /* 0x000fe200078e0a0a */
[----:B------:R-:W-:Y:S01]  /*3eb0*/  MOV R8, R10 ;  /* 0x0000000a00087202 */ /* 0x000fe20000000f00 */
[----:B0-----:R-:W-:-:S04]  /*3ec0*/  IMAD.U32 R47, RZ, RZ, UR6 ;  /* 0x00000006ff2f7e24 */ /* 0x001fc8000f8e00ff */
[----:B------:R-:W-:-:S07]  /*3ed0*/  IMAD R6, R7, R47, R6 ;  /* 0x0000002f07067224 */ /* 0x000fce00078e0206 */
.L_x_767:
[----:B------:R-:W-:Y:S05]  /*3ee0*/  BSYNC.RECONVERGENT B0 ;  /* 0x0000000000007941 */ /* 0x000fea0003800200 */
.L_x_765:
[----:B------:R-:W1:Y:S01]  /*3ef0*/  LDC R11, c[0x0][0x3c0] ;  /* 0x0000f000ff0b7b82 */ /* 0x000e620000000800 */
[----:B------:R-:W-:Y:S01]  /*3f00*/  IABS R18, R4 ;  /* 0x0000000400127213 */ /* 0x000fe20000000000 */
[----:B------:R-:W-:Y:S01]  /*3f10*/  BSSY.RECONVERGENT B0, `(.L_x_768) ;  /* 0x0000040000007945 */ /* 0x000fe20003800200 */
[----:B------:R-:W-:Y:S01]  /*3f20*/  IABS R19, R0 ;  /* 0x0000000000137213 */ /* 0x000fe20000000000 */
[----:B------:R-:W-:-:S04]  /*3f30*/  IMAD.MOV.U32 R25, RZ, RZ, RZ ;  /* 0x000000ffff197224 */ /* 0x000fc800078e00ff */
[----:B------:R-:W2:Y:S08]  /*3f40*/  LDC R7, c[0x0][0x3c4] ;  /* 0x0000f100ff077b82 */ /* 0x000eb00000000800 */
[----:B------:R-:W3:Y:S01]  /*3f50*/  LDC R21, c[0x0][0x3b8] ;  /* 0x0000ee00ff157b82 */ /* 0x000ee20000000800 */
[----:B-1----:R-:W-:-:S07]  /*3f60*/  IABS R26, R11 ;  /* 0x0000000b001a7213 */ /* 0x002fce0000000000 */
[----:B------:R-:W1:Y:S01]  /*3f70*/  LDC R22, c[0x0][0x3a8] ;  /* 0x0000ea00ff167b82 */ /* 0x000e620000000800 */
[----:B------:R-:W4:Y:S01]  /*3f80*/  I2F.RP R9, R26 ;  /* 0x0000001a00097306 */ /* 0x000f220000209400 */
[----:B--2---:R-:W-:-:S07]  /*3f90*/  IABS R10, R7 ;  /* 0x00000007000a7213 */ /* 0x004fce0000000000 */
[----:B------:R-:W2:Y:S01]  /*3fa0*/  I2F.RP R16, R10 ;  /* 0x0000000a00107306 */ /* 0x000ea20000209400 */
[----:B---3--:R-:W-:-:S07]  /*3fb0*/  ISETP.GE.AND P2, PT, R4, R21, PT ;  /* 0x000000150400720c */ /* 0x008fce0003f46270 */
[----:B----4-:R-:W3:Y:S08]  /*3fc0*/  MUFU.RCP R9, R9 ;  /* 0x0000000900097308 */ /* 0x010ef00000001000 */
[----:B--2---:R-:W2:Y:S01]  /*3fd0*/  MUFU.RCP R16, R16 ;  /* 0x0000001000107308 */ /* 0x004ea20000001000 */
[----:B---3--:R-:W-:-:S07]  /*3fe0*/  VIADD R12, R9, 0xffffffe ;  /* 0x0ffffffe090c7836 */ /* 0x008fce0000000000 */
[----:B------:R3:W4:Y:S01]  /*3ff0*/  F2I.FTZ.U32.TRUNC.NTZ R13, R12 ;  /* 0x0000000c000d7305 */ /* 0x000722000021f000 */
[----:B--2---:R-:W-:Y:S02]  /*4000*/  VIADD R15, R16, 0xffffffe ;  /* 0x0ffffffe100f7836 */ /* 0x004fe40000000000 */
[----:B---3--:R-:W-:-:S05]  /*4010*/  IMAD.MOV.U32 R12, RZ, RZ, RZ ;  /* 0x000000ffff0c7224 */ /* 0x008fca00078e00ff */
[----:B------:R-:W2:Y:S01]  /*4020*/  F2I.FTZ.U32.TRUNC.NTZ R15, R15 ;  /* 0x0000000f000f7305 */ /* 0x000ea2000021f000 */
[----:B----4-:R-:W-:-:S04]  /*4030*/  IMAD.MOV R17, RZ, RZ, -R13 ;  /* 0x000000ffff117224 */ /* 0x010fc800078e0a0d */
[----:B------:R-:W-:-:S04]  /*4040*/  IMAD R17, R17, R26, RZ ;  /* 0x0000001a11117224 */ /* 0x000fc800078e02ff */
[----:B------:R-:W-:Y:S01]  /*4050*/  IMAD.HI.U32 R14, R13, R17, R12 ;  /* 0x000000110d0e7227 */ /* 0x000fe200078e000c */
[----:B--2---:R-:W-:-:S03]  /*4060*/  IADD3 R9, PT, PT, RZ, -R15, RZ ;  /* 0x8000000fff097210 */ /* 0x004fc60007ffe0ff */
[----:B------:R-:W-:Y:S02]  /*4070*/  IMAD.MOV.U32 R17, RZ, RZ, R18 ;  /* 0x000000ffff117224 */ /* 0x000fe400078e0012 */
[----:B------:R-:W-:Y:S02]  /*4080*/  IMAD R9, R9, R10, RZ ;  /* 0x0000000a09097224 */ /* 0x000fe400078e02ff */
[----:B------:R-:W-:-:S04]  /*4090*/  IMAD.HI.U32 R12, R14, R17, RZ ;  /* 0x000000110e0c7227 */ /* 0x000fc800078e00ff */
[----:B------:R-:W-:-:S04]  /*40a0*/  IMAD.MOV.U32 R14, RZ, RZ, RZ ;  /* 0x000000ffff0e7224 */ /* 0x000fc800078e00ff */
[----:B------:R-:W-:Y:S01]  /*40b0*/  IMAD.HI.U32 R16, R15, R9, R14 ;  /* 0x000000090f107227 */ /* 0x000fe200078e000e */
[----:B------:R-:W-:Y:S01]  /*40c0*/  IADD3 R14, PT, PT, -R12, RZ, RZ ;  /* 0x000000ff0c0e7210 */ /* 0x000fe20007ffe1ff */
[----:B------:R-:W2:Y:S04]  /*40d0*/  LDC R9, c[0x0][0x3bc] ;  /* 0x0000ef00ff097b82 */ /* 0x000ea80000000800 */
[----:B------:R-:W-:Y:S02]  /*40e0*/  IMAD R17, R26, R14, R17 ;  /* 0x0000000e1a117224 */ /* 0x000fe400078e0211 */
[----:B------:R-:W-:-:S03]  /*40f0*/  IMAD.HI.U32 R13, R16, R19, RZ ;  /* 0x00000013100d7227 */ /* 0x000fc600078e00ff */
[----:B------:R-:W-:Y:S01]  /*4100*/  ISETP.GT.U32.AND P1, PT, R26, R17, PT ;  /* 0x000000111a00720c */ /* 0x000fe20003f24070 */
[----:B------:R-:W-:-:S04]  /*4110*/  IMAD.MOV R14, RZ, RZ, -R13 ;  /* 0x000000ffff0e7224 */ /* 0x000fc800078e0a0d */
[----:B------:R-:W-:-:S05]  /*4120*/  IMAD R19, R10, R14, R19 ;  /* 0x0000000e0a137224 */ /* 0x000fca00078e0213 */
[----:B------:R-:W-:-:S03]  /*4130*/  ISETP.GT.U32.AND P0, PT, R10, R19, PT ;  /* 0x000000130a00720c */ /* 0x000fc60003f04070 */
[----:B------:R-:W-:Y:S01]  /*4140*/  @!P1 IMAD.IADD R17, R17, 0x1, -R26 ;  /* 0x0000000111119824 */ /* 0x000fe200078e0a1a */
[----:B-1----:R-:W-:Y:S09]  /*4150*/  @!P2 BRA `(.L_x_769) ;  /* 0x00000000006ca947 */ /* 0x002ff20003800000 */
[----:B------:R-:W1:Y:S01]  /*4160*/  LDC R23, c[0x0][0x3c0] ;  /* 0x0000f000ff177b82 */ /* 0x000e620000000800 */
[----:B------:R-:W-:Y:S02]  /*4170*/  IMAD.IADD R16, R4, 0x1, -R21 ;  /* 0x0000000104107824 */ /* 0x000fe400078e0a15 */
[----:B------:R-:W-:Y:S01]  /*4180*/  IMAD.MOV.U32 R14, RZ, RZ, RZ ;  /* 0x000000ffff0e7224 */ /* 0x000fe200078e00ff */
[----:B-1----:R-:W-:-:S04]  /*4190*/  IABS R20, R23 ;  /* 0x0000001700147213 */ /* 0x002fc80000000000 */
[----:B------:R-:W1:Y:S08]  /*41a0*/  I2F.RP R18, R20 ;  /* 0x0000001400127306 */ /* 0x000e700000209400 */
[----:B-1----:R-:W1:Y:S02]  /*41b0*/  MUFU.RCP R18, R18 ;  /* 0x0000001200127308 */ /* 0x002e640000001000 */
[----:B-1----:R-:W-:-:S06]  /*41c0*/  IADD3 R24, PT, PT, R18, 0xffffffe, RZ ;  /* 0x0ffffffe12187810 */ /* 0x002fcc0007ffe0ff */
[----:B------:R-:W1:Y:S02]  /*41d0*/  F2I.FTZ.U32.TRUNC.NTZ R15, R24 ;  /* 0x00000018000f7305 */ /* 0x000e64000021f000 */
[----:B-1----:R-:W-:-:S04]  /*41e0*/  IMAD.MOV R25, RZ, RZ, -R15 ;  /* 0x000000ffff197224 */ /* 0x002fc800078e0a0f */
        /* <DEDUP_REMOVED lines=18> */
.L_x_769:
[----:B------:R-:W-:Y:S05]  /*4310*/  BSYNC.RECONVERGENT B0 ;  /* 0x0000000000007941 */ /* 0x000fea0003800200 */
.L_x_768:
[----:B--2---:R-:W-:Y:S01]  /*4320*/  ISETP.GE.AND P3, PT, R0, R9, PT ;  /* 0x000000090000720c */ /* 0x004fe20003f66270 */
[----:B------:R-:W-:Y:S01]  /*4330*/  BSSY.RECONVERGENT B0, `(.L_x_770) ;  /* 0x0000021000007945 */ /* 0x000fe20003800200 */
[----:B------:R-:W-:Y:S01]  /*4340*/  HFMA2 R24, -RZ, RZ, 0, 0 ;  /* 0x00000000ff187431 */ /* 0x000fe200000001ff */
[----:B------:R-:W-:Y:S01]  /*4350*/  ISETP.GE.U32.AND P2, PT, R17, R26, PT ;  /* 0x0000001a1100720c */ /* 0x000fe20003f46070 */
[----:B------:R-:W-:Y:S01]  /*4360*/  @!P0 IMAD.IADD R19, R19, 0x1, -R10 ;  /* 0x0000000113138824 */ /* 0x000fe200078e0a0a */
[----:B------:R-:W-:-:S08]  /*4370*/  LOP3.LUT R4, R4, R11, RZ, 0x3c, !PT ;  /* 0x0000000b04047212 */ /* 0x000fd000078e3cff */
[----:B------:R-:W-:Y:S05]  /*4380*/  @!P3 BRA `(.L_x_771) ;  /* 0x00000000006cb947 */ /* 0x000fea0003800000 */
        /* <DEDUP_REMOVED lines=27> */
.L_x_771:
[----:B------:R-:W-:Y:S05]  /*4540*/  BSYNC.RECONVERGENT B0 ;  /* 0x0000000000007941 */ /* 0x000fea0003800200 */
.L_x_770:
[----:B------:R-:W-:Y:S01]  /*4550*/  ISETP.GE.AND P3, PT, R4, RZ, PT ;  /* 0x000000ff0400720c */ /* 0x000fe20003f66270 */
[----:B------:R-:W1:Y:S01]  /*4560*/  LDCU UR6, c[0x0][0x394] ;  /* 0x00007280ff0677ac */ /* 0x000e620008000800 */
[----:B------:R-:W-:Y:S01]  /*4570*/  ISETP.NE.AND P4, PT, R11, RZ, PT ;  /* 0x000000ff0b00720c */ /* 0x000fe20003f85270 */
[----:B------:R-:W2:Y:S01]  /*4580*/  LDC R4, c[0x0][0x3b0] ;  /* 0x0000ec00ff047b82 */ /* 0x000ea20000000800 */
[----:B------:R-:W-:Y:S01]  /*4590*/  @!P1 IADD3 R12, PT, PT, R12, 0x1, RZ ;  /* 0x000000010c0c9810 */ /* 0x000fe20007ffe0ff */
[----:B------:R-:W-:Y:S01]  /*45a0*/  @!P0 VIADD R13, R13, 0x1 ;  /* 0x000000010d0d8836 */ /* 0x000fe20000000000 */
[----:B------:R-:W-:Y:S01]  /*45b0*/  ISETP.GE.U32.AND P1, PT, R19, R10, PT ;  /* 0x0000000a1300720c */ /* 0x000fe20003f26070 */
[----:B------:R-:W-:Y:S01]  /*45c0*/  IMAD.MOV.U32 R10, RZ, RZ, R6 ;  /* 0x000000ffff0a7224 */ /* 0x000fe200078e0006 */
[----:B------:R-:W-:Y:S01]  /*45d0*/  LOP3.LUT R0, R0, R7, RZ, 0x3c, !PT ;  /* 0x0000000700007212 */ /* 0x000fe200078e3cff */
[----:B------:R-:W-:Y:S01]  /*45e0*/  @P2 VIADD R12, R12, 0x1 ;  /* 0x000000010c0c2836 */ /* 0x000fe20000000000 */
[----:B------:R-:W-:Y:S01]  /*45f0*/  BSSY.RECONVERGENT B2, `(.L_x_772) ;  /* 0x00001fe000027945 */ /* 0x000fe20003800200 */
[----:B------:R-:W-:-:S02]  /*4600*/  CS2R R48, SRZ ;  /* 0x0000000000307805 */ /* 0x000fc4000001ff00 */
[----:B------:R-:W-:Y:S01]  /*4610*/  ISETP.GE.AND P2, PT, R0, RZ, PT ;  /* 0x000000ff0000720c */ /* 0x000fe20003f46270 */
[----:B------:R-:W-:Y:S01]  /*4620*/  @!P3 IMAD.MOV R12, RZ, RZ, -R12 ;  /* 0x000000ffff0cb224 */ /* 0x000fe200078e0a0c */
[----:B------:R-:W-:Y:S02]  /*4630*/  ISETP.NE.AND P3, PT, R7, RZ, PT ;  /* 0x000000ff0700720c */ /* 0x000fe40003f65270 */
[----:B------:R-:W-:Y:S02]  /*4640*/  @!P4 LOP3.LUT R12, RZ, R11, RZ, 0x33, !PT ;  /* 0x0000000bff0cc212 */ /* 0x000fe400078e33ff */
[----:B------:R-:W-:Y:S02]  /*4650*/  SHF.R.S32.HI R0, RZ, 0x1f, R8 ;  /* 0x0000001fff007819 */ /* 0x000fe40000011408 */
[----:B------:R-:W-:Y:S02]  /*4660*/  VIADDMNMX R22, R12, 0x1, R22, PT ;  /* 0x000000010c167846 */ /* 0x000fe40003800116 */
[----:B------:R-:W-:Y:S01]  /*4670*/  @P1 IADD3 R13, PT, PT, R13, 0x1, RZ ;  /* 0x000000010d0d1810 */ /* 0x000fe20007ffe0ff */
[----:B------:R-:W-:Y:S01]  /*4680*/  IMAD R15, R0, R47, RZ ;  /* 0x0000002f000f7224 */ /* 0x000fe200078e02ff */
[----:B------:R-:W-:-:S02]  /*4690*/  ISETP.GE.AND P0, PT, R25, R22, PT ;  /* 0x000000161900720c */ /* 0x000fc40003f06270 */
[----:B------:R-:W-:Y:S01]  /*46a0*/  SHF.R.S32.HI R11, RZ, 0x1f, R6 ;  /* 0x0000001fff0b7819 */ /* 0x000fe20000011406 */
[----:B------:R-:W-:Y:S01]  /*46b0*/  @!P2 IMAD.MOV R13, RZ, RZ, -R13 ;  /* 0x000000ffff0da224 */ /* 0x000fe200078e0a0d */
[----:B------:R-:W-:Y:S01]  /*46c0*/  @!P3 LOP3.LUT R13, RZ, R7, RZ, 0x33, !PT ;  /* 0x00000007ff0db212 */ /* 0x000fe200078e33ff */
[C---:B-1----:R-:W-:Y:S02]  /*46d0*/  IMAD R15, R8.reuse, UR6, R15 ;  /* 0x00000006080f7c24 */ /* 0x042fe4000f8e020f */
[----:B------:R-:W-:Y:S01]  /*46e0*/  IMAD.WIDE.U32 R46, R8, R47, R10 ;  /* 0x0000002f082e7225 */ /* 0x000fe200078e000a */
[----:B--2---:R-:W-:-:S05]  /*46f0*/  VIADDMNMX R23, R13, 0x1, R4, PT ;  /* 0x000000010d177846 */ /* 0x004fca0003800104 */
[----:B------:R-:W-:Y:S05]  /*4700*/  @P0 BRA `(.L_x_773) ;  /* 0x0000001c00b00947 */ /* 0x000fea0003800000 */
[----:B------:R-:W1:Y:S01]  /*4710*/  LDCU UR6, c[0x0][0x3cc] ;  /* 0x00007980ff0677ac */ /* 0x000e620008000800 */
[----:B------:R-:W2:Y:S01]  /*4720*/  LDC R11, c[0x0][0x3a0] ;  /* 0x0000e800ff0b7b82 */ /* 0x000ea20000000800 */
[C---:B------:R-:W-:Y:S01]  /*4730*/  IMAD R12, R24.reuse, R7, R7 ;  /* 0x00000007180c7224 */ /* 0x040fe200078e0207 */
[----:B------:R-:W-:Y:S01]  /*4740*/  SHF.R.S32.HI R17, RZ, 0x1f, R24 ;  /* 0x0000001fff117819 */ /* 0x000fe20000011418 */
[----:B------:R-:W-:Y:S01]  /*4750*/  IMAD.IADD R18, R47, 0x1, R15 ;  /* 0x000000012f127824 */ /* 0x000fe200078e020f */
[C---:B------:R-:W-:Y:S01]  /*4760*/  IADD3 R15, PT, PT, R24.reuse, 0x2, RZ ;  /* 0x00000002180f7810 */ /* 0x040fe20007ffe0ff */
[C---:B------:R-:W-:Y:S01]  /*4770*/  VIADD R16, R24.reuse, 0x1 ;  /* 0x0000000118107836 */ /* 0x040fe20000000000 */
[----:B------:R-:W-:Y:S01]  /*4780*/  CS2R R48, SRZ ;  /* 0x0000000000307805 */ /* 0x000fe2000001ff00 */
[C---:B------:R-:W-:Y:S02]  /*4790*/  VIADD R14, R24.reuse, 0x3 ;  /* 0x00000003180e7836 */ /* 0x040fe40000000000 */
[----:B------:R-:W-:-:S02]  /*47a0*/  IMAD.IADD R13, R24, 0x1, -R23 ;  /* 0x00000001180d7824 */ /* 0x000fc400078e0a17 */
[----:B-1----:R-:W-:-:S04]  /*47b0*/  IMAD R10, R24, R7, -UR6 ;  /* 0x80000006180a7e24 */ /* 0x002fc8000f8e0207 */
[----:B------:R-:W-:Y:S01]  /*47c0*/  IMAD.IADD R0, R10, 0x1, R9 ;  /* 0x000000010a007824 */ /* 0x000fe200078e0209 */
[----:B------:R-:W-:Y:S01]  /*47d0*/  VIMNMX R10, PT, PT, RZ, R10, !PT ;  /* 0x0000000aff0a7248 */ /* 0x000fe20007fe0100 */
[C---:B------:R-:W-:Y:S01]  /*47e0*/  IMAD.IADD R9, R12.reuse, 0x1, R7 ;  /* 0x000000010c097824 */ /* 0x040fe200078e0207 */
[----:B------:R-:W-:Y:S02]  /*47f0*/  VIADDMNMX R12, R12, -UR6, RZ, !PT ;  /* 0x800000060c0c7c46 */ /* 0x000fe4000f8001ff */
[CC--:B------:R-:W-:Y:S02]  /*4800*/  IADD3 R4, PT, PT, R0.reuse, R7.reuse, RZ ;  /* 0x0000000700047210 */ /* 0x0c0fe40007ffe0ff */
[--C-:B--2---:R-:W-:Y:S02]  /*4810*/  VIMNMX3 R21, R0, UR5, R11.reuse, PT ;  /* 0x0000000500157c0f */ /* 0x104fe4000b80010b */
[C---:B------:R-:W-:Y:S02]  /*4820*/  VIADDMNMX R20, R4.reuse, R7, UR5, PT ;  /* 0x0000000504147e46 */ /* 0x040fe4000b800107 */
[----:B------:R-:W-:-:S02]  /*4830*/  VIMNMX3 R19, R4, UR5, R11, PT ;  /* 0x0000000504137c0f */ /* 0x000fc4000b80010b */
[----:B------:R-:W-:Y:S01]  /*4840*/  VIMNMX R20, PT, PT, R20, R11, PT ;  /* 0x0000000b14147248 */ /* 0x000fe20003fe0100 */
[----:B------:R-:W-:Y:S01]  /*4850*/  IMAD.IADD R11, R23, 0x1, -R24 ;  /* 0x00000001170b7824 */ /* 0x000fe200078e0a18 */
[----:B------:R-:W-:-:S04]  /*4860*/  VIADDMNMX R9, R9, -UR6, RZ, !PT ;  /* 0x8000000609097c46 */ /* 0x000fc8000f8001ff */
[----:B------:R-:W-:-:S07]  /*4870*/  LOP3.LUT R11, R11, 0x3, RZ, 0xc0, !PT ;  /* 0x000000030b0b7812 */ /* 0x000fce00078ec0ff */
.L_x_805:
[----:B------:R-:W-:Y:S01]  /*4880*/  ISETP.GE.AND P0, PT, R24, R23, PT ;  /* 0x000000171800720c */ /* 0x000fe20003f06270 */
[----:B------:R-:W-:-:S12]  /*4890*/  BSSY.RECONVERGENT B1, `(.L_x_774) ;  /* 0x00001d0000017945 */ /* 0x000fd80003800200 */
[----:B01234-:R-:W-:Y:S05]  /*48a0*/  @P0 BRA `(.L_x_775) ;  /* 0x0000001c00380947 */ /* 0x01ffea0003800000 */
[----:B------:R-:W1:Y:S01]  /*48b0*/  LDC R0, c[0x0][0x3c8] ;  /* 0x0000f200ff007b82 */ /* 0x000e620000000800 */
[----:B------:R-:W1:Y:S01]  /*48c0*/  LDCU UR6, c[0x0][0x3c0] ;  /* 0x00007800ff0677ac */ /* 0x000e620008000800 */
[----:B------:R-:W-:Y:S01]  /*48d0*/  ISETP.NE.AND P0, PT, R11, RZ, PT ;  /* 0x000000ff0b00720c */ /* 0x000fe20003f05270 */
[----:B------:R-:W-:Y:S01]  /*48e0*/  BSSY.RECONVERGENT B3, `(.L_x_776) ;  /* 0x00000c3000037945 */ /* 0x000fe20003800200 */
[----:B------:R-:W-:Y:S01]  /*48f0*/  SHF.R.S32.HI R7, RZ, 0x1f, R25 ;  /* 0x0000001fff077819 */ /* 0x000fe20000011419 */
[----:B------:R-:W2:Y:S01]  /*4900*/  LDCU.64 UR8, c[0x0][0x3a8] ;  /* 0x00007500ff0877ac */ /* 0x000ea20008000a00 */
[----:B------:R-:W-:Y:S01]  /*4910*/  MOV R6, R25 ;  /* 0x0000001900067202 */ /* 0x000fe20000000f00 */
[----:B------:R-:W-:Y:S01]  /*4920*/  IMAD.MOV.U32 R8, RZ, RZ, R24 ;  /* 0x000000ffff087224 */ /* 0x000fe200078e0018 */
[----:B------:R-:W3:Y:S01]  /*4930*/  LDC R29, c[0x0][0x3b8] ;  /* 0x0000ee00ff1d7b82 */ /* 0x000ee20000000800 */
[----:B------:R-:W4:Y:S01]  /*4940*/  LDCU UR7, c[0x0][0x398] ;  /* 0x00007300ff0777ac */ /* 0x000f220008000800 */
[----:B--2---:R-:W-:-:S02]  /*4950*/  IMAD R27, R18, UR8, RZ ;  /* 0x00000008121b7c24 */ /* 0x004fc4000f8e02ff */
[----:B-1----:R-:W-:Y:S02]  /*4960*/  IMAD R0, R25, UR6, -R0 ;  /* 0x0000000619007c24 */ /* 0x002fe4000f8e0a00 */
[----:B------:R-:W-:-:S03]  /*4970*/  IMAD.WIDE.U32 R44, R46, UR8, R6 ;  /* 0x000000082e2c7c25 */ /* 0x000fc6000f8e0006 */
[----:B------:R-:W-:Y:S01]  /*4980*/  VIMNMX R7, PT, PT, RZ, R0, !PT ;  /* 0x00000000ff077248 */ /* 0x000fe20007fe0100 */
[----:B------:R-:W-:Y:S01]  /*4990*/  IMAD R27, R46, UR9, R27 ;  /* 0x000000092e1b7c24 */ /* 0x000fe2000f8e021b */
[----:B---3--:R-:W-:-:S03]  /*49a0*/  VIADDMNMX R4, R0, R29, UR4, PT ;  /* 0x0000000400047e46 */ /* 0x008fc6000b80011d */
[----:B------:R-:W-:Y:S01]  /*49b0*/  IMAD.IADD R6, R45, 0x1, R27 ;  /* 0x000000012d067824 */ /* 0x000fe200078e021b */
[----:B----4-:R-:W-:Y:S01]  /*49c0*/  VIMNMX R4, PT, PT, R4, UR7, PT ;  /* 0x0000000704047c48 */ /* 0x010fe2000bfe0100 */
[----:B------:R-:W-:Y:S06]  /*49d0*/  @!P0 BRA `(.L_x_777) ;  /* 0x0000000800cc8947 */ /* 0x000fec0003800000 */
[----:B------:R-:W1:Y:S01]  /*49e0*/  LDCU.64 UR6, c[0x0][0x3b0] ;  /* 0x00007600ff0677ac */ /* 0x000e620008000a00 */
[----:B------:R-:W-:Y:S01]  /*49f0*/  ISETP.GE.AND P0, PT, R7, R4, PT ;  /* 0x000000040700720c */ /* 0x000fe20003f06270 */
[----:B------:R-:W-:Y:S01]  /*4a00*/  IMAD.MOV.U32 R26, RZ, RZ, R24 ;  /* 0x000000ffff1a7224 */ /* 0x000fe200078e0018 */
[----:B------:R-:W-:Y:S01]  /*4a10*/  MOV R27, R17 ;  /* 0x00000011001b7202 */ /* 0x000fe20000000f00 */
[----:B------:R-:W2:Y:S01]  /*4a20*/  LDCU.64 UR8, c[0x0][0x388] ;  /* 0x00007100ff0877ac */ /* 0x000ea20008000a00 */
[----:B------:R-:W-:Y:S01]  /*4a30*/  ISETP.GE.OR P1, PT, R10, R21, P0 ;  /* 0x000000150a00720c */ /* 0x000fe20000726670 */
[----:B------:R-:W-:Y:S01]  /*4a40*/  BSSY.RECONVERGENT B4, `(.L_x_778) ;  /* 0x000003a000047945 */ /* 0x000fe20003800200 */
[----:B-1----:R-:W-:Y:S02]  /*4a50*/  IMAD R31, R6, UR6, RZ ;  /* 0x00000006061f7c24 */ /* 0x002fe4000f8e02ff */
[----:B------:R-:W-:-:S04]  /*4a60*/  IMAD.WIDE.U32 R28, R44, UR6, R26 ;  /* 0x000000062c1c7c25 */ /* 0x000fc8000f8e001a */
[----:B------:R-:W-:Y:S01]  /*4a70*/  IMAD R27, R44, UR7, R31 ;  /* 0x000000072c1b7c24 */ /* 0x000fe2000f8e021f */
[----:B--2---:R-:W-:-:S03]  /*4a80*/  LEA R26, P2, R28, UR8, 0x3 ;  /* 0x000000081c1a7c11 */ /* 0x004fc6000f8418ff */
[----:B------:R-:W-:-:S05]  /*4a90*/  IMAD.IADD R27, R29, 0x1, R27 ;  /* 0x000000011d1b7824 */ /* 0x000fca00078e021b */
[----:B------:R-:W-:Y:S01]  /*4aa0*/  LEA.HI.X R27, R28, UR9, R27, 0x3, P2 ;  /* 0x000000091c1b7c11 */ /* 0x000fe200090f1c1b */
[----:B------:R-:W-:Y:S06]  /*4ab0*/  @P1 BRA `(.L_x_779) ;  /* 0x0000000000c81947 */ /* 0x000fec0003800000 */
[----:B------:R-:W2:Y:S01]  /*4ac0*/  LDG.E.64 R28, desc[UR10][R26.64] ;  /* 0x0000000a1a1c7981 */ /* 0x000ea2000c1e1b00 */
[----:B0-----:R-:W0:Y:S01]  /*4ad0*/  MUFU.RCP64H R31, R51 ;  /* 0x00000033001f7308 */ /* 0x001e220000001800 */
[----:B------:R-:W-:Y:S01]  /*4ae0*/  IMAD.MOV.U32 R30, RZ, RZ, 0x1 ;  /* 0x00000001ff1e7424 */ /* 0x000fe200078e00ff */
[----:B------:R-:W-:Y:S05]  /*4af0*/  BSSY.RECONVERGENT B5, `(.L_x_780) ;  /* 0x000002d000057945 */ /* 0x000fea0003800200 */
        /* <DEDUP_REMOVED lines=15> */
[----:B0-----:R-:W0:-:S15]  /*4bf0*/  DFMA R30, -R50, R32, 1 ;  /* 0x3ff00000321e742b */ /* 0x001e1e0000000120 */
        /* <DEDUP_REMOVED lines=25> */
[----:B------:R-:W-:Y:S02]  /*4d90*/  MOV R31, R51 ;  /* 0x00000033001f7202 */ /* 0x000fe40000000f00 */
[----:B------:R-:W-:-:S07]  /*4da0*/  MOV R0, 0x4dc0 ;  /* 0x00004dc000007802 */ /* 0x000fce0000000f00 */
[----:B------:R-:W-:Y:S05]  /*4db0*/  CALL.REL.NOINC `($__internal_12_$__cuda_sm20_div_rn_f64_full) ;  /* 0x0000001800347944 */ /* 0x000fea0003c00000 */
.L_x_781:
[----:B------:R-:W-:Y:S05]  /*4dc0*/  BSYNC.RECONVERGENT B5 ;  /* 0x0000000000057941 */ /* 0x000fea0003800200 */
.L_x_780:
[----:B------:R1:W2:Y:S02]  /*4dd0*/  DADD R48, R48, R36 ;  /* 0x0000000030307229 */ /* 0x0002a40000000024 */
.L_x_779:
[----:B------:R-:W-:Y:S05]  /*4de0*/  BSYNC.RECONVERGENT B4 ;  /* 0x0000000000047941 */ /* 0x000fea0003800200 */
.L_x_778:
[----:B------:R-:W-:Y:S01]  /*4df0*/  ISETP.NE.AND P1, PT, R11, 0x1, PT ;  /* 0x000000010b00780c */ /* 0x000fe20003f25270 */
[----:B------:R-:W-:-:S12]  /*4e00*/  IMAD.MOV.U32 R8, RZ, RZ, R16 ;  /* 0x000000ffff087224 */ /* 0x000fd800078e0010 */
[----:B------:R-:W-:Y:S05]  /*4e10*/  @!P1 BRA `(.L_x_777) ;  /* 0x0000000400bc9947 */ /* 0x000fea0003800000 */
[----:B------:R-:W-:Y:S01]  /*4e20*/  ISETP.GE.OR P1, PT, R12, R19, P0 ;  /* 0x000000130c00720c */ /* 0x000fe20000726670 */
[----:B------:R-:W-:-:S12]  /*4e30*/  BSSY.RECONVERGENT B4, `(.L_x_782) ;  /* 0x0000034000047945 */ /* 0x000fd80003800200 */
[----:B------:R-:W-:Y:S05]  /*4e40*/  @P1 BRA `(.L_x_783) ;  /* 0x0000000000c81947 */ /* 0x000fea0003800000 */
[----:B------:R-:W3:Y:S01]  /*4e50*/  LDG.E.64 R28, desc[UR10][R26.64+0x8] ;  /* 0x0000080a1a1c7981 */ /* 0x000ee2000c1e1b00 */
        /* <DEDUP_REMOVED lines=23> */
[----:B0-----:R-:W1:Y:S01]  /*4fd0*/  DFMA R32, R32, R30, R32 ;  /* 0x0000001e2020722b */ /* 0x001e620000000020 */
[----:B---3--:R-:W-:-:S15]  /*4fe0*/  FSETP.GEU.AND P2, PT, |R29|, 6.5827683646048100446e-37, PT ;  /* 0x036000001d00780b */ /* 0x008fde0003f4e200 */
[----:B------:R-:W-:-:S15]  /*4ff0*/  NOP ;  /* 0x0000000000007918 */ /* 0x000fde0000000000 */
[----:B------:R-:W-:-:S15]  /*5000*/  NOP ;  /* 0x0000000000007918 */ /* 0x000fde0000000000 */
[----:B------:R-:W-:-:S15]  /*5010*/  NOP ;  /* 0x0000000000007918 */ /* 0x000fde0000000000 */
[----:B------:R-:W-:-:S03]  /*5020*/  NOP ;  /* 0x0000000000007918 */ /* 0x000fc60000000000 */
[----:B-1----:R-:W0:-:S15]  /*5030*/  DMUL R36, R32, R28 ;  /* 0x0000001c20247228 */ /* 0x002e1e0000000000 */
        /* <DEDUP_REMOVED lines=16> */
[----:B--2---:R-:W-:Y:S05]  /*5140*/  CALL.REL.NOINC `($__internal_12_$__cuda_sm20_div_rn_f64_full) ;  /* 0x0000001400507944 */ /* 0x004fea0003c00000 */
.L_x_785:
[----:B------:R-:W-:Y:S05]  /*5150*/  BSYNC.RECONVERGENT B5 ;  /* 0x0000000000057941 */ /* 0x000fea0003800200 */
.L_x_784:
[----:B--2---:R3:W4:Y:S02]  /*5160*/  DADD R48, R48, R36 ;  /* 0x0000000030307229 */ /* 0x0047240000000024 */
.L_x_783:
[----:B------:R-:W-:Y:S05]  /*5170*/  BSYNC.RECONVERGENT B4 ;  /* 0x0000000000047941 */ /* 0x000fea0003800200 */
.L_x_782:
[----:B------:R-:W-:Y:S01]  /*5180*/  ISETP.NE.AND P1, PT, R11, 0x2, PT ;  /* 0x000000020b00780c */ /* 0x000fe20003f25270 */
[----:B------:R-:W-:-:S12]  /*5190*/  IMAD.MOV.U32 R8, RZ, RZ, R15 ;  /* 0x000000ffff087224 */ /* 0x000fd800078e000f */
[----:B------:R-:W-:Y:S05]  /*51a0*/  @!P1 BRA `(.L_x_777) ;  /* 0x0000000000d89947 */ /* 0x000fea0003800000 */
[----:B------:R-:W-:Y:S01]  /*51b0*/  ISETP.GE.OR P0, PT, R9, R20, P0 ;  /* 0x000000140900720c */ /* 0x000fe20000706670 */
[----:B------:R-:W-:-:S12]  /*51c0*/  IMAD.MOV.U32 R8, RZ, RZ, R14 ;  /* 0x000000ffff087224 */ /* 0x000fd800078e000e */
[----:B------:R-:W-:Y:S05]  /*51d0*/  @P0 BRA `(.L_x_777) ;  /* 0x0000000000cc0947 */ /* 0x000fea0003800000 */
[----:B------:R-:W5:Y:S01]  /*51e0*/  LDG.E.64 R28, desc[UR10][R26.64+0x10] ;  /* 0x0000100a1a1c7981 */ /* 0x000f62000c1e1b00 */
        /* <DEDUP_REMOVED lines=24> */
[----:B-----5:R-:W-:-:S15]  /*5370*/  FSETP.GEU.AND P1, PT, |R29|, 6.5827683646048100446e-37, PT ;  /* 0x036000001d00780b */ /* 0x020fde0003f2e200 */
[----:B------:R-:W-:-:S15]  /*5380*/  NOP ;  /* 0x0000000000007918 */ /* 0x000fde0000000000 */
[----:B------:R-:W-:-:S15]  /*5390*/  NOP ;  /* 0x0000000000007918 */ /* 0x000fde0000000000 */
[----:B------:R-:W-:-:S15]  /*53a0*/  NOP ;  /* 0x0000000000007918 */ /* 0x000fde0000000000 */
[----:B------:R-:W-:-:S03]  /*53b0*/  NOP ;  /* 0x0000000000007918 */ /* 0x000fc60000000000 */
[----:B-1-3--:R-:W0:-:S15]  /*53c0*/  DMUL R36, R32, R28 ;  /* 0x0000001c20247228 */ /* 0x00ae1e0000000000 */
        /* <DEDUP_REMOVED lines=13> */
[----:B------:R-:W-:Y:S01]  /*54a0*/  MOV R34, R50 ;  /* 0x0000003200227202 */ /* 0x000fe20000000f00 */
[----:B------:R-:W-:Y:S01]  /*54b0*/  IMAD.MOV.U32 R31, RZ, RZ, R51 ;  /* 0x000000ffff1f7224 */ /* 0x000fe200078e0033 */
[----:B------:R-:W-:-:S07]  /*54c0*/  MOV R0, 0x54e0 ;  /* 0x000054e000007802 */ /* 0x000fce0000000f00 */
[----:B--2-4-:R-:W-:Y:S05]  /*54d0*/  CALL.REL.NOINC `($__internal_12_$__cuda_sm20_div_rn_f64_full) ;  /* 0x00000010006c7944 */ /* 0x014fea0003c00000 */
.L_x_787:
[----:B------:R-:W-:Y:S05]  /*54e0*/  BSYNC.RECONVERGENT B4 ;  /* 0x0000000000047941 */ /* 0x000fea0003800200 */
.L_x_786:
[----:B--2-4-:R0:W1:Y:S02]  /*54f0*/  DADD R48, R48, R36 ;  /* 0x0000000030307229 */ /* 0x0140640000000024 */
[----:B01----:R-:W-:-:S07]  /*5500*/  IMAD.MOV.U32 R8, RZ, RZ, R14 ;  /* 0x000000ffff087224 */ /* 0x003fce00078e000e */
.L_x_777:
[----:B------:R-:W-:Y:S05]  /*5510*/  BSYNC.RECONVERGENT B3 ;  /* 0x0000000000037941 */ /* 0x000fea0003800200 */
.L_x_776:
[----:B------:R-:W-:-:S13]  /*5520*/  ISETP.GT.U32.AND P0, PT, R13, -0x4, PT ;  /* 0xfffffffc0d00780c */ /* 0x000fda0003f04070 */
[----:B------:R-:W-:Y:S05]  /*5530*/  @P0 BRA `(.L_x_775) ;  /* 0x0000001000140947 */ /* 0x000fea0003800000 */
.L_x_804:
[----:B------:R-:W5:Y:S01]  /*5540*/  LDC R29, c[0x0][0x3cc] ;  /* 0x0000f300ff1d7b82 */ /* 0x000f620000000800 */
[----:B------:R-:W5:Y:S01]  /*5550*/  LDCU UR6, c[0x0][0x3c4] ;  /* 0x00007880ff0677ac */ /* 0x000f620008000800 */
[--C-:B------:R-:W-:Y:S01]  /*5560*/  SHF.R.S32.HI R27, RZ, 0x1f, R8.reuse ;  /* 0x0000001fff1b7819 */ /* 0x100fe20000011408 */
[----:B------:R-:W-:Y:S01]  /*5570*/  IMAD.MOV.U32 R26, RZ, RZ, R8 ;  /* 0x000000ffff1a7224 */ /* 0x000fe200078e0008 */
[----:B------:R-:W-:Y:S01]  /*5580*/  ISETP.GE.AND P0, PT, R7, R4, PT ;  /* 0x000000040700720c */ /* 0x000fe20003f06270 */
[----:B0-----:R-:W0:Y:S01]  /*5590*/  LDCU.64 UR8, c[0x0][0x3b0] ;  /* 0x00007600ff0877ac */ /* 0x001e220008000a00 */
[----:B------:R-:W-:Y:S02]  /*55a0*/  BSSY.RECONVERGENT B3, `(.L_x_788) ;  /* 0x0000046000037945 */ /* 0x000fe40003800200 */
[----:B-1----:R-:W1:Y:S01]  /*55b0*/  LDC R30, c[0x0][0x3a0] ;  /* 0x0000e800ff1e7b82 */ /* 0x002e620000000800 */
[----:B--2---:R-:W2:Y:S01]  /*55c0*/  LDCU UR7, c[0x0][0x3bc] ;  /* 0x00007780ff0777ac */ /* 0x004ea20008000800 */
[----:B---3--:R-:W3:Y:S01]  /*55d0*/  LDCU.64 UR12, c[0x0][0x388] ;  /* 0x00007100ff0c77ac */ /* 0x008ee20008000a00 */
[----:B0-----:R-:W-:-:S02]  /*55e0*/  IMAD R31, R6, UR8, RZ ;  /* 0x00000008061f7c24 */ /* 0x001fc4000f8e02ff */
[----:B-----5:R-:W-:Y:S02]  /*55f0*/  IMAD R0, R8, UR6, -R29 ;  /* 0x0000000608007c24 */ /* 0x020fe4000f8e0a1d */
[----:B------:R-:W-:-:S03]  /*5600*/  IMAD.WIDE.U32 R28, R44, UR8, R26 ;  /* 0x000000082c1c7c25 */ /* 0x000fc6000f8e001a */
[----:B--2---:R-:W-:Y:S01]  /*5610*/  IADD3 R27, PT, PT, R0, UR7, RZ ;  /* 0x00000007001b7c10 */ /* 0x004fe2000fffe0ff */
[----:B------:R-:W-:Y:S01]  /*5620*/  IMAD R33, R44, UR9, R31 ;  /* 0x000000092c217c24 */ /* 0x000fe2000f8e021f */
[----:B------:R-:W-:Y:S01]  /*5630*/  VIMNMX R0, PT, PT, RZ, R0, !PT ;  /* 0x00000000ff007248 */ /* 0x000fe20007fe0100 */
[----:B------:R-:W-:Y:S01]  /*5640*/  VIADD R8, R8, 0x4 ;  /* 0x0000000408087836 */ /* 0x000fe20000000000 */
[----:B-1----:R-:W-:Y:S01]  /*5650*/  VIMNMX3 R31, R27, UR5, R30, PT ;  /* 0x000000051b1f7c0f */ /* 0x002fe2000b80011e */
[----:B------:R-:W-:Y:S01]  /*5660*/  IMAD.IADD R29, R33, 0x1, R29 ;  /* 0x00000001211d7824 */ /* 0x000fe200078e021d */
[----:B---3--:R-:W-:Y:S02]  /*5670*/  LEA R42, P2, R28, UR12, 0x3 ;  /* 0x0000000c1c2a7c11 */ /* 0x008fe4000f8418ff */
[----:B------:R-:W-:Y:S02]  /*5680*/  ISETP.GE.OR P1, PT, R0, R31, P0 ;  /* 0x0000001f0000720c */ /* 0x000fe40000726670 */
[----:B------:R-:W-:-:S02]  /*5690*/  LEA.HI.X R43, R28, UR13, R29, 0x3, P2 ;  /* 0x0000000d1c2b7c11 */ /* 0x000fc400090f1c1d */
[----:B------:R-:W-:-:S09]  /*56a0*/  ISETP.NE.AND P4, PT, R8, R23, PT ;  /* 0x000000170800720c */ /* 0x000fd20003f85270 */
[----:B------:R-:W-:Y:S05]  /*56b0*/  @P1 BRA `(.L_x_789) ;  /* 0x0000000000d01947 */ /* 0x000fea0003800000 */
[----:B------:R-:W2:Y:S01]  /*56c0*/  LDG.E.64 R30, desc[UR10][R42.64] ;  /* 0x0000000a2a1e7981 */ /* 0x000ea2000c1e1b00 */
[----:B------:R-:W0:Y:S01]  /*56d0*/  MUFU.RCP64H R29, R51 ;  /* 0x00000033001d7308 */ /* 0x000e220000001800 */
        /* <DEDUP_REMOVED lines=43> */
[----:B------:R-:W-:Y:S01]  /*5990*/  MOV R28, R30 ;  /* 0x0000001e001c7202 */ /* 0x000fe20000000f00 */
[----:B------:R-:W-:Y:S01]  /*59a0*/  IMAD.MOV.U32 R34, RZ, RZ, R50 ;  /* 0x000000ffff227224 */ /* 0x000fe200078e0032 */
[----:B------:R-:W-:Y:S01]  /*59b0*/  MOV R0, 0x59e0 ;  /* 0x000059e000007802 */ /* 0x000fe20000000f00 */
[----:B------:R-:W-:-:S07]  /*59c0*/  IMAD.MOV.U32 R31, RZ, RZ, R51 ;  /* 0x000000ffff1f7224 */ /* 0x000fce00078e0033 */
[----:B----4-:R-:W-:Y:S05]  /*59d0*/  CALL.REL.NOINC `($__internal_12_$__cuda_sm20_div_rn_f64_full) ;  /* 0x0000000c002c7944 */ /* 0x010fea0003c00000 */
.L_x_791:
[----:B------:R-:W-:Y:S05]  /*59e0*/  BSYNC.RECONVERGENT B4 ;  /* 0x0000000000047941 */ /* 0x000fea0003800200 */
.L_x_790:
[----:B----4-:R0:W1:Y:S02]  /*59f0*/  DADD R48, R48, R36 ;  /* 0x0000000030307229 */ /* 0x0100640000000024 */
.L_x_789:
[----:B------:R-:W-:Y:S05]  /*5a00*/  BSYNC.RECONVERGENT B3 ;  /* 0x0000000000037941 */ /* 0x000fea0003800200 */
.L_x_788:
[----:B------:R-:W2:Y:S01]  /*5a10*/  LDC R0, c[0x0][0x3c4] ;  /* 0x0000f100ff007b82 */ /* 0x000ea20000000800 */
[----:B------:R-:W3:Y:S01]  /*5a20*/  LDCU UR6, c[0x0][0x3cc] ;  /* 0x00007980ff0677ac */ /* 0x000ee20008000800 */
[----:B------:R-:W-:Y:S06]  /*5a30*/  BSSY.RECONVERGENT B3, `(.L_x_792) ;  /* 0x000003a000037945 */ /* 0x000fec0003800200 */
[----:B------:R-:W5:Y:S01]  /*5a40*/  LDC R28, c[0x0][0x3a0] ;  /* 0x0000e800ff1c7b82 */ /* 0x000f620000000800 */
[-C--:B--2---:R-:W-:Y:S01]  /*5a50*/  IMAD R26, R26, R0.reuse, R0 ;  /* 0x000000001a1a7224 */ /* 0x084fe200078e0200 */
[----:B------:R-:W-:-:S04]  /*5a60*/  IADD3 R27, PT, PT, R27, R0, RZ ;  /* 0x000000001b1b7210 */ /* 0x000fc80007ffe0ff */
[----:B---3--:R-:W-:Y:S02]  /*5a70*/  VIADDMNMX R0, R26, -UR6, RZ, !PT ;  /* 0x800000061a007c46 */ /* 0x008fe4000f8001ff */
[----:B-----5:R-:W-:-:S04]  /*5a80*/  VIMNMX3 R29, R27, UR5, R28, PT ;  /* 0x000000051b1d7c0f */ /* 0x020fc8000b80011c */
[----:B------:R-:W-:-:S13]  /*5a90*/  ISETP.GE.OR P1, PT, R0, R29, P0 ;  /* 0x0000001d0000720c */ /* 0x000fda0000726670 */
[----:B------:R-:W-:Y:S05]  /*5aa0*/  @P1 BRA `(.L_x_793) ;  /* 0x0000000000c81947 */ /* 0x000fea0003800000 */
[----:B------:R-:W2:Y:S01]  /*5ab0*/  LDG.E.64 R28, desc[UR10][R42.64+0x8] ;  /* 0x0000080a2a1c7981 */ /* 0x000ea2000c1e1b00 */
[----:B------:R-:W3:Y:S01]  /*5ac0*/  MUFU.RCP64H R31, R51 ;  /* 0x00000033001f7308 */ /* 0x000ee20000001800 */
[----:B------:R-:W-:Y:S01]  /*5ad0*/  IMAD.MOV.U32 R30, RZ, RZ, 0x1 ;  /* 0x00000001ff1e7424 */ /* 0x000fe200078e00ff */
[----:B------:R-:W-:Y:S05]  /*5ae0*/  BSSY.RECONVERGENT B4, `(.L_x_794) ;  /* 0x000002d000047945 */ /* 0x000fea0003800200 */
        /* <DEDUP_REMOVED lines=15> */
[----:B---3--:R-:W3:-:S15]  /*5be0*/  DFMA R32, -R50, R30, 1 ;  /* 0x3ff000003220742b */ /* 0x008ede000000011e */
        /* <DEDUP_REMOVED lines=10> */
[----:B---3--:R-:W2:-:S15]  /*5c90*/  DMUL R34, R30, R28 ;  /* 0x0000001c1e227228 */ /* 0x008e9e0000000000 */
[----:B------:R-:W-:-:S15]  /*5ca0*/  NOP ;  /* 0x0000000000007918 */ /* 0x000fde0000000000 */
[----:B------:R-:W-:-:S15]  /*5cb0*/  NOP ;  /* 0x0000000000007918 */ /* 0x000fde0000000000 */
[----:B------:R-:W-:-:S15]  /*5cc0*/  NOP ;  /* 0x0000000000007918 */ /* 0x000fde0000000000 */
[----:B------:R-:W-:-:S04]  /*5cd0*/  NOP ;  /* 0x0000000000007918 */ /* 0x000fc80000000000 */
[----:B--2---:R-:W0:-:S15]  /*5ce0*/  DFMA R32, -R50, R34, R28 ;  /* 0x000000223220722b */ /* 0x004e1e000000011c */
        /* <DEDUP_REMOVED lines=9> */
[----:B------:R-:W-:Y:S01]  /*5d80*/  MOV R0, 0x5db0 ;  /* 0x00005db000007802 */ /* 0x000fe20000000f00 */
[----:B------:R-:W-:-:S07]  /*5d90*/  IMAD.MOV.U32 R31, RZ, RZ, R51 ;  /* 0x000000ffff1f7224 */ /* 0x000fce00078e0033 */
[----:B-1--4-:R-:W-:Y:S05]  /*5da0*/  CALL.REL.NOINC `($__internal_12_$__cuda_sm20_div_rn_f64_full) ;  /* 0x0000000800387944 */ /* 0x012fea0003c00000 */
.L_x_795:
[----:B------:R-:W-:Y:S05]  /*5db0*/  BSYNC.RECONVERGENT B4 ;  /* 0x0000000000047941 */ /* 0x000fea0003800200 */
.L_x_794:
[----:B-1--4-:R2:W3:Y:S02]  /*5dc0*/  DADD R48, R48, R36 ;  /* 0x0000000030307229 */ /* 0x0124e40000000024 */
.L_x_793:
[----:B------:R-:W-:Y:S05]  /*5dd0*/  BSYNC.RECONVERGENT B3 ;  /* 0x0000000000037941 */ /* 0x000fea0003800200 */
.L_x_792:
[----:B------:R-:W5:Y:S01]  /*5de0*/  LDC R28, c[0x0][0x3a0] ;  /* 0x0000e800ff1c7b82 */ /* 0x000f620000000800 */
[----:B------:R-:W0:Y:S01]  /*5df0*/  LDCU UR6, c[0x0][0x3c4] ;  /* 0x00007880ff0677ac */ /* 0x000e220008000800 */
[----:B------:R-:W-:Y:S01]  /*5e00*/  BSSY.RECONVERGENT B3, `(.L_x_796) ;  /* 0x000003a000037945 */ /* 0x000fe20003800200 */
[----:B------:R-:W1:Y:S01]  /*5e10*/  LDCU UR7, c[0x0][0x3cc] ;  /* 0x00007980ff0777ac */ /* 0x000e620008000800 */
[----:B0-----:R-:W-:Y:S01]  /*5e20*/  VIADD R27, R27, UR6 ;  /* 0x000000061b1b7c36 */ /* 0x001fe20008000000 */
[----:B------:R-:W-:-:S04]  /*5e30*/  IADD3 R26, PT, PT, R26, UR6, RZ ;  /* 0x000000061a1a7c10 */ /* 0x000fc8000fffe0ff */
[----:B-1----:R-:W-:Y:S02]  /*5e40*/  VIADDMNMX R0, R26, -UR7, RZ, !PT ;  /* 0x800000071a007c46 */ /* 0x002fe4000f8001ff */
[----:B-----5:R-:W-:-:S04]  /*5e50*/  VIMNMX3 R29, R27, UR5, R28, PT ;  /* 0x000000051b1d7c0f */ /* 0x020fc8000b80011c */
[----:B------:R-:W-:-:S13]  /*5e60*/  ISETP.GE.OR P1, PT, R0, R29, P0 ;  /* 0x0000001d0000720c */ /* 0x000fda0000726670 */
[----:B------:R-:W-:Y:S05]  /*5e70*/  @P1 BRA `(.L_x_797) ;  /* 0x0000000000c81947 */ /* 0x000fea0003800000 */
[----:B------:R-:W5:Y:S01]  /*5e80*/  LDG.E.64 R28, desc[UR10][R42.64+0x10] ;  /* 0x0000100a2a1c7981 */ /* 0x000f62000c1e1b00 */
        /* <DEDUP_REMOVED lines=34> */
[----:B0-----:R-:W2:-:S15]  /*60b0*/  DFMA R32, -R50, R34, R28 ;  /* 0x000000223220722b */ /* 0x001e9e000000011c */
[----:B------:R-:W-:-:S15]  /*60c0*/  NOP ;  /* 0x0000000000007918 */ /* 0x000fde0000000000 */
[----:B------:R-:W-:-:S15]  /*60d0*/  NOP ;  /* 0x0000000000007918 */ /* 0x000fde0000000000 */
[----:B------:R-:W-:-:S15]  /*60e0*/  NOP ;  /* 0x0000000000007918 */ /* 0x000fde0000000000 */
[----:B------:R-:W-:-:S04]  /*60f0*/  NOP ;  /* 0x0000000000007918 */ /* 0x000fc80000000000 */
[----:B--2---:R-:W0:Y:S02]  /*6100*/  DFMA R36, R30, R32, R34 ;  /* 0x000000201e24722b */ /* 0x004e240000000022 */
[----:B0-----:R-:W-:-:S05]  /*6110*/  FFMA R0, RZ, R51, R37 ;  /* 0x00000033ff007223 */ /* 0x001fca0000000025 */
[----:B------:R-:W-:-:S13]  /*6120*/  FSETP.GT.AND P1, PT, |R0|, 1.469367938527859385e-39, PT ;  /* 0x001000000000780b */ /* 0x000fda0003f24200 */
[----:B------:R-:W-:Y:S05]  /*6130*/  @P1 BRA P2, `(.L_x_799) ;  /* 0x0000000000101947 */ /* 0x000fea0001000000 */
[----:B------:R-:W-:Y:S01]  /*6140*/  IMAD.MOV.U32 R34, RZ, RZ, R50 ;  /* 0x000000ffff227224 */ /* 0x000fe200078e0032 */
[----:B------:R-:W-:Y:S02]  /*6150*/  MOV R31, R51 ;  /* 0x00000033001f7202 */ /* 0x000fe40000000f00 */
[----:B------:R-:W-:-:S07]  /*6160*/  MOV R0, 0x6180 ;  /* 0x0000618000007802 */ /* 0x000fce0000000f00 */
[----:B---34-:R-:W-:Y:S05]  /*6170*/  CALL.REL.NOINC `($__internal_12_$__cuda_sm20_div_rn_f64_full) ;  /* 0x0000000400447944 */ /* 0x018fea0003c00000 */
.L_x_799:
[----:B------:R-:W-:Y:S05]  /*6180*/  BSYNC.RECONVERGENT B4 ;  /* 0x0000000000047941 */ /* 0x000fea0003800200 */
.L_x_798:
[----:B---34-:R0:W1:Y:S02]  /*6190*/  DADD R48, R48, R36 ;  /* 0x0000000030307229 */ /* 0x0180640000000024 */
.L_x_797:
[----:B------:R-:W-:Y:S05]  /*61a0*/  BSYNC.RECONVERGENT B3 ;  /* 0x0000000000037941 */ /* 0x000fea0003800200 */
.L_x_796:
[----:B------:R-:W5:Y:S01]  /*61b0*/  LDC R0, c[0x0][0x3c4] ;  /* 0x0000f100ff007b82 */ /* 0x000f620000000800 */
[----:B------:R-:W0:Y:S01]  /*61c0*/  LDCU UR6, c[0x0][0x3cc] ;  /* 0x00007980ff0677ac */ /* 0x000e220008000800 */
[----:B------:R-:W-:Y:S01]  /*61d0*/  BSSY.RECONVERGENT B3, `(.L_x_800) ;  /* 0x000003a000037945 */ /* 0x000fe20003800200 */
[----:B------:R-:W1:Y:S01]  /*61e0*/  LDCU UR7, c[0x0][0x3a0] ;  /* 0x00007400ff0777ac */ /* 0x000e620008000800 */
[----:B-----5:R-:W-:Y:S01]  /*61f0*/  IMAD.IADD R26, R26, 0x1, R0 ;  /* 0x000000011a1a7824 */ /* 0x020fe200078e0200 */
[----:B------:R-:W-:-:S04]  /*6200*/  VIADDMNMX R27, R27, R0, UR5, PT ;  /* 0x000000051b1b7e46 */ /* 0x000fc8000b800100 */
[----:B0-----:R-:W-:Y:S02]  /*6210*/  VIADDMNMX R26, R26, -UR6, RZ, !PT ;  /* 0x800000061a1a7c46 */ /* 0x001fe4000f8001ff */
[----:B-1----:R-:W-:-:S04]  /*6220*/  VIMNMX R27, PT, PT, R27, UR7, PT ;  /* 0x000000071b1b7c48 */ /* 0x002fc8000bfe0100 */
        /* <DEDUP_REMOVED lines=49> */
[----:B---34-:R-:W-:Y:S05]  /*6540*/  CALL.REL.NOINC `($__internal_12_$__cuda_sm20_div_rn_f64_full) ;  /* 0x0000000000507944 */ /* 0x018fea0003c00000 */
.L_x_803:
[----:B------:R-:W-:Y:S05]  /*6550*/  BSYNC.RECONVERGENT B4 ;  /* 0x0000000000047941 */ /* 0x000fea0003800200 */
.L_x_802:
[----:B---34-:R0:W1:Y:S02]  /*6560*/  DADD R48, R48, R36 ;  /* 0x0000000030307229 */ /* 0x0180640000000024 */
.L_x_801:
[----:B------:R-:W-:Y:S05]  /*6570*/  BSYNC.RECONVERGENT B3 ;  /* 0x0000000000037941 */ /* 0x000fea0003800200 */
.L_x_800:
[----:B------:R-:W-:Y:S05]  /*6580*/  @P4 BRA `(.L_x_804) ;  /* 0xffffffec00ec4947 */ /* 0x000fea000383ffff */
.L_x_775:
[----:B------:R-:W-:Y:S05]  /*6590*/  BSYNC.RECONVERGENT B1 ;  /* 0x0000000000017941 */ /* 0x000fea0003800200 */
.L_x_774:
[----:B------:R-:W-:-:S05]  /*65a0*/  VIADD R25, R25, 0x1 ;  /* 0x0000000119197836 */ /* 0x000fca0000000000 */
[----:B------:R-:W-:-:S13]  /*65b0*/  ISETP.NE.AND P0, PT, R25, R22, PT ;  /* 0x000000161900720c */ /* 0x000fda0003f05270 */
[----:B------:R-:W-:Y:S05]  /*65c0*/  @P0 BRA `(.L_x_805) ;  /* 0xffffffe000ac0947 */ /* 0x000fea000383ffff */
.L_x_773:
[----:B------:R-:W-:Y:S05]  /*65d0*/  BSYNC.RECONVERGENT B2 ;  /* 0x0000000000027941 */ /* 0x000fea0003800200 */
.L_x_772:
[----:B------:R-:W5:Y:S01]  /*65e0*/  LDCU.64 UR6, c[0x0][0x3d0] ;  /* 0x00007a00ff0677ac */ /* 0x000f620008000a00 */
[----:B------:R-:W0:Y:S01]  /*65f0*/  LDCU.64 UR8, c[0x0][0x380] ;  /* 0x00007000ff0877ac */ /* 0x000e220008000a00 */
[----:B-----5:R-:W-:-:S04]  /*6600*/  LEA R6, P0, R2, UR6, 0x3 ;  /* 0x0000000602067c11 */ /* 0x020fc8000f8018ff */
[----:B------:R-:W-:Y:S02]  /*6610*/  LEA.HI.X R7, R2, UR7, R3, 0x3, P0 ;  /* 0x0000000702077c11 */ /* 0x000fe400080f1c03 */
[----:B------:R-:W-:-:S03]  /*6620*/  IADD3 R2, P0, PT, R5, R2, RZ ;  /* 0x0000000205027210 */ /* 0x000fc60007f1e0ff */
[----:B-1234-:R1:W-:Y:S02]  /*6630*/  STG.E.64 desc[UR10][R6.64], R48 ;  /* 0x0000003006007986 */ /* 0x01e3e4000c101b0a */
[----:B------:R-:W-:Y:S01]  /*6640*/  IMAD.X R3, RZ, RZ, R3, P0 ;  /* 0x000000ffff037224 */ /* 0x000fe200000e0603 */
[----:B0-----:R-:W-:-:S04]  /*6650*/  ISETP.GE.U32.AND P0, PT, R2, UR8, PT ;  /* 0x0000000802007c0c */ /* 0x001fc8000bf06070 */
[----:B------:R-:W-:-:S13]  /*6660*/  ISETP.GE.AND.EX P0, PT, R3, UR9, PT, P0 ;  /* 0x0000000903007c0c */ /* 0x000fda000bf06300 */
[----:B-1----:R-:W-:Y:S05]  /*6670*/  @!P0 BRA `(.L_x_806) ;  /* 0xffffffd0001c8947 */ /* 0x002fea000383ffff */
[----:B------:R-:W-:Y:S05]  /*6680*/  EXIT ;  /* 0x000000000000794d */ /* 0x000fea0003800000 */
        .weak           $__internal_12_$__cuda_sm20_div_rn_f64_full
        .type           $__internal_12_$__cuda_sm20_div_rn_f64_full,@function
        .size           $__internal_12_$__cuda_sm20_div_rn_f64_full,($__internal_13_$__cuda_sm20_div_s64 - $__internal_12_$__cuda_sm20_div_rn_f64_full)
$__internal_12_$__cuda_sm20_div_rn_f64_full:
[C---:B------:R-:W-:Y:S01]  /*6690*/  FSETP.GEU.AND P1, PT, |R29|.reuse, 1.469367938527859385e-39, PT ;  /* 0x001000001d00780b */ /* 0x040fe20003f2e200 */
[----:B------:R-:W-:Y:S01]  /*66a0*/  IMAD.MOV.U32 R30, RZ, RZ, R34 ;  /* 0x000000ffff1e7224 */ /* 0x000fe200078e0022 */
[----:B------:R-:W-:Y:S01]  /*66b0*/  LOP3.LUT R52, R29, 0x7ff00000, RZ, 0xc0, !PT ;  /* 0x7ff000001d347812 */ /* 0x000fe200078ec0ff */
[----:B------:R-:W-:Y:S01]  /*66c0*/  IMAD.MOV.U32 R38, RZ, RZ, 0x1 ;  /* 0x00000001ff267424 */ /* 0x000fe200078e00ff */
[----:B------:R-:W-:Y:S01]  /*66d0*/  MOV R53, 0x1ca00000 ;  /* 0x1ca0000000357802 */ /* 0x000fe20000000f00 */
[----:B------:R-:W-:Y:S01]  /*66e0*/  BSSY.RECONVERGENT B0, `(.L_x_807) ;  /* 0x000007a000007945 */ /* 0x000fe20003800200 */
[----:B------:R-:W-:-:S04]  /*66f0*/  LOP3.LUT R55, R31, 0x7ff00000, RZ, 0xc0, !PT ;  /* 0x7ff000001f377812 */ /* 0x000fc800078ec0ff */
[----:B------:R-:W-:-:S03]  /*6700*/  ISETP.GE.U32.AND P3, PT, R52, R55, PT ;  /* 0x000000373400720c */ /* 0x000fc60003f66070 */
[----:B------:R-:W-:Y:S01]  /*6710*/  @!P1 LOP3.LUT R33, R31, 0x7ff00000, RZ, 0xc0, !PT ;  /* 0x7ff000001f219812 */ /* 0x000fe200078ec0ff */
[----:B------:R-:W-:-:S03]  /*6720*/  @!P1 IMAD.MOV.U32 R36, RZ, RZ, RZ ;  /* 0x000000ffff249224 */ /* 0x000fc600078e00ff */
[----:B------:R-:W-:Y:S02]  /*6730*/  @!P1 ISETP.GE.U32.AND P2, PT, R52, R33, PT ;  /* 0x000000213400920c */ /* 0x000fe40003f46070 */
[C---:B------:R-:W-:Y:S02]  /*6740*/  SEL R33, R53.reuse, 0x63400000, !P3 ;  /* 0x6340000035217807 */ /* 0x040fe40005800000 */
[----:B------:R-:W-:Y:S02]  /*6750*/  @!P1 SEL R35, R53, 0x63400000, !P2 ;  /* 0x6340000035239807 */ /* 0x000fe40005000000 */
[----:B------:R-:W-:Y:S02]  /*6760*/  FSETP.GEU.AND P2, PT, |R31|, 1.469367938527859385e-39, PT ;  /* 0x001000001f00780b */ /* 0x000fe40003f4e200 */
[----:B------:R-:W-:Y:S02]  /*6770*/  @!P1 LOP3.LUT R32, R35, 0x80000000, R29, 0xf8, !PT ;  /* 0x8000000023209812 */ /* 0x000fe400078ef81d */
[----:B------:R-:W-:-:S02]  /*6780*/  LOP3.LUT R35, R31, 0x800fffff, RZ, 0xc0, !PT ;  /* 0x800fffff1f237812 */ /* 0x000fc400078ec0ff */
[----:B------:R-:W-:Y:S01]  /*6790*/  @!P1 LOP3.LUT R37, R32, 0x100000, RZ, 0xfc, !PT ;  /* 0x0010000020259812 */ /* 0x000fe200078efcff */
[----:B------:R-:W-:Y:S01]  /*67a0*/  IMAD.MOV.U32 R32, RZ, RZ, R28 ;  /* 0x000000ffff207224 */ /* 0x000fe200078e001c */
[----:B------:R-:W-:Y:S02]  /*67b0*/  LOP3.LUT R35, R35, 0x3ff00000, RZ, 0xfc, !PT ;  /* 0x3ff0000023237812 */ /* 0x000fe400078efcff */
[----:B------:R-:W-:-:S04]  /*67c0*/  LOP3.LUT R33, R33, 0x800fffff, R29, 0xf8, !PT ;  /* 0x800fffff21217812 */ /* 0x000fc800078ef81d */
[----:B------:R-:W0:Y:S02]  /*67d0*/  @!P2 DMUL R34, R30, 8.98846567431157953865e+307 ;  /* 0x7fe000001e22a828 */ /* 0x000e240000000000 */
[----:B0-----:R-:W0:Y:S01]  /*67e0*/  MUFU.RCP64H R39, R35 ;  /* 0x0000002300277308 */ /* 0x001e220000001800 */
[----:B------:R-:W-:-:S15]  /*67f0*/  @!P2 LOP3.LUT R55, R35, 0x7ff00000, RZ, 0xc0, !PT ;  /* 0x7ff000002337a812 */ /* 0x000fde00078ec0ff */
[----:B------:R-:W-:-:S15]  /*6800*/  NOP ;  /* 0x0000000000007918 */ /* 0x000fde0000000000 */
[----:B------:R-:W-:-:S15]  /*6810*/  NOP ;  /* 0x0000000000007918 */ /* 0x000fde0000000000 */
[----:B------:R-:W-:-:S15]  /*6820*/  NOP ;  /* 0x0000000000007918 */ /* 0x000fde0000000000 */
[----:B------:R-:W-:-:S01]  /*6830*/  NOP ;  /* 0x0000000000007918 */ /* 0x000fc20000000000 */
[----:B------:R-:W-:-:S15]  /*6840*/  @!P1 DFMA R32, R32, 2, -R36 ;  /* 0x400000002020982b */ /* 0x000fde0000000824 */
[----:B------:R-:W-:-:S15]  /*6850*/  NOP ;  /* 0x0000000000007918 */ /* 0x000fde0000000000 */
[----:B------:R-:W-:-:S15]  /*6860*/  NOP ;  /* 0x0000000000007918 */ /* 0x000fde0000000000 */
[----:B------:R-:W-:-:S15]  /*6870*/  NOP ;  /* 0x0000000000007918 */ /* 0x000fde0000000000 */
[----:B------:R-:W-:-:S04]  /*6880*/  NOP ;  /* 0x0000000000007918 */ /* 0x000fc80000000000 */
[----:B0-----:R-:W0:-:S15]  /*6890*/  DFMA R36, R38, -R34, 1 ;  /* 0x3ff000002624742b */ /* 0x001e1e0000000822 */
        /* <DEDUP_REMOVED lines=29> */
[----:B0-----:R-:W0:-:S15]  /*6a70*/  DFMA R40, R38, -R34, R32 ;  /* 0x800000222628722b */ /* 0x001e1e0000000020 */
[----:B------:R-:W-:-:S15]  /*6a80*/  NOP ;  /* 0x0000000000007918 */ /* 0x000fde0000000000 */
[----:B------:R-:W-:-:S15]  /*6a90*/  NOP ;  /* 0x0000000000007918 */ /* 0x000fde0000000000 */
[----:B------:R-:W-:-:S15]  /*6aa0*/  NOP ;  /* 0x0000000000007918 */ /* 0x000fde0000000000 */
[----:B------:R-:W-:-:S04]  /*6ab0*/  NOP ;  /* 0x0000000000007918 */ /* 0x000fc80000000000 */
[----:B0-----:R0:W1:Y:S02]  /*6ac0*/  DFMA R40, R36, R40, R38 ;  /* 0x000000282428722b */ /* 0x0010640000000026 */
[----:B0-----:R-:W-:Y:S02]  /*6ad0*/  MOV R38, R52 ;  /* 0x0000003400267202 */ /* 0x001fe40000000f00 */
[----:B------:R-:W-:-:S05]  /*6ae0*/  @!P1 LOP3.LUT R38, R33, 0x7ff00000, RZ, 0xc0, !PT ;  /* 0x7ff0000021269812 */ /* 0x000fca00078ec0ff */
[----:B------:R-:W-:-:S05]  /*6af0*/  VIADD R36, R38, 0xffffffff ;  /* 0xffffffff26247836 */ /* 0x000fca0000000000 */
[----:B------:R-:W-:Y:S01]  /*6b00*/  ISETP.GT.U32.AND P1, PT, R36, 0x7feffffe, PT ;  /* 0x7feffffe2400780c */ /* 0x000fe20003f24070 */
[----:B------:R-:W-:-:S05]  /*6b10*/  VIADD R36, R55, 0xffffffff ;  /* 0xffffffff37247836 */ /* 0x000fca0000000000 */
[----:B------:R-:W-:-:S13]  /*6b20*/  ISETP.GT.U32.OR P1, PT, R36, 0x7feffffe, P1 ;  /* 0x7feffffe2400780c */ /* 0x000fda0000f24470 */
[----:B-1----:R-:W-:Y:S05]  /*6b30*/  @P1 BRA `(.L_x_808) ;  /* 0x00000000007c1947 */ /* 0x002fea0003800000 */
[----:B------:R-:W-:Y:S01]  /*6b40*/  LOP3.LUT R29, R31, 0x7ff00000, RZ, 0xc0, !PT ;  /* 0x7ff000001f1d7812 */ /* 0x000fe200078ec0ff */
[----:B------:R-:W-:-:S03]  /*6b50*/  IMAD.MOV.U32 R38, RZ, RZ, RZ ;  /* 0x000000ffff267224 */ /* 0x000fc600078e00ff */
[CC--:B------:R-:W-:Y:S02]  /*6b60*/  ISETP.GE.U32.AND P1, PT, R52.reuse, R29.reuse, PT ;  /* 0x0000001d3400720c */ /* 0x0c0fe40003f26070 */
[----:B------:R-:W-:Y:S02]  /*6b70*/  VIADDMNMX R28, R52, -R29, 0xb9600000, !PT ;  /* 0xb9600000341c7446 */ /* 0x000fe4000780091d */
[----:B------:R-:W-:Y:S02]  /*6b80*/  SEL R53, R53, 0x63400000, !P1 ;  /* 0x6340000035357807 */ /* 0x000fe40004800000 */
[----:B------:R-:W-:-:S05]  /*6b90*/  VIMNMX R28, PT, PT, R28, 0x46a00000, PT ;  /* 0x46a000001c1c7848 */ /* 0x000fca0003fe0100 */
[----:B------:R-:W-:-:S05]  /*6ba0*/  IMAD.IADD R28, R28, 0x1, -R53 ;  /* 0x000000011c1c7824 */ /* 0x000fca00078e0a35 */
[----:B------:R-:W-:-:S06]  /*6bb0*/  IADD3 R39, PT, PT, R28, 0x7fe00000, RZ ;  /* 0x7fe000001c277810 */ /* 0x000fcc0007ffe0ff */
[----:B------:R-:W0:Y:S02]  /*6bc0*/  DMUL R36, R40, R38 ;  /* 0x0000002628247228 */ /* 0x000e240000000000 */
[----:B0-----:R-:W-:-:S13]  /*6bd0*/  FSETP.GTU.AND P1, PT, |R37|, 1.469367938527859385e-39, PT ;  /* 0x001000002500780b */ /* 0x001fda0003f2c200 */
[----:B------:R-:W-:Y:S05]  /*6be0*/  @P1 BRA `(.L_x_809) ;  /* 0x0000000000a41947 */ /* 0x000fea0003800000 */
[----:B------:R-:W0:Y:S01]  /*6bf0*/  DFMA R32, R40, -R34, R32 ;  /* 0x800000222820722b */ /* 0x000e220000000020 */
[----:B------:R-:W-:Y:S01]  /*6c00*/  IMAD.MOV.U32 R38, RZ, RZ, RZ ;  /* 0x000000ffff267224 */ /* 0x000fe200078e00ff */
[C---:B0-----:R-:W-:Y:S02]  /*6c10*/  FSETP.NEU.AND P1, PT, R33.reuse, RZ, PT ;  /* 0x000000ff2100720b */ /* 0x041fe40003f2d000 */
[----:B------:R-:W-:-:S04]  /*6c20*/  LOP3.LUT R30, R33, 0x80000000, R31, 0x48, !PT ;  /* 0x80000000211e7812 */ /* 0x000fc800078e481f */
[----:B------:R-:W-:-:S07]  /*6c30*/  LOP3.LUT R39, R30, R39, RZ, 0xfc, !PT ;  /* 0x000000271e277212 */ /* 0x000fce00078efcff */
[----:B------:R-:W-:Y:S05]  /*6c40*/  @!P1 BRA `(.L_x_809) ;  /* 0x00000000008c9947 */ /* 0x000fea0003800000 */
[----:B------:R-:W-:Y:S01]  /*6c50*/  IMAD.MOV R33, RZ, RZ, -R28 ;  /* 0x000000ffff217224 */ /* 0x000fe200078e0a1c */
[----:B------:R-:W-:Y:S01]  /*6c60*/  MOV R32, RZ ;  /* 0x000000ff00207202 */ /* 0x000fe20000000f00 */
[----:B------:R-:W0:Y:S01]  /*6c70*/  DMUL.RP R38, R40, R38 ;  /* 0x0000002628267228 */ /* 0x000e220000008000 */
[----:B------:R-:W-:Y:S02]  /*6c80*/  IADD3 R28, PT, PT, -R28, -0x43300000, RZ ;  /* 0xbcd000001c1c7810 */ /* 0x000fe40007ffe1ff */
[----:B0-----:R-:W-:-:S15]  /*6c90*/  LOP3.LUT R29, R39, R30, RZ, 0x3c, !PT ;  /* 0x0000001e271d7212 */ /* 0x001fde00078e3cff */
[----:B------:R-:W-:-:S15]  /*6ca0*/  NOP ;  /* 0x0000000000007918 */ /* 0x000fde0000000000 */
[----:B------:R-:W-:-:S15]  /*6cb0*/  NOP ;  /* 0x0000000000007918 */ /* 0x000fde0000000000 */
[----:B------:R-:W-:-:S15]  /*6cc0*/  NOP ;  /* 0x0000000000007918 */ /* 0x000fde0000000000 */
[----:B------:R-:W-:-:S01]  /*6cd0*/  NOP ;  /* 0x0000000000007918 */ /* 0x000fc20000000000 */
[----:B------:R-:W0:Y:S02]  /*6ce0*/  DFMA R32, R36, -R32, R40 ;  /* 0x800000202420722b */ /* 0x000e240000000028 */
[----:B0-----:R-:W-:-:S04]  /*6cf0*/  FSETP.NEU.AND P1, PT, |R33|, R28, PT ;  /* 0x0000001c2100720b */ /* 0x001fc80003f2d200 */
[----:B------:R-:W-:Y:S02]  /*6d00*/  FSEL R36, R38, R36, !P1 ;  /* 0x0000002426247208 */ /* 0x000fe40004800000 */
[----:B------:R-:W-:Y:S01]  /*6d10*/  FSEL R37, R29, R37, !P1 ;  /* 0x000000251d257208 */ /* 0x000fe20004800000 */
[----:B------:R-:W-:Y:S06]  /*6d20*/  BRA `(.L_x_809) ;  /* 0x0000000000547947 */ /* 0x000fec0003800000 */
.L_x_808:
[----:B------:R-:W0:Y:S02]  /*6d30*/  DSETP.NAN.AND P1, PT, R28, R28, PT ;  /* 0x0000001c1c00722a */ /* 0x000e240003f28000 */
[----:B0-----:R-:W-:Y:S05]  /*6d40*/  @P1 BRA `(.L_x_810) ;  /* 0x0000000000441947 */ /* 0x001fea0003800000 */
[----:B------:R-:W0:Y:S02]  /*6d50*/  DSETP.NAN.AND P1, PT, R30, R30, PT ;  /* 0x0000001e1e00722a */ /* 0x000e240003f28000 */
[----:B0-----:R-:W-:Y:S05]  /*6d60*/  @P1 BRA `(.L_x_811) ;  /* 0x0000000000301947 */ /* 0x001fea0003800000 */
[----:B------:R-:W-:Y:S01]  /*6d70*/  ISETP.NE.AND P1, PT, R38, R55, PT ;  /* 0x000000372600720c */ /* 0x000fe20003f25270 */
[----:B------:R-:W-:Y:S02]  /*6d80*/  IMAD.MOV.U32 R36, RZ, RZ, 0x0 ;  /* 0x00000000ff247424 */ /* 0x000fe400078e00ff */
[----:B------:R-:W-:-:S10]  /*6d90*/  IMAD.MOV.U32 R37, RZ, RZ, -0x80000 ;  /* 0xfff80000ff257424 */ /* 0x000fd400078e00ff */
[----:B------:R-:W-:Y:S05]  /*6da0*/  @!P1 BRA `(.L_x_809) ;  /* 0x0000000000349947 */ /* 0x000fea0003800000 */
[----:B------:R-:W-:Y:S02]  /*6db0*/  ISETP.NE.AND P1, PT, R38, 0x7ff00000, PT ;  /* 0x7ff000002600780c */ /* 0x000fe40003f25270 */
[----:B------:R-:W-:Y:S02]  /*6dc0*/  LOP3.LUT R37, R29, 0x80000000, R31, 0x48, !PT ;  /* 0x800000001d257812 */ /* 0x000fe400078e481f */
[----:B------:R-:W-:-:S13]  /*6dd0*/  ISETP.EQ.OR P1, PT, R55, RZ, !P1 ;  /* 0x000000ff3700720c */ /* 0x000fda0004f22670 */
[----:B------:R-:W-:Y:S01]  /*6de0*/  @P1 LOP3.LUT R28, R37, 0x7ff00000, RZ, 0xfc, !PT ;  /* 0x7ff00000251c1812 */ /* 0x000fe200078efcff */
[----:B------:R-:W-:Y:S01]  /*6df0*/  @!P1 IMAD.MOV.U32 R36, RZ, RZ, RZ ;  /* 0x000000ffff249224 */ /* 0x000fe200078e00ff */
[----:B------:R-:W-:-:S03]  /*6e00*/  @P1 MOV R36, RZ ;  /* 0x000000ff00241202 */ /* 0x000fc60000000f00 */
[----:B------:R-:W-:Y:S01]  /*6e10*/  @P1 IMAD.MOV.U32 R37, RZ, RZ, R28 ;  /* 0x000000ffff251224 */ /* 0x000fe200078e001c */
[----:B------:R-:W-:Y:S06]  /*6e20*/  BRA `(.L_x_809) ;  /* 0x0000000000147947 */ /* 0x000fec0003800000 */
.L_x_811:
[----:B------:R-:W-:Y:S01]  /*6e30*/  LOP3.LUT R37, R31, 0x80000, RZ, 0xfc, !PT ;  /* 0x000800001f257812 */ /* 0x000fe200078efcff */
[----:B------:R-:W-:Y:S01]  /*6e40*/  IMAD.MOV.U32 R36, RZ, RZ, R30 ;  /* 0x000000ffff247224 */ /* 0x000fe200078e001e */
[----:B------:R-:W-:Y:S06]  /*6e50*/  BRA `(.L_x_809) ;  /* 0x0000000000087947 */ /* 0x000fec0003800000 */
.L_x_810:
[----:B------:R-:W-:Y:S01]  /*6e60*/  LOP3.LUT R37, R29, 0x80000, RZ, 0xfc, !PT ;  /* 0x000800001d257812 */ /* 0x000fe200078efcff */
[----:B------:R-:W-:-:S07]  /*6e70*/  IMAD.MOV.U32 R36, RZ, RZ, R28 ;  /* 0x000000ffff247224 */ /* 0x000fce00078e001c */
.L_x_809:
[----:B------:R-:W-:Y:S05]  /*6e80*/  BSYNC.RECONVERGENT B0 ;  /* 0x0000000000007941 */ /* 0x000fea0003800200 */
.L_x_807:
[----:B------:R-:W-:Y:S01]  /*6e90*/  MOV R28, R0 ;  /* 0x00000000001c7202 */ /* 0x000fe20000000f00 */
[----:B------:R-:W-:-:S04]  /*6ea0*/  IMAD.MOV.U32 R29, RZ, RZ, 0x0 ;  /* 0x00000000ff1d7424 */ /* 0x000fc800078e00ff */
[----:B------:R-:W-:Y:S05]  /*6eb0*/  RET.REL.NODEC R28 `(_ZN2at6native49_GLOBAL__N__3489678a_16_AveragePool2d_cu_fb80407634avg_pool2d_backward_out_cuda_frameIddlEEvT1_PKT_llllliiiiiiPS4_ibb) ;  /* 0xffffff901c507950 */ /* 0x000fea0003c3ffff */
        .weak           $__internal_13_$__cuda_sm20_div_s64
        .type           $__internal_13_$__cuda_sm20_div_s64,@function
        .size           $__internal_13_$__cuda_sm20_div_s64,(.L_x_1494 - $__internal_13_$__cuda_sm20_div_s64)
$__internal_13_$__cuda_sm20_div_s64:
        /* <DEDUP_REMOVED lines=15> */
[----:B------:R-:W-:Y:S01]  /*6fb0*/  IADD3 R23, P0, PT, RZ, -R20, RZ ;  /* 0x80000014ff177210 */ /* 0x000fe20007f1e0ff */
[----:B------:R-:W-:Y:S02]  /*6fc0*/  IMAD.MOV.U32 R21, RZ, RZ, R18 ;  /* 0x000000ffff157224 */ /* 0x000fe400078e0012 */
[----:B------:R-:W-:Y:S02]  /*6fd0*/  IMAD R17, R19, R10, R17 ;  /* 0x0000000a13117224 */ /* 0x000fe400078e0211 */
[----:B------:R-:W-:-:S03]  /*6fe0*/  IMAD.HI.U32 R20, R18, R23, RZ ;  /* 0x0000001712147227 */ /* 0x000fc600078e00ff */
[----:B------:R-:W-:-:S05]  /*6ff0*/  IADD3.X R17, PT, PT, RZ, ~R17, RZ, P0, !PT ;  /* 0x80000011ff117210 */ /* 0x000fca00007fe4ff */
        /* <DEDUP_REMOVED lines=52> */
[-C--:B------:R-:W-:Y:S02]  /*7340*/  IADD3.X R11, PT, PT, RZ, R18.reuse, RZ, P2, !PT ;  /* 0x00000012ff0b7210 */ /* 0x080fe400017fe4ff */
[----:B------:R-:W-:Y:S02]  /*7350*/  SEL R10, R10, R17, P0 ;  /* 0x000000110a0a7207 */ /* 0x000fe40000000000 */
[----:B------:R-:W-:Y:S02]  /*7360*/  SEL R11, R11, R18, P0 ;  /* 0x000000120b0b7207 */ /* 0x000fe40000000000 */
[----:B------:R-:W-:Y:S02]  /*7370*/  IADD3 R15, P2, PT, RZ, -R10, RZ ;  /* 0x8000000aff0f7210 */ /* 0x000fe40007f5e0ff */
[----:B------:R-:W-:-:S02]  /*7380*/  ISETP.NE.U32.AND P0, PT, R14, RZ, PT ;  /* 0x000000ff0e00720c */ /* 0x000fc40003f05070 */
[----:B------:R-:W-:Y:S01]  /*7390*/  ISETP.GE.AND P1, PT, R16, RZ, PT ;  /* 0x000000ff1000720c */ /* 0x000fe20003f26270 */
[----:B------:R-:W-:Y:S01]  /*73a0*/  IMAD.X R14, RZ, RZ, ~R11, P2 ;  /* 0x000000ffff0e7224 */ /* 0x000fe200010e0e0b */
[----:B------:R-:W-:Y:S01]  /*73b0*/  ISETP.NE.AND.EX P0, PT, R13, RZ, PT, P0 ;  /* 0x000000ff0d00720c */ /* 0x000fe20003f05300 */
[----:B------:R-:W-:Y:S01]  /*73c0*/  IMAD.MOV.U32 R13, RZ, RZ, 0x0 ;  /* 0x00000000ff0d7424 */ /* 0x000fe200078e00ff */
[----:B------:R-:W-:Y:S02]  /*73d0*/  SEL R10, R15, R10, !P1 ;  /* 0x0000000a0f0a7207 */ /* 0x000fe40004800000 */
[----:B------:R-:W-:Y:S02]  /*73e0*/  SEL R11, R14, R11, !P1 ;  /* 0x0000000b0e0b7207 */ /* 0x000fe40004800000 */
[----:B------:R-:W-:Y:S02]  /*73f0*/  SEL R10, R10, 0xffffffff, P0 ;  /* 0xffffffff0a0a7807 */ /* 0x000fe40000000000 */
[----:B------:R-:W-:Y:S01]  /*7400*/  SEL R11, R11, 0xffffffff, P0 ;  /* 0xffffffff0b0b7807 */ /* 0x000fe20000000000 */
[----:B------:R-:W-:Y:S06]  /*7410*/  RET.REL.NODEC R12 `(_ZN2at6native49_GLOBAL__N__3489678a_16_AveragePool2d_cu_fb80407634avg_pool2d_backward_out_cuda_frameIddlEEvT1_PKT_llllliiiiiiPS4_ibb) ;  /* 0xffffff880cf87950 */ /* 0x000fec0003c3ffff */
.L_x_812:
        /* <DEDUP_REMOVED lines=14> */
.L_x_1494:


//--------------------- .text._ZN2at6native49_GLOBAL__N__3489678a_16_AveragePool2d_cu_fb80407639avg_pool2d_backward_out_cuda_frame_nhwcIddlEEvT1_PKT_llliiiiiiiiPS4_ibb --------------------------
	.section	.text._ZN2at6native49_GLOBAL__N__3489678a_16_AveragePool2d_cu_fb80407639avg_pool2d_backward_out_cuda_frame_nhwcIddlEEvT1_PKT_llliiiiiiiiPS4_ibb,"ax",@progbits
	.align	128
.text._ZN2at6native49_GLOBAL__N__3489678a_16_AveragePool2d_cu_fb80407639avg_pool2d_backward_out_cuda_frame_nhwcIddlEEvT1_PKT_llliiiiiiiiPS4_ibb:
        .type           _ZN2at6native49_GLOBAL__N__3489678a_16_AveragePool2d_cu_fb80407639avg_pool2d_backward_out_cuda_frame_nhwcIddlEEvT1_PKT_llliiiiiiiiPS4_ibb,@function
        .size           _ZN2at6native49_GLOBAL__N__3489678a_16_AveragePool2d_cu_fb80407639avg_pool2d_backward_out_cuda_frame_nhwcIddlEEvT1_PKT_llliiiiiiiiPS4_ibb,(.L_x_1497 - _ZN2at6native49_GLOBAL__N__3489678a_16_AveragePool2d_cu_fb80407639avg_pool2d_backward_out_cuda_frame_nhwcIddlEEvT1_PKT_llliiiiiiiiPS4_ibb)
        .other          _ZN2at6native49_GLOBAL__N__3489678a_16_AveragePool2d_cu_fb80407639avg_pool2d_backward_out_cuda_frame_nhwcIddlEEvT1_PKT_llliiiiiiiiPS4_ibb,@"STO_CUDA_ENTRY STV_DEFAULT"
_ZN2at6native49_GLOBAL__N__3489678a_16_AveragePool2d_cu_fb80407639avg_pool2d_backward_out_cuda_frame_nhwcIddlEEvT1_PKT_llliiiiiiiiPS4_ibb:
        /* <DEDUP_REMOVED lines=16> */
[----:B0-----:R-:W-:Y:S01]  /*0100*/  UIADD3 UR6, UPT, UPT, UR6, UR8, URZ ;  /* 0x0000000806067290 */ /* 0x001fe2000fffe0ff */
[----:B------:R-:W0:Y:S02]  /*0110*/  LDCU.64 UR12, c[0x0][0x358] ;  /* 0x00006b00ff0c77ac */ /* 0x000e240008000a00 */
[----:B-1----:R-:W-:Y:S01]  /*0120*/  UMOV UR8, UR10 ;  /* 0x0000000a00087c82 */ /* 0x002fe20008000000 */
[----:B--2---:R-:W-:Y:S01]  /*0130*/  IMAD R5, R5, UR11, RZ ;  /* 0x0000000b05057c24 */ /* 0x004fe2000f8e02ff */
[----:B------:R-:W-:-:S02]  /*0140*/  UISETP.NE.AND UP0, UPT, UR8, URZ, UPT ;  /* 0x000000ff0800728c */ /* 0x000fc4000bf05270 */
[----:B---3--:R-:W-:Y:S02]  /*0150*/  UIADD3 UR7, UPT, UPT, UR7, UR9, URZ ;  /* 0x0000000907077290 */ /* 0x008fe4000fffe0ff */
[----:B----4-:R-:W-:-:S05]  /*0160*/  UIMAD.WIDE UR4, UR5, UR4, URZ ;  /* 0x00000004050472a5 */ /* 0x010fca000f8e02ff */
[----:B------:R-:W-:Y:S07]  /*0170*/  BRA.U UP0, `(.L_x_813) ;  /* 0x0000003900707547 */ /* 0x000fee000b800000 */
[----:B------:R-:W1:Y:S02]  /*0180*/  LDCU UR8, c[0x0][0x3b4] ;  /* 0x00007680ff0877ac */ /* 0x000e640008000800 */
[----:B-1----:R-:W-:-:S12]  /*0190*/  UIADD3 UR8, UPT, UPT, -UR9, UR8, URZ ;  /* 0x0000000809087290 */ /* 0x002fd8000fffe1ff */
.L_x_861:
[----:B------:R-:W1:Y:S01]  /*01a0*/  LDCU UR9, c[0x0][0x394] ;  /* 0x00007280ff0977ac */ /* 0x000e620008000800 */
[----:B------:R-:W-:Y:S01]  /*01b0*/  BSSY.RECONVERGENT B0, `(.L_x_814) ;  /* 0x0000027000007945 */ /* 0x000fe20003800200 */
[----:B-1----:R-:W-:-:S04]  /*01c0*/  LOP3.LUT R0, R3, UR9, RZ, 0xfc, !PT ;  /* 0x0000000903007c12 */ /* 0x002fc8000f8efcff */
[----:B------:R-:W-:-:S13]  /*01d0*/  ISETP.NE.U32.AND P0, PT, R0, RZ, PT ;  /* 0x000000ff0000720c */ /* 0x000fda0003f05070 */
[----:B------:R-:W-:Y:S05]  /*01e0*/  @P0 BRA `(.L_x_815) ;  /* 0x00000000005c0947 */ /* 0x000fea0003800000 */
[----:B------:R-:W1:Y:S02]  /*01f0*/  LDCU UR9, c[0x0][0x390] ;  /* 0x00007200ff0977ac */ /* 0x000e640008000800 */
[----:B-1----:R-:W1:Y:S01]  /*0200*/  I2F.U32.RP R0, UR9 ;  /* 0x0000000900007d06 */ /* 0x002e620008209000 */
[----:B------:R-:W-:-:S07]  /*0210*/  ISETP.NE.U32.AND P2, PT, RZ, UR9, PT ;  /* 0x00000009ff007c0c */ /* 0x000fce000bf45070 */
[----:B-1----:R-:W1:Y:S02]  /*0220*/  MUFU.RCP R0, R0 ;  /* 0x0000000000007308 */ /* 0x002e640000001000 */
[----:B-1----:R-:W-:-:S06]  /*0230*/  VIADD R6, R0, 0xffffffe ;  /* 0x0ffffffe00067836 */ /* 0x002fcc0000000000 */
[----:B------:R1:W2:Y:S02]  /*0240*/  F2I.FTZ.U32.TRUNC.NTZ R7, R6 ;  /* 0x0000000600077305 */ /* 0x0002a4000021f000 */
[----:B-1----:R-:W-:Y:S02]  /*0250*/  IMAD.MOV.U32 R6, RZ, RZ, RZ ;  /* 0x000000ffff067224 */ /* 0x002fe400078e00ff */
[----:B--2---:R-:W-:-:S04]  /*0260*/  IMAD.MOV R9, RZ, RZ, -R7 ;  /* 0x000000ffff097224 */ /* 0x004fc800078e0a07 */
        /* <DEDUP_REMOVED lines=15> */
.L_x_815:
[----:B------:R-:W1:Y:S01]  /*0360*/  LDCU.64 UR10, c[0x0][0x390] ;  /* 0x00007200ff0a77ac */ /* 0x000e620008000a00 */
[----:B------:R-:W-:Y:S01]  /*0370*/  IMAD.MOV.U32 R20, RZ, RZ, R2 ;  /* 0x000000ffff147224 */ /* 0x000fe200078e0002 */
[----:B------:R-:W-:Y:S01]  /*0380*/  MOV R10, 0x3d0 ;  /* 0x000003d0000a7802 */ /* 0x000fe20000000f00 */
[----:B------:R-:W-:Y:S02]  /*0390*/  IMAD.MOV.U32 R14, RZ, RZ, R3 ;  /* 0x000000ffff0e7224 */ /* 0x000fe400078e0003 */
[----:B-1----:R-:W-:Y:S02]  /*03a0*/  IMAD.U32 R12, RZ, RZ, UR10 ;  /* 0x0000000aff0c7e24 */ /* 0x002fe4000f8e00ff */
[----:B------:R-:W-:-:S07]  /*03b0*/  IMAD.U32 R11, RZ, RZ, UR11 ;  /* 0x0000000bff0b7e24 */ /* 0x000fce000f8e00ff */
[----:B0-----:R-:W-:Y:S05]  /*03c0*/  CALL.REL.NOINC `($__internal_15_$__cuda_sm20_div_s64) ;  /* 0x0000007000c87944 */ /* 0x001fea0003c00000 */
[----:B------:R-:W0:Y:S01]  /*03d0*/  LDCU UR9, c[0x0][0x390] ;  /* 0x00007200ff0977ac */ /* 0x000e220008000800 */
[----:B------:R-:W-:Y:S01]  /*03e0*/  IADD3 R7, PT, PT, -R28, RZ, RZ ;  /* 0x000000ff1c077210 */ /* 0x000fe20007ffe1ff */
[----:B------:R-:W-:-:S04]  /*03f0*/  IMAD.MOV.U32 R6, RZ, RZ, R28 ;  /* 0x000000ffff067224 */ /* 0x000fc800078e001c */
[----:B0-----:R-:W-:Y:S02]  /*0400*/  IMAD R4, R7, UR9, R2 ;  /* 0x0000000907047c24 */ /* 0x001fe4000f8e0202 */
[----:B------:R-:W-:-:S07]  /*0410*/  IMAD.MOV.U32 R7, RZ, RZ, R29 ;  /* 0x000000ffff077224 */ /* 0x000fce00078e001d */
.L_x_816:
[----:B0-----:R-:W-:Y:S05]  /*0420*/  BSYNC.RECONVERGENT B0 ;  /* 0x0000000000007941 */ /* 0x001fea0003800200 */
.L_x_814:
        /* <DEDUP_REMOVED lines=11> */
[----:B0-----:R-:W-:Y:S01]  /*04e0*/  MOV R8, RZ ;  /* 0x000000ff00087202 */ /* 0x001fe20000000f00 */
        /* <DEDUP_REMOVED lines=17> */
.L_x_818:
[----:B------:R-:W0:Y:S01]  /*0600*/  LDCU.64 UR10, c[0x0][0x3a0] ;  /* 0x00007400ff0a77ac */ /* 0x000e220008000a00 */
[----:B------:R-:W-:Y:S01]  /*0610*/  IMAD.MOV.U32 R20, RZ, RZ, R6 ;  /* 0x000000ffff147224 */ /* 0x000fe200078e0006 */
[----:B------:R-:W-:Y:S01]  /*0620*/  MOV R10, 0x670 ;  /* 0x00000670000a7802 */ /* 0x000fe20000000f00 */
[----:B------:R-:W-:Y:S02]  /*0630*/  IMAD.MOV.U32 R14, RZ, RZ, R7 ;  /* 0x000000ffff0e7224 */ /* 0x000fe400078e0007 */
[----:B0-----:R-:W-:Y:S01]  /*0640*/  IMAD.U32 R12, RZ, RZ, UR10 ;  /* 0x0000000aff0c7e24 */ /* 0x001fe2000f8e00ff */
[----:B------:R-:W-:-:S07]  /*0650*/  MOV R11, UR11 ;  /* 0x0000000b000b7c02 */ /* 0x000fce0008000f00 */
[----:B------:R-:W-:Y:S05]  /*0660*/  CALL.REL.NOINC `($__internal_15_$__cuda_sm20_div_s64) ;  /* 0x0000007000207944 */ /* 0x000fea0003c00000 */
[----:B------:R-:W0:Y:S01]  /*0670*/  LDCU UR9, c[0x0][0x3a0] ;  /* 0x00007400ff0977ac */ /* 0x000e220008000800 */
[----:B------:R-:W-:-:S04]  /*0680*/  IMAD.MOV R7, RZ, RZ, -R28 ;  /* 0x000000ffff077224 */ /* 0x000fc800078e0a1c */
[----:B0-----:R-:W-:Y:S02]  /*0690*/  IMAD R0, R7, UR9, R6 ;  /* 0x0000000907007c24 */ /* 0x001fe4000f8e0206 */
[----:B------:R-:W-:Y:S02]  /*06a0*/  IMAD.MOV.U32 R6, RZ, RZ, R28 ;  /* 0x000000ffff067224 */ /* 0x000fe400078e001c */
[----:B------:R-:W-:-:S07]  /*06b0*/  IMAD.MOV.U32 R7, RZ, RZ, R29 ;  /* 0x000000ffff077224 */ /* 0x000fce00078e001d */
.L_x_819:
[----:B------:R-:W-:Y:S05]  /*06c0*/  BSYNC.RECONVERGENT B0 ;  /* 0x0000000000007941 */ /* 0x000fea0003800200 */
.L_x_817:
        /* <DEDUP_REMOVED lines=27> */
.L_x_821:
        /* <DEDUP_REMOVED lines=9> */
[----:B0-----:R-:W-:-:S07]  /*0910*/  IMAD R12, R7, UR9, R6 ;  /* 0x00000009070c7c24 */ /* 0x001fce000f8e0206 */
.L_x_822:
[----:B------:R-:W-:Y:S05]  /*0920*/  BSYNC.RECONVERGENT B0 ;  /* 0x0000000000007941 */ /* 0x000fea0003800200 */
.L_x_820:
        /* <DEDUP_REMOVED lines=14> */
[----:B-1----:R-:W-:Y:S02]  /*0a10*/  VIADD R8, R15, 0xffffffe ;  /* 0x0ffffffe0f087836 */ /* 0x002fe40000000000 */
[----:B------:R-:W1:Y:S05]  /*0a20*/  LDC R15, c[0x0][0x3b4] ;  /* 0x0000ed00ff0f7b82 */ /* 0x000e6a0000000800 */
[----:B------:R4:W5:Y:S01]  /*0a30*/  F2I.FTZ.U32.TRUNC.NTZ R9, R8 ;  /* 0x0000000800097305 */ /* 0x000962000021f000 */
[----:B0-----:R-:W-:Y:S01]  /*0a40*/  IMAD.MOV.U32 R6, RZ, RZ, RZ ;  /* 0x000000ffff067224 */ /* 0x001fe200078e00ff */
[----:B---3--:R-:W-:Y:S01]  /*0a50*/  IADD3 R13, PT, PT, RZ, -R7, RZ ;  /* 0x80000007ff0d7210 */ /* 0x008fe20007ffe0ff */
[----:B----4-:R-:W-:-:S04]  /*0a60*/  IMAD.MOV.U32 R8, RZ, RZ, RZ ;  /* 0x000000ffff087224 */ /* 0x010fc800078e00ff */
[----:B------:R-:W-:Y:S02]  /*0a70*/  IMAD R13, R13, R14, RZ ;  /* 0x0000000e0d0d7224 */ /* 0x000fe400078e02ff */
[----:B-----5:R-:W-:Y:S02]  /*0a80*/  IMAD.MOV R16, RZ, RZ, -R9 ;  /* 0x000000ffff107224 */ /* 0x020fe400078e0a09 */
[----:B------:R-:W-:-:S04]  /*0a90*/  IMAD.HI.U32 R13, R7, R13, R6 ;  /* 0x0000000d070d7227 */ /* 0x000fc800078e0006 */
[----:B------:R-:W-:Y:S02]  /*0aa0*/  IMAD R11, R16, R19, RZ ;  /* 0x00000013100b7224 */ /* 0x000fe400078e02ff */
[----:B------:R-:W-:Y:S01]  /*0ab0*/  IMAD.HI.U32 R6, R13, R10, RZ ;  /* 0x0000000a0d067227 */ /* 0x000fe200078e00ff */
[----:B------:R-:W-:-:S03]  /*0ac0*/  IABS R13, R0 ;  /* 0x00000000000d7213 */ /* 0x000fc60000000000 */
[----:B------:R-:W-:Y:S02]  /*0ad0*/  IMAD.MOV R7, RZ, RZ, -R6 ;  /* 0x000000ffff077224 */ /* 0x000fe400078e0a06 */
[----:B------:R-:W-:Y:S01]  /*0ae0*/  IMAD.HI.U32 R11, R9, R11, R8 ;  /* 0x0000000b090b7227 */ /* 0x000fe200078e0008 */
[----:B------:R-:W-:Y:S02]  /*0af0*/  MOV R8, R13 ;  /* 0x0000000d00087202 */ /* 0x000fe40000000f00 */
[----:B------:R-:W0:Y:S01]  /*0b00*/  LDC R13, c[0x0][0x3b0] ;  /* 0x0000ec00ff0d7b82 */ /* 0x000e220000000800 */
[----:B------:R-:W-:Y:S02]  /*0b10*/  IMAD R7, R14, R7, R10 ;  /* 0x000000070e077224 */ /* 0x000fe400078e020a */
[----:B------:R-:W-:-:S03]  /*0b20*/  IMAD.HI.U32 R11, R11, R8, RZ ;  /* 0x000000080b0b7227 */ /* 0x000fc600078e00ff */
[----:B------:R-:W-:Y:S01]  /*0b30*/  ISETP.GT.U32.AND P1, PT, R14, R7, PT ;  /* 0x000000070e00720c */ /* 0x000fe20003f24070 */
[----:B------:R-:W-:-:S04]  /*0b40*/  IMAD.MOV R9, RZ, RZ, -R11 ;  /* 0x000000ffff097224 */ /* 0x000fc800078e0a0b */
[----:B------:R-:W-:-:S05]  /*0b50*/  IMAD R8, R19, R9, R8 ;  /* 0x0000000913087224 */ /* 0x000fca00078e0208 */
[----:B------:R-:W-:-:S03]  /*0b60*/  ISETP.GT.U32.AND P2, PT, R19, R8, PT ;  /* 0x000000081300720c */ /* 0x000fc60003f44070 */
[----:B------:R-:W-:Y:S02]  /*0b70*/  @!P1 IMAD.IADD R7, R7, 0x1, -R14 ;  /* 0x0000000107079824 */ /* 0x000fe400078e0a0e */
[----:B------:R-:W-:-:S03]  /*0b80*/  @!P1 VIADD R6, R6, 0x1 ;  /* 0x0000000106069836 */ /* 0x000fc60000000000 */
[----:B------:R-:W-:Y:S02]  /*0b90*/  ISETP.GE.U32.AND P0, PT, R7, R14, PT ;  /* 0x0000000e0700720c */ /* 0x000fe40003f06070 */
[----:B------:R-:W3:Y:S01]  /*0ba0*/  LDC R14, c[0x0][0x3ac] ;  /* 0x0000eb00ff0e7b82 */ /* 0x000ee20000000800 */
[----:B------:R-:W-:Y:S02]  /*0bb0*/  LOP3.LUT R7, R12, R17, RZ, 0x3c, !PT ;  /* 0x000000110c077212 */ /* 0x000fe400078e3cff */
[----:B------:R-:W-:Y:S01]  /*0bc0*/  @!P2 IMAD.IADD R8, R8, 0x1, -R19 ;  /* 0x000000010808a824 */ /* 0x000fe200078e0a13 */
[----:B0-----:R-:W-:Y:S01]  /*0bd0*/  ISETP.GE.AND P5, PT, R12, R13, PT ;  /* 0x0000000d0c00720c */ /* 0x001fe20003fa6270 */
[----:B------:R-:W-:Y:S01]  /*0be0*/  @!P2 VIADD R11, R11, 0x1 ;  /* 0x000000010b0ba836 */ /* 0x000fe20000000000 */
[----:B------:R-:W-:Y:S02]  /*0bf0*/  ISETP.GE.AND P6, PT, R7, RZ, PT ;  /* 0x000000ff0700720c */ /* 0x000fe40003fc6270 */
[----:B------:R-:W-:-:S02]  /*0c00*/  ISETP.GE.U32.AND P4, PT, R8, R19, PT ;  /* 0x000000130800720c */ /* 0x000fc40003f86070 */
[----:B------:R-:W-:Y:S02]  /*0c10*/  LOP3.LUT R7, R0, R18, RZ, 0x3c, !PT ;  /* 0x0000001200077212 */ /* 0x000fe400078e3cff */
[----:B------:R-:W-:Y:S02]  /*0c20*/  @P0 IADD3 R6, PT, PT, R6, 0x1, RZ ;  /* 0x0000000106060810 */ /* 0x000fe40007ffe0ff */
[----:B------:R-:W-:Y:S02]  /*0c30*/  ISETP.GE.AND P1, PT, R7, RZ, PT ;  /* 0x000000ff0700720c */ /* 0x000fe40003f26270 */
[----:B-1----:R-:W-:Y:S01]  /*0c40*/  ISETP.GE.AND P0, PT, R0, R15, PT ;  /* 0x0000000f0000720c */ /* 0x002fe20003f06270 */
[----:B------:R-:W-:Y:S02]  /*0c50*/  IMAD.MOV.U32 R10, RZ, RZ, R6 ;  /* 0x000000ffff0a7224 */ /* 0x000fe400078e0006 */
[----:B------:R-:W-:Y:S02]  /*0c60*/  HFMA2 R6, -RZ, RZ, 0, 0 ;  /* 0x00000000ff067431 */ /* 0x000fe400000001ff */
[----:B------:R-:W-:Y:S01]  /*0c70*/  @!P6 IMAD.MOV R10, RZ, RZ, -R10 ;  /* 0x000000ffff0ae224 */ /* 0x000fe200078e0a0a */
[----:B------:R-:W-:Y:S01]  /*0c80*/  ISETP.NE.AND P6, PT, R18, RZ, PT ;  /* 0x000000ff1200720c */ /* 0x000fe20003fc5270 */
[----:B------:R-:W-:Y:S01]  /*0c90*/  @P4 VIADD R11, R11, 0x1 ;  /* 0x000000010b0b4836 */ /* 0x000fe20000000000 */
[----:B------:R-:W-:Y:S01]  /*0ca0*/  @!P3 LOP3.LUT R10, RZ, R17, RZ, 0x33, !PT ;  /* 0x00000011ff0ab212 */ /* 0x000fe200078e33ff */
[----:B--2---:R-:W-:Y:S10]  /*0cb0*/  @!P5 BRA `(.L_x_824) ;  /* 0x000000000068d947 */ /* 0x004ff40003800000 */
        /* <DEDUP_REMOVED lines=26> */
.L_x_824:
[----:B------:R-:W-:Y:S05]  /*0e60*/  BSYNC.RECONVERGENT B0 ;  /* 0x0000000000007941 */ /* 0x000fea0003800200 */
.L_x_823:
[----:B------:R-:W-:Y:S01]  /*0e70*/  BSSY.RECONVERGENT B0, `(.L_x_825) ;  /* 0x000001e000007945 */ /* 0x000fe20003800200 */
[----:B------:R-:W-:Y:S01]  /*0e80*/  VIADDMNMX R7, R10, 0x1, R21, PT ;  /* 0x000000010a077846 */ /* 0x000fe20003800115 */
[----:B------:R-:W-:Y:S02]  /*0e90*/  IMAD.MOV.U32 R9, RZ, RZ, RZ ;  /* 0x000000ffff097224 */ /* 0x000fe400078e00ff */
[----:B------:R-:W-:Y:S05]  /*0ea0*/  @!P0 BRA `(.L_x_826) ;  /* 0x0000000000688947 */ /* 0x000fea0003800000 */
[----:B------:R-:W0:Y:S01]  /*0eb0*/  LDC R17, c[0x0][0x3bc] ;  /* 0x0000ef00ff117b82 */ /* 0x000e220000000800 */
[----:B------:R-:W-:Y:S01]  /*0ec0*/  IMAD.IADD R0, R0, 0x1, -R15 ;  /* 0x0000000100007824 */ /* 0x000fe200078e0a0f */
[----:B0-----:R-:W-:-:S04]  /*0ed0*/  IABS R13, R17 ;  /* 0x00000011000d7213 */ /* 0x001fc80000000000 */
[----:B------:R-:W0:Y:S08]  /*0ee0*/  I2F.RP R10, R13 ;  /* 0x0000000d000a7306 */ /* 0x000e300000209400 */
[----:B0-----:R-:W0:Y:S02]  /*0ef0*/  MUFU.RCP R10, R10 ;  /* 0x0000000a000a7308 */ /* 0x001e240000001000 */
[----:B0-----:R-:W-:-:S06]  /*0f00*/  VIADD R8, R10, 0xffffffe ;  /* 0x0ffffffe0a087836 */ /* 0x001fcc0000000000 */
[----:B------:R0:W1:Y:S02]  /*0f10*/  F2I.FTZ.U32.TRUNC.NTZ R9, R8 ;  /* 0x0000000800097305 */ /* 0x000064000021f000 */
[----:B0-----:R-:W-:Y:S01]  /*0f20*/  MOV R8, RZ ;  /* 0x000000ff00087202 */ /* 0x001fe20000000f00 */
        /* <DEDUP_REMOVED lines=18> */
.L_x_826:
[----:B------:R-:W-:Y:S05]  /*1050*/  BSYNC.RECONVERGENT B0 ;  /* 0x0000000000007941 */ /* 0x000fea0003800200 */
.L_x_825:
[----:B------:R-:W-:Y:S01]  /*1060*/  ISETP.GE.AND P0, PT, R6, R7, PT ;  /* 0x000000070600720c */ /* 0x000fe20003f06270 */
[----:B------:R-:W-:Y:S01]  /*1070*/  @!P1 IMAD.MOV R11, RZ, RZ, -R11 ;  /* 0x000000ffff0b9224 */ /* 0x000fe200078e0a0b */
[----:B------:R-:W-:Y:S01]  /*1080*/  SHF.R.S32.HI R0, RZ, 0x1f, R28 ;  /* 0x0000001fff007819 */ /* 0x000fe2000001141c */
[----:B------:R-:W-:Y:S01]  /*1090*/  IMAD R13, R28, UR5, RZ ;  /* 0x000000051c0d7c24 */ /* 0x000fe2000f8e02ff */
[----:B------:R-:W-:Y:S01]  /*10a0*/  @!P6 LOP3.LUT R11, RZ, R18, RZ, 0x33, !PT ;  /* 0x00000012ff0be212 */ /* 0x000fe200078e33ff */
[----:B------:R-:W-:Y:S01]  /*10b0*/  BSSY.RECONVERGENT B2, `(.L_x_827) ;  /* 0x000029d000027945 */ /* 0x000fe20003800200 */
[----:B------:R-:W-:Y:S01]  /*10c0*/  CS2R R30, SRZ ;  /* 0x00000000001e7805 */ /* 0x000fe2000001ff00 */
[----:B------:R-:W-:Y:S01]  /*10d0*/  IMAD R23, R0, UR4, R13 ;  /* 0x0000000400177c24 */ /* 0x000fe2000f8e020d */
[----:B---3--:R-:W-:-:S05]  /*10e0*/  VIADDMNMX R8, R11, 0x1, R14, PT ;  /* 0x000000010b087846 */ /* 0x008fca000380010e */
[----:B------:R-:W-:Y:S05]  /*10f0*/  @P0 BRA `(.L_x_828) ;  /* 0x0000002800600947 */ /* 0x000fea0003800000 */
[----:B------:R-:W0:Y:S01]  /*1100*/  LDCU UR9, c[0x0][0x3c4] ;  /* 0x00007880ff0977ac */ /* 0x000e220008000800 */
[----:B------:R-:W-:Y:S01]  /*1110*/  IMAD.WIDE.U32 R28, R28, UR4, RZ ;  /* 0x000000041c1c7c25 */ /* 0x000fe2000f8e00ff */
[----:B------:R-:W-:Y:S02]  /*1120*/  SHF.R.S32.HI R11, RZ, 0x1f, R4 ;  /* 0x0000001fff0b7819 */ /* 0x000fe40000011404 */
[----:B------:R-:W-:Y:S01]  /*1130*/  CS2R R30, SRZ ;  /* 0x00000000001e7805 */ /* 0x000fe2000001ff00 */
[----:B------:R-:W1:Y:S01]  /*1140*/  LDCU UR10, c[0x0][0x3a0] ;  /* 0x00007400ff0a77ac */ /* 0x000e620008000800 */
[C---:B------:R-:W-:Y:S01]  /*1150*/  IMAD R19, R9.reuse, R18, R18 ;  /* 0x0000001209137224 */ /* 0x040fe200078e0212 */
[----:B------:R-:W-:Y:S01]  /*1160*/  IADD3 R10, PT, PT, R9, 0x3, RZ ;  /* 0x00000003090a7810 */ /* 0x000fe20007ffe0ff */
[----:B------:R-:W-:Y:S02]  /*1170*/  IMAD.IADD R12, R29, 0x1, R23 ;  /* 0x000000011d0c7824 */ /* 0x000fe400078e0217 */
[----:B------:R-:W-:-:S02]  /*1180*/  IMAD.IADD R14, R8, 0x1, -R9 ;  /* 0x00000001080e7824 */ /* 0x000fc400078e0a09 */
[----:B------:R-:W-:-:S03]  /*1190*/  VIADD R13, R9, 0x2 ;  /* 0x00000002090d7836 */ /* 0x000fc60000000000 */
[----:B------:R-:W-:Y:S01]  /*11a0*/  LOP3.LUT R14, R14, 0x3, RZ, 0xc0, !PT ;  /* 0x000000030e0e7812 */ /* 0x000fe200078ec0ff */
[----:B0-----:R-:W-:Y:S01]  /*11b0*/  IMAD R0, R9, R18, -UR9 ;  /* 0x8000000909007e24 */ /* 0x001fe2000f8e0212 */
[C---:B------:R-:W-:Y:S01]  /*11c0*/  IADD3 R24, PT, PT, R19.reuse, -UR9, R18 ;  /* 0x8000000913187c10 */ /* 0x040fe2000fffe012 */
[----:B------:R-:W-:Y:S02]  /*11d0*/  VIADD R21, R19, -UR9 ;  /* 0x8000000913157c36 */ /* 0x000fe40008000000 */
[----:B------:R-:W-:Y:S01]  /*11e0*/  IMAD.IADD R17, R0, 0x1, R15 ;  /* 0x0000000100117824 */ /* 0x000fe200078e020f */
[----:B------:R-:W-:Y:S02]  /*11f0*/  VIMNMX R15, PT, PT, RZ, R0, !PT ;  /* 0x00000000ff0f7248 */ /* 0x000fe40007fe0100 */
[----:B------:R-:W-:Y:S02]  /*1200*/  VIMNMX R16, PT, PT, RZ, R21, !PT ;  /* 0x00000015ff107248 */ /* 0x000fe40007fe0100 */
[----:B------:R-:W-:-:S02]  /*1210*/  IADD3 R23, PT, PT, R17, R18, RZ ;  /* 0x0000001211177210 */ /* 0x000fc40007ffe0ff */
[----:B------:R-:W-:Y:S02]  /*1220*/  VIMNMX R19, PT, PT, R17, UR7, PT ;  /* 0x0000000711137c48 */ /* 0x000fe4000bfe0100 */
[C---:B------:R-:W-:Y:S02]  /*1230*/  VIMNMX R22, PT, PT, R23.reuse, UR7, PT ;  /* 0x0000000717167c48 */ /* 0x040fe4000bfe0100 */
[----:B------:R-:W-:Y:S01]  /*1240*/  VIADDMNMX R25, R23, R18, UR7, PT ;  /* 0x0000000717197e46 */ /* 0x000fe2000b800112 */
[C---:B------:R-:W-:Y:S01]  /*1250*/  IMAD.IADD R18, R19.reuse, 0x1, -R0 ;  /* 0x0000000113127824 */ /* 0x040fe200078e0a00 */
[----:B-1----:R-:W-:Y:S01]  /*1260*/  VIMNMX R20, PT, PT, R19, UR10, PT ;  /* 0x0000000a13147c48 */ /* 0x002fe2000bfe0100 */
[C---:B------:R-:W-:Y:S01]  /*1270*/  IMAD.IADD R19, R22.reuse, 0x1, -R21 ;  /* 0x0000000116137824 */ /* 0x040fe200078e0a15 */
[----:B------:R-:W-:Y:S01]  /*1280*/  VIMNMX R21, PT, PT, R22, UR10, PT ;  /* 0x0000000a16157c48 */ /* 0x000fe2000bfe0100 */
[----:B------:R-:W-:Y:S01]  /*1290*/  IMAD.IADD R22, R25, 0x1, -R24 ;  /* 0x0000000119167824 */ /* 0x000fe200078e0a18 */
[----:B------:R-:W-:-:S02]  /*12a0*/  VIMNMX R17, PT, PT, RZ, R24, !PT ;  /* 0x00000018ff117248 */ /* 0x000fc40007fe0100 */
[----:B------:R-:W-:-:S07]  /*12b0*/  VIMNMX R24, PT, PT, R25, UR10, PT ;  /* 0x0000000a19187c48 */ /* 0x000fce000bfe0100 */
.L_x_860:
[----:B------:R-:W-:Y:S01]  /*12c0*/  ISETP.GE.AND P0, PT, R9, R8, PT ;  /* 0x000000080900720c */ /* 0x000fe20003f06270 */
[----:B------:R-:W-:-:S12]  /*12d0*/  BSSY.RECONVERGENT B1, `(.L_x_829) ;  /* 0x0000277000017945 */ /* 0x000fd80003800200 */
[----:B01234-:R-:W-:Y:S05]  /*12e0*/  @P0 BRA `(.L_x_830) ;  /* 0x0000002400d40947 */ /* 0x01ffea0003800000 */
        /* <DEDUP_REMOVED lines=8> */
[----:B------:R-:W-:Y:S02]  /*1370*/  VIMNMX R23, PT, PT, RZ, R25, !PT ;  /* 0x00000019ff177248 */ /* 0x000fe40007fe0100 */
[----:B--2---:R-:W-:-:S04]  /*1380*/  VIADDMNMX R0, R25, R0, UR6, PT ;  /* 0x0000000619007e46 */ /* 0x004fc8000b800100 */
[----:B-1----:R-:W-:Y:S02]  /*1390*/  VIMNMX R26, PT, PT, R0, UR10, PT ;  /* 0x0000000a001a7c48 */ /* 0x002fe4000bfe0100 */
[----:B------:R-:W-:-:S03]  /*13a0*/  IADD3 R25, PT, PT, -R25, R0, RZ ;  /* 0x0000000019197210 */ /* 0x000fc60007ffe1ff */
[----:B------:R-:W-:Y:S01]  /*13b0*/  IMAD.IADD R27, R26, 0x1, -R23 ;  /* 0x000000011a1b7824 */ /* 0x000fe200078e0a17 */
[----:B------:R-:W-:Y:S06]  /*13c0*/  @!P0 BRA `(.L_x_832) ;  /* 0x0000000c00c48947 */ /* 0x000fec0003800000 */
[----:B------:R-:W-:Y:S01]  /*13d0*/  ISETP.GT.AND P0, PT, R26, R23, PT ;  /* 0x000000171a00720c */ /* 0x000fe20003f04270 */
[----:B------:R-:W-:Y:S03]  /*13e0*/  BSSY.RECONVERGENT B4, `(.L_x_833) ;  /* 0x000004d000047945 */ /* 0x000fe60003800200 */
[----:B------:R-:W-:-:S13]  /*13f0*/  ISETP.LE.OR P1, PT, R20, R15, !P0 ;  /* 0x0000000f1400720c */ /* 0x000fda0004723670 */
        /* <DEDUP_REMOVED lines=9> */
[----:B-1----:R-:W-:Y:S01]  /*1490*/  IMAD R0, R33, UR14, RZ ;  /* 0x0000000e21007c24 */ /* 0x002fe2000f8e02ff */
[----:B------:R-:W-:-:S03]  /*14a0*/  MOV R33, R11 ;  /* 0x0000000b00217202 */ /* 0x000fc60000000f00 */
[----:B------:R-:W-:-:S04]  /*14b0*/  IMAD.WIDE.U32 R32, R35, UR14, R32 ;  /* 0x0000000e23207c25 */ /* 0x000fc8000f8e0020 */
[----:B------:R-:W-:Y:S01]  /*14c0*/  IMAD R35, R35, UR15, R0 ;  /* 0x0000000f23237c24 */ /* 0x000fe2000f8e0200 */
[----:B--2---:R-:W-:-:S03]  /*14d0*/  LEA R38, P1, R32, UR10, 0x3 ;  /* 0x0000000a20267c11 */ /* 0x004fc6000f8218ff */
[----:B------:R-:W-:-:S05]  /*14e0*/  IMAD.IADD R33, R33, 0x1, R35 ;  /* 0x0000000121217824 */ /* 0x000fca00078e0223 */
[----:B------:R-:W-:-:S05]  /*14f0*/  LEA.HI.X R39, R32, UR11, R33, 0x3, P1 ;  /* 0x0000000b20277c11 */ /* 0x000fca00088f1c21 */
[----:B------:R1:W2:Y:S01]  /*1500*/  LDG.E.64 R32, desc[UR12][R38.64] ;  /* 0x0000000c26207981 */ /* 0x0002a2000c1e1b00 */
[----:B0-----:R-:W-:Y:S01]  /*1510*/  UPRMT UR9, UR9, 0x8880, URZ ;  /* 0x0000888009097896 */ /* 0x001fe200080000ff */
[----:B------:R-:W-:Y:S01]  /*1520*/  IMAD.IADD R0, R20, 0x1, -R15 ;  /* 0x0000000114007824 */ /* 0x000fe200078e0a0f */
[----:B------:R-:W-:Y:S01]  /*1530*/  BSSY.RECONVERGENT B5, `(.L_x_835) ;  /* 0x0000036000057945 */ /* 0x000fe20003800200 */
[----:B------:R-:W-:Y:S02]  /*1540*/  IMAD.MOV.U32 R36, RZ, RZ, 0x1 ;  /* 0x00000001ff247424 */ /* 0x000fe400078e00ff */
[----:B------:R-:W-:Y:S01]  /*1550*/  IMAD R34, R27, R0, RZ ;  /* 0x000000001b227224 */ /* 0x000fe200078e02ff */
[----:B------:R-:W-:-:S13]  /*1560*/  ISETP.NE.AND P1, PT, RZ, UR9, PT ;  /* 0x00000009ff007c0c */ /* 0x000fda000bf25270 */
[----:B------:R-:W-:-:S06]  /*1570*/  @P1 IMAD R34, R18, R25, RZ ;  /* 0x0000001912221224 */ /* 0x000fcc00078e02ff */
[----:B------:R-:W0:Y:S02]  /*1580*/  I2F.F64 R34, R34 ;  /* 0x0000002200227312 */ /* 0x000e240000201c00 */
[----:B0-----:R-:W1:-:S15]  /*1590*/  MUFU.RCP64H R37, R35 ;  /* 0x0000002300257308 */ /* 0x001e5e0000001800 */
[----:B------:R-:W-:-:S15]  /*15a0*/  NOP ;  /* 0x0000000000007918 */ /* 0x000fde0000000000 */
[----:B------:R-:W-:-:S15]  /*15b0*/  NOP ;  /* 0x0000000000007918 */ /* 0x000fde0000000000 */
[----:B------:R-:W-:-:S15]  /*15c0*/  NOP ;  /* 0x0000000000007918 */ /* 0x000fde0000000000 */
[----:B------:R-:W-:-:S02]  /*15d0*/  NOP ;  /* 0x0000000000007918 */ /* 0x000fc40000000000 */
[----:B-1----:R-:W0:-:S15]  /*15e0*/  DFMA R38, -R34, R36, 1 ;  /* 0x3ff000002226742b */ /* 0x002e1e0000000124 */
        /* <DEDUP_REMOVED lines=14> */
[----:B0-----:R-:W0:Y:S01]  /*16d0*/  DFMA R36, -R34, R38, 1 ;  /* 0x3ff000002224742b */ /* 0x001e220000000126 */
[----:B--2---:R-:W-:-:S15]  /*16e0*/  FSETP.GEU.AND P2, PT, |R33|, 6.5827683646048100446e-37, PT ;  /* 0x036000002100780b */ /* 0x004fde0003f4e200 */
[----:B------:R-:W-:-:S15]  /*16f0*/  NOP ;  /* 0x0000000000007918 */ /* 0x000fde0000000000 */
[----:B------:R-:W-:-:S15]  /*1700*/  NOP ;  /* 0x0000000000007918 */ /* 0x000fde0000000000 */
[----:B------:R-:W-:-:S15]  /*1710*/  NOP ;  /* 0x0000000000007918 */ /* 0x000fde0000000000 */
[----:B------:R-:W-:-:S03]  /*1720*/  NOP ;  /* 0x0000000000007918 */ /* 0x000fc60000000000 */
        /* <DEDUP_REMOVED lines=21> */
[----:B------:R-:W-:Y:S05]  /*1880*/  CALL.REL.NOINC `($__internal_14_$__cuda_sm20_div_rn_f64_full) ;  /* 0x00000054008c7944 */ /* 0x000fea0003c00000 */
.L_x_836:
[----:B------:R-:W-:Y:S05]  /*1890*/  BSYNC.RECONVERGENT B5 ;  /* 0x0000000000057941 */ /* 0x000fea0003800200 */
.L_x_835:
[----:B------:R0:W1:Y:S02]  /*18a0*/  DADD R30, R30, R40 ;  /* 0x000000001e1e7229 */ /* 0x0000640000000028 */
.L_x_834:
[----:B------:R-:W-:Y:S05]  /*18b0*/  BSYNC.RECONVERGENT B4 ;  /* 0x0000000000047941 */ /* 0x000fea0003800200 */
.L_x_833:
[----:B------:R-:W-:Y:S01]  /*18c0*/  ISETP.NE.AND P1, PT, R14, 0x1, PT ;  /* 0x000000010e00780c */ /* 0x000fe20003f25270 */
[----:B------:R-:W-:-:S12]  /*18d0*/  VIADD R33, R9, 0x1 ;  /* 0x0000000109217836 */ /* 0x000fd80000000000 */
[----:B------:R-:W-:Y:S05]  /*18e0*/  @!P1 BRA `(.L_x_832) ;  /* 0x00000008007c9947 */ /* 0x000fea0003800000 */
[----:B------:R-:W-:Y:S01]  /*18f0*/  ISETP.LE.OR P1, PT, R21, R16, !P0 ;  /* 0x000000101500720c */ /* 0x000fe20004723670 */
[----:B------:R-:W-:-:S12]  /*1900*/  BSSY.RECONVERGENT B4, `(.L_x_837) ;  /* 0x000004c000047945 */ /* 0x000fd80003800200 */
[----:B------:R-:W-:Y:S05]  /*1910*/  @P1 BRA `(.L_x_838) ;  /* 0x0000000400281947 */ /* 0x000fea0003800000 */
[----:B------:R-:W2:Y:S01]  /*1920*/  LDCU UR9, c[0x0][0x3ac] ;  /* 0x00007580ff0977ac */ /* 0x000ea20008000800 */
[----:B------:R-:W-:Y:S01]  /*1930*/  IMAD.MOV.U32 R32, RZ, RZ, R4 ;  /* 0x000000ffff207224 */ /* 0x000fe200078e0004 */
[----:B------:R-:W3:Y:S01]  /*1940*/  LDCU.64 UR10, c[0x0][0x390] ;  /* 0x00007200ff0a77ac */ /* 0x000ee20008000a00 */
[----:B------:R-:W4:Y:S01]  /*1950*/  LDCU.64 UR14, c[0x0][0x388] ;  /* 0x00007100ff0e77ac */ /* 0x000f220008000a00 */
[----:B--2---:R-:W-:Y:S01]  /*1960*/  IMAD R33, R6, UR9, R33 ;  /* 0x0000000906217c24 */ /* 0x004fe2000f8e0221 */
[----:B------:R-:W2:Y:S04]  /*1970*/  LDCU.U8 UR9, c[0x0][0x3d4] ;  /* 0x00007a80ff0977ac */ /* 0x000ea80008000000 */
[----:B------:R-:W-:-:S04]  /*1980*/  IADD3 R35, P1, PT, R33, R28, RZ ;  /* 0x0000001c21237210 */ /* 0x000fc80007f3e0ff */
[----:B------:R-:W-:-:S05]  /*1990*/  LEA.HI.X.SX32 R33, R33, R12, 0x1, P1 ;  /* 0x0000000c21217211 */ /* 0x000fca00008f0eff */
[----:B---3--:R-:W-:Y:S02]  /*19a0*/  IMAD R0, R33, UR10, RZ ;  /* 0x0000000a21007c24 */ /* 0x008fe4000f8e02ff */
[----:B------:R-:W-:Y:S02]  /*19b0*/  IMAD.MOV.U32 R33, RZ, RZ, R11 ;  /* 0x000000ffff217224 */ /* 0x000fe400078e000b */
[----:B------:R-:W-:-:S04]  /*19c0*/  IMAD.WIDE.U32 R32, R35, UR10, R32 ;  /* 0x0000000a23207c25 */ /* 0x000fc8000f8e0020 */
[----:B------:R-:W-:Y:S01]  /*19d0*/  IMAD R35, R35, UR11, R0 ;  /* 0x0000000b23237c24 */ /* 0x000fe2000f8e0200 */
[----:B----4-:R-:W-:-:S04]  /*19e0*/  LEA R38, P1, R32, UR14, 0x3 ;  /* 0x0000000e20267c11 */ /* 0x010fc8000f8218ff */
[----:B------:R-:W-:-:S04]  /*19f0*/  IADD3 R33, PT, PT, R33, R35, RZ ;  /* 0x0000002321217210 */ /* 0x000fc80007ffe0ff */
[----:B------:R-:W-:-:S05]  /*1a00*/  LEA.HI.X R39, R32, UR15, R33, 0x3, P1 ;  /* 0x0000000f20277c11 */ /* 0x000fca00088f1c21 */
[----:B------:R3:W4:Y:S01]  /*1a10*/  LDG.E.64 R32, desc[UR12][R38.64] ;  /* 0x0000000c26207981 */ /* 0x000722000c1e1b00 */
[----:B--2---:R-:W-:Y:S01]  /*1a20*/  UPRMT UR9, UR9, 0x8880, URZ ;  /* 0x0000888009097896 */ /* 0x004fe200080000ff */
[----:B------:R-:W-:Y:S01]  /*1a30*/  IMAD.IADD R0, R21, 0x1, -R16 ;  /* 0x0000000115007824 */ /* 0x000fe200078e0a10 */
[----:B------:R-:W-:Y:S01]  /*1a40*/  BSSY.RECONVERGENT B5, `(.L_x_839) ;  /* 0x0000036000057945 */ /* 0x000fe20003800200 */
[----:B------:R-:W-:Y:S02]  /*1a50*/  IMAD.MOV.U32 R36, RZ, RZ, 0x1 ;  /* 0x00000001ff247424 */ /* 0x000fe400078e00ff */
[----:B------:R-:W-:Y:S01]  /*1a60*/  IMAD R34, R27, R0, RZ ;  /* 0x000000001b227224 */ /* 0x000fe200078e02ff */
[----:B------:R-:W-:-:S13]  /*1a70*/  ISETP.NE.AND P1, PT, RZ, UR9, PT ;  /* 0x00000009ff007c0c */ /* 0x000fda000bf25270 */
[----:B------:R-:W-:-:S06]  /*1a80*/  @P1 IMAD R34, R19, R25, RZ ;  /* 0x0000001913221224 */ /* 0x000fcc00078e02ff */
[----:B------:R-:W2:Y:S02]  /*1a90*/  I2F.F64 R34, R34 ;  /* 0x0000002200227312 */ /* 0x000ea40000201c00 */
[----:B--2---:R-:W3:-:S15]  /*1aa0*/  MUFU.RCP64H R37, R35 ;  /* 0x0000002300257308 */ /* 0x004ede0000001800 */
[----:B------:R-:W-:-:S15]  /*1ab0*/  NOP ;  /* 0x0000000000007918 */ /* 0x000fde0000000000 */
[----:B------:R-:W-:-:S15]  /*1ac0*/  NOP ;  /* 0x0000000000007918 */ /* 0x000fde0000000000 */
[----:B------:R-:W-:-:S15]  /*1ad0*/  NOP ;  /* 0x0000000000007918 */ /* 0x000fde0000000000 */
[----:B------:R-:W-:-:S02]  /*1ae0*/  NOP ;  /* 0x0000000000007918 */ /* 0x000fc40000000000 */
[----:B---3--:R-:W2:-:S15]  /*1af0*/  DFMA R38, -R34, R36, 1 ;  /* 0x3ff000002226742b */ /* 0x008e9e0000000124 */
[----:B------:R-:W-:-:S15]  /*1b00*/  NOP ;  /* 0x0000000000007918 */ /* 0x000fde0000000000 */
[----:B------:R-:W-:-:S15]  /*1b10*/  NOP ;  /* 0x0000000000007918 */ /* 0x000fde0000000000 */
[----:B------:R-:W-:-:S15]  /*1b20*/  NOP ;  /* 0x0000000000007918 */ /* 0x000fde0000000000 */
[----:B------:R-:W-:-:S04]  /*1b30*/  NOP ;  /* 0x0000000000007918 */ /* 0x000fc80000000000 */
[----:B--2---:R-:W2:-:S15]  /*1b40*/  DFMA R38, R38, R38, R38 ;  /* 0x000000262626722b */ /* 0x004e9e0000000026 */
        /* <DEDUP_REMOVED lines=9> */
[----:B--2---:R-:W2:Y:S01]  /*1be0*/  DFMA R36, -R34, R38, 1 ;  /* 0x3ff000002224742b */ /* 0x004ea20000000126 */
[----:B----4-:R-:W-:-:S15]  /*1bf0*/  FSETP.GEU.AND P2, PT, |R33|, 6.5827683646048100446e-37, PT ;  /* 0x036000002100780b */ /* 0x010fde0003f4e200 */
[----:B------:R-:W-:-:S15]  /*1c00*/  NOP ;  /* 0x0000000000007918 */ /* 0x000fde0000000000 */
[----:B------:R-:W-:-:S15]  /*1c10*/  NOP ;  /* 0x0000000000007918 */ /* 0x000fde0000000000 */
[----:B------:R-:W-:-:S15]  /*1c20*/  NOP ;  /* 0x0000000000007918 */ /* 0x000fde0000000000 */
[----:B------:R-:W-:-:S03]  /*1c30*/  NOP ;  /* 0x0000000000007918 */ /* 0x000fc60000000000 */
        /* <DEDUP_REMOVED lines=21> */
[----:B-1----:R-:W-:Y:S05]  /*1d90*/  CALL.REL.NOINC `($__internal_14_$__cuda_sm20_div_rn_f64_full) ;  /* 0x0000005000487944 */ /* 0x002fea0003c00000 */
.L_x_840:
[----:B------:R-:W-:Y:S05]  /*1da0*/  BSYNC.RECONVERGENT B5 ;  /* 0x0000000000057941 */ /* 0x000fea0003800200 */
.L_x_839:
[----:B-1----:R2:W3:Y:S02]  /*1db0*/  DADD R30, R30, R40 ;  /* 0x000000001e1e7229 */ /* 0x0024e40000000028 */
.L_x_838:
[----:B------:R-:W-:Y:S05]  /*1dc0*/  BSYNC.RECONVERGENT B4 ;  /* 0x0000000000047941 */ /* 0x000fea0003800200 */
.L_x_837:
[----:B------:R-:W-:Y:S02]  /*1dd0*/  ISETP.NE.AND P1, PT, R14, 0x2, PT ;  /* 0x000000020e00780c */ /* 0x000fe40003f25270 */
[----:B------:R-:W-:-:S11]  /*1de0*/  MOV R33, R13 ;  /* 0x0000000d00217202 */ /* 0x000fd60000000f00 */
[----:B------:R-:W-:Y:S05]  /*1df0*/  @!P1 BRA `(.L_x_832) ;  /* 0x0000000400389947 */ /* 0x000fea0003800000 */
[----:B------:R-:W-:Y:S01]  /*1e00*/  ISETP.LE.OR P0, PT, R24, R17, !P0 ;  /* 0x000000111800720c */ /* 0x000fe20004703670 */
[----:B------:R-:W-:-:S12]  /*1e10*/  IMAD.MOV.U32 R33, RZ, RZ, R10 ;  /* 0x000000ffff217224 */ /* 0x000fd800078e000a */
[----:B------:R-:W-:Y:S05]  /*1e20*/  @P0 BRA `(.L_x_832) ;  /* 0x00000004002c0947 */ /* 0x000fea0003800000 */
[----:B------:R-:W4:Y:S01]  /*1e30*/  LDCU UR9, c[0x0][0x3ac] ;  /* 0x00007580ff0977ac */ /* 0x000f220008000800 */
[----:B------:R-:W-:Y:S01]  /*1e40*/  IMAD.MOV.U32 R32, RZ, RZ, R4 ;  /* 0x000000ffff207224 */ /* 0x000fe200078e0004 */
[----:B------:R-:W5:Y:S01]  /*1e50*/  LDCU.64 UR10, c[0x0][0x390] ;  /* 0x00007200ff0a77ac */ /* 0x000f620008000a00 */
[----:B------:R-:W0:Y:S01]  /*1e60*/  LDCU.64 UR14, c[0x0][0x388] ;  /* 0x00007100ff0e77ac */ /* 0x000e220008000a00 */
[----:B----4-:R-:W-:Y:S01]  /*1e70*/  IMAD R33, R6, UR9, R13 ;  /* 0x0000000906217c24 */ /* 0x010fe2000f8e020d */
[----:B------:R-:W4:Y:S04]  /*1e80*/  LDCU.U8 UR9, c[0x0][0x3d4] ;  /* 0x00007a80ff0977ac */ /* 0x000f280008000000 */
[----:B------:R-:W-:-:S04]  /*1e90*/  IADD3 R35, P0, PT, R33, R28, RZ ;  /* 0x0000001c21237210 */ /* 0x000fc80007f1e0ff */
[----:B------:R-:W-:-:S05]  /*1ea0*/  LEA.HI.X.SX32 R33, R33, R12, 0x1, P0 ;  /* 0x0000000c21217211 */ /* 0x000fca00000f0eff */
[----:B-----5:R-:W-:Y:S02]  /*1eb0*/  IMAD R0, R33, UR10, RZ ;  /* 0x0000000a21007c24 */ /* 0x020fe4000f8e02ff */
[----:B------:R-:W-:Y:S02]  /*1ec0*/  IMAD.MOV.U32 R33, RZ, RZ, R11 ;  /* 0x000000ffff217224 */ /* 0x000fe400078e000b */
[----:B------:R-:W-:-:S04]  /*1ed0*/  IMAD.WIDE.U32 R32, R35, UR10, R32 ;  /* 0x0000000a23207c25 */ /* 0x000fc8000f8e0020 */
[----:B------:R-:W-:Y:S01]  /*1ee0*/  IMAD R35, R35, UR11, R0 ;  /* 0x0000000b23237c24 */ /* 0x000fe2000f8e0200 */
[----:B0-----:R-:W-:-:S04]  /*1ef0*/  LEA R38, P0, R32, UR14, 0x3 ;  /* 0x0000000e20267c11 */ /* 0x001fc8000f8018ff */
[----:B------:R-:W-:-:S04]  /*1f00*/  IADD3 R33, PT, PT, R33, R35, RZ ;  /* 0x0000002321217210 */ /* 0x000fc80007ffe0ff */
[----:B------:R-:W-:-:S05]  /*1f10*/  LEA.HI.X R39, R32, UR15, R33, 0x3, P0 ;  /* 0x0000000f20277c11 */ /* 0x000fca00080f1c21 */
[----:B------:R0:W5:Y:S01]  /*1f20*/  LDG.E.64 R32, desc[UR12][R38.64] ;  /* 0x0000000c26207981 */ /* 0x000162000c1e1b00 */
[----:B----4-:R-:W-:Y:S01]  /*1f30*/  UPRMT UR9, UR9, 0x8880, URZ ;  /* 0x0000888009097896 */ /* 0x010fe200080000ff */
[----:B------:R-:W-:Y:S01]  /*1f40*/  IMAD.IADD R0, R24, 0x1, -R17 ;  /* 0x0000000118007824 */ /* 0x000fe200078e0a11 */
[----:B------:R-:W-:Y:S01]  /*1f50*/  BSSY.RECONVERGENT B4, `(.L_x_841) ;  /* 0x0000036000047945 */ /* 0x000fe20003800200 */
[----:B------:R-:W-:Y:S02]  /*1f60*/  IMAD.MOV.U32 R36, RZ, RZ, 0x1 ;  /* 0x00000001ff247424 */ /* 0x000fe400078e00ff */
[----:B------:R-:W-:Y:S01]  /*1f70*/  IMAD R34, R27, R0, RZ ;  /* 0x000000001b227224 */ /* 0x000fe200078e02ff */
[----:B------:R-:W-:-:S13]  /*1f80*/  ISETP.NE.AND P0, PT, RZ, UR9, PT ;  /* 0x00000009ff007c0c */ /* 0x000fda000bf05270 */
[----:B------:R-:W-:-:S06]  /*1f90*/  @P0 IMAD R34, R22, R25, RZ ;  /* 0x0000001916220224 */ /* 0x000fcc00078e02ff */
[----:B------:R-:W4:Y:S02]  /*1fa0*/  I2F.F64 R34, R34 ;  /* 0x0000002200227312 */ /* 0x000f240000201c00 */
[----:B----4-:R-:W0:-:S15]  /*1fb0*/  MUFU.RCP64H R37, R35 ;  /* 0x0000002300257308 */ /* 0x010e1e0000001800 */
        /* <DEDUP_REMOVED lines=20> */
[----:B-----5:R-:W-:-:S15]  /*2100*/  FSETP.GEU.AND P1, PT, |R33|, 6.5827683646048100446e-37, PT ;  /* 0x036000002100780b */ /* 0x020fde0003f2e200 */
[----:B------:R-:W-:-:S15]  /*2110*/  NOP ;  /* 0x0000000000007918 */ /* 0x000fde0000000000 */
[----:B------:R-:W-:-:S15]  /*2120*/  NOP ;  /* 0x0000000000007918 */ /* 0x000fde0000000000 */
[----:B------:R-:W-:-:S15]  /*2130*/  NOP ;  /* 0x0000000000007918 */ /* 0x000fde0000000000 */
[----:B------:R-:W-:-:S03]  /*2140*/  NOP ;  /* 0x0000000000007918 */ /* 0x000fc60000000000 */
        /* <DEDUP_REMOVED lines=21> */
[----:B-1-3--:R-:W-:Y:S05]  /*22a0*/  CALL.REL.NOINC `($__internal_14_$__cuda_sm20_div_rn_f64_full) ;  /* 0x0000004c00047944 */ /* 0x00afea0003c00000 */
.L_x_842:
[----:B------:R-:W-:Y:S05]  /*22b0*/  BSYNC.RECONVERGENT B4 ;  /* 0x0000000000047941 */ /* 0x000fea0003800200 */
.L_x_841:
[----:B-1-3--:R4:W0:Y:S02]  /*22c0*/  DADD R30, R30, R40 ;  /* 0x000000001e1e7229 */ /* 0x00a8240000000028 */
[----:B0---4-:R-:W-:-:S07]  /*22d0*/  MOV R33, R10 ;  /* 0x0000000a00217202 */ /* 0x011fce0000000f00 */
.L_x_832:
[----:B------:R-:W-:Y:S05]  /*22e0*/  BSYNC.RECONVERGENT B3 ;  /* 0x0000000000037941 */ /* 0x000fea0003800200 */
.L_x_831:
[----:B------:R-:W-:-:S05]  /*22f0*/  IMAD.IADD R0, R9, 0x1, -R8 ;  /* 0x0000000109007824 */ /* 0x000fca00078e0a08 */
[----:B------:R-:W-:-:S13]  /*2300*/  ISETP.GT.U32.AND P0, PT, R0, -0x4, PT ;  /* 0xfffffffc0000780c */ /* 0x000fda0003f04070 */
[----:B------:R-:W-:Y:S05]  /*2310*/  @P0 BRA `(.L_x_830) ;  /* 0x0000001400c80947 */ /* 0x000fea0003800000 */
[----:B------:R-:W4:Y:S01]  /*2320*/  LDC R54, c[0x0][0x3bc] ;  /* 0x0000ef00ff367b82 */ /* 0x000f220000000800 */
[----:B------:R-:W5:Y:S01]  /*2330*/  LDCU UR9, c[0x0][0x3ac] ;  /* 0x00007580ff0977ac */ /* 0x000f620008000800 */
[C---:B------:R-:W-:Y:S01]  /*2340*/  VIADD R47, R33.reuse, 0x2 ;  /* 0x00000002212f7836 */ /* 0x040fe20000000000 */
[C---:B------:R-:W-:Y:S01]  /*2350*/  IADD3 R50, PT, PT, -R33.reuse, RZ, RZ ;  /* 0x000000ff21327210 */ /* 0x040fe20007ffe1ff */
[C---:B------:R-:W-:Y:S01]  /*2360*/  VIADD R49, R33.reuse, 0x3 ;  /* 0x0000000321317836 */ /* 0x040fe20000000000 */
[----:B------:R-:W0:Y:S01]  /*2370*/  LDCU UR10, c[0x0][0x3c4] ;  /* 0x00007880ff0a77ac */ /* 0x000e220008000800 */
[----:B------:R-:W-:Y:S02]  /*2380*/  IMAD.MOV R52, RZ, RZ, -R47 ;  /* 0x000000ffff347224 */ /* 0x000fe400078e0a2f */
[----:B------:R-:W-:Y:S02]  /*2390*/  IMAD.MOV R53, RZ, RZ, -R49 ;  /* 0x000000ffff357224 */ /* 0x000fe400078e0a31 */
[----:B------:R-:W-:-:S02]  /*23a0*/  IMAD.IADD R55, R33, 0x1, -R8 ;  /* 0x0000000121377824 */ /* 0x000fc400078e0a08 */
[----:B-----5:R-:W-:Y:S02]  /*23b0*/  IMAD R57, R6, UR9, R33 ;  /* 0x0000000906397c24 */ /* 0x020fe4000f8e0221 */
[----:B----4-:R-:W-:-:S03]  /*23c0*/  IMAD R59, R33, R54, R54 ;  /* 0x00000036213b7224 */ /* 0x010fc600078e0236 */
[----:B------:R-:W-:Y:S01]  /*23d0*/  IADD3 R57, PT, PT, R57, 0x1, RZ ;  /* 0x0000000139397810 */ /* 0x000fe20007ffe0ff */
[-C--:B0-----:R-:W-:Y:S02]  /*23e0*/  IMAD R46, R47, R54.reuse, -UR10 ;  /* 0x8000000a2f2e7e24 */ /* 0x081fe4000f8e0236 */
        /* <DEDUP_REMOVED lines=11> */
.L_x_859:
[----:B--2---:R-:W2:Y:S01]  /*24a0*/  LDCU UR9, c[0x0][0x3a0] ;  /* 0x00007400ff0977ac */ /* 0x004ea20008000800 */
[----:B------:R-:W-:Y:S01]  /*24b0*/  VIMNMX R39, PT, PT, R54, UR7, PT ;  /* 0x0000000736277c48 */ /* 0x000fe2000bfe0100 */
[----:B------:R-:W-:Y:S01]  /*24c0*/  BSSY.RECONVERGENT B3, `(.L_x_843) ;  /* 0x0000050000037945 */ /* 0x000fe20003800200 */
[----:B------:R-:W-:Y:S02]  /*24d0*/  ISETP.GT.AND P0, PT, R26, R23, PT ;  /* 0x000000171a00720c */ /* 0x000fe40003f04270 */
[----:B------:R-:W-:Y:S02]  /*24e0*/  VIMNMX R36, PT, PT, RZ, R51, !PT ;  /* 0x00000033ff247248 */ /* 0x000fe40007fe0100 */
[----:B0-2---:R-:W-:-:S04]  /*24f0*/  VIMNMX R41, PT, PT, R39, UR9, PT ;  /* 0x0000000927297c48 */ /* 0x005fc8000bfe0100 */
[----:B------:R-:W-:-:S13]  /*2500*/  ISETP.LE.OR P1, PT, R41, R36, !P0 ;  /* 0x000000242900720c */ /* 0x000fda0004723670 */
[----:B----4-:R-:W-:Y:S05]  /*2510*/  @P1 BRA `(.L_x_844) ;  /* 0x0000000400281947 */ /* 0x010fea0003800000 */
[----:B------:R-:W0:Y:S01]  /*2520*/  LDCU.64 UR10, c[0x0][0x390] ;  /* 0x00007200ff0a77ac */ /* 0x000e220008000a00 */
[----:B------:R-:W-:Y:S01]  /*2530*/  VIADD R33, R57, 0xffffffff ;  /* 0xffffffff39217836 */ /* 0x000fe20000000000 */
[----:B------:R-:W-:Y:S01]  /*2540*/  MOV R32, R4 ;  /* 0x0000000400207202 */ /* 0x000fe20000000f00 */
[----:B------:R-:W2:Y:S03]  /*2550*/  LDCU.64 UR14, c[0x0][0x388] ;  /* 0x00007100ff0e77ac */ /* 0x000ea60008000a00 */
[C---:B------:R-:W-:Y:S01]  /*2560*/  IADD3 R37, P1, PT, R33.reuse, R28, RZ ;  /* 0x0000001c21257210 */ /* 0x040fe20007f3e0ff */
[----:B------:R-:W4:Y:S03]  /*2570*/  LDCU.U8 UR9, c[0x0][0x3d4] ;  /* 0x00007a80ff0977ac */ /* 0x000f260008000000 */
[----:B------:R-:W-:-:S05]  /*2580*/  LEA.HI.X.SX32 R33, R33, R12, 0x1, P1 ;  /* 0x0000000c21217211 */ /* 0x000fca00008f0eff */
[----:B0-----:R-:W-:Y:S02]  /*2590*/  IMAD R0, R33, UR10, RZ ;  /* 0x0000000a21007c24 */ /* 0x001fe4000f8e02ff */
[----:B------:R-:W-:Y:S02]  /*25a0*/  IMAD.MOV.U32 R33, RZ, RZ, R11 ;  /* 0x000000ffff217224 */ /* 0x000fe400078e000b */
[----:B------:R-:W-:-:S04]  /*25b0*/  IMAD.WIDE.U32 R34, R37, UR10, R32 ;  /* 0x0000000a25227c25 */ /* 0x000fc8000f8e0020 */
[----:B------:R-:W-:Y:S01]  /*25c0*/  IMAD R33, R37, UR11, R0 ;  /* 0x0000000b25217c24 */ /* 0x000fe2000f8e0200 */
[----:B--2---:R-:W-:-:S03]  /*25d0*/  LEA R32, P1, R34, UR14, 0x3 ;  /* 0x0000000e22207c11 */ /* 0x004fc6000f8218ff */
[----:B------:R-:W-:-:S05]  /*25e0*/  IMAD.IADD R33, R35, 0x1, R33 ;  /* 0x0000000123217824 */ /* 0x000fca00078e0221 */
[----:B------:R-:W-:-:S06]  /*25f0*/  LEA.HI.X R33, R34, UR15, R33, 0x3, P1 ;  /* 0x0000000f22217c11 */ /* 0x000fcc00088f1c21 */
[----:B------:R-:W2:Y:S01]  /*2600*/  LDG.E.64 R32, desc[UR12][R32.64] ;  /* 0x0000000c20207981 */ /* 0x000ea2000c1e1b00 */
[----:B----4-:R-:W-:Y:S01]  /*2610*/  UPRMT UR9, UR9, 0x8880, URZ ;  /* 0x0000888009097896 */ /* 0x010fe200080000ff */
[----:B------:R-:W-:Y:S01]  /*2620*/  IMAD.IADD R0, R41, 0x1, -R36 ;  /* 0x0000000129007824 */ /* 0x000fe200078e0a24 */
[----:B------:R-:W-:Y:S01]  /*2630*/  IADD3 R34, PT, PT, R39, R50, RZ ;  /* 0x0000003227227210 */ /* 0x000fe20007ffe0ff */
[----:B------:R-:W-:Y:S01]  /*2640*/  IMAD.MOV.U32 R38, RZ, RZ, 0x1 ;  /* 0x00000001ff267424 */ /* 0x000fe200078e00ff */
[----:B------:R-:W-:Y:S01]  /*2650*/  BSSY.RECONVERGENT B4, `(.L_x_845) ;  /* 0x0000035000047945 */ /* 0x000fe20003800200 */
[----:B------:R-:W-:Y:S01]  /*2660*/  IMAD R35, R27, R0, RZ ;  /* 0x000000001b237224 */ /* 0x000fe200078e02ff */
        /* <DEDUP_REMOVED lines=51> */
.L_x_846:
[----:B------:R-:W-:Y:S05]  /*29a0*/  BSYNC.RECONVERGENT B4 ;  /* 0x0000000000047941 */ /* 0x000fea0003800200 */
.L_x_845:
[----:B-1-3--:R0:W2:Y:S02]  /*29b0*/  DADD R30, R30, R40 ;  /* 0x000000001e1e7229 */ /* 0x00a0a40000000028 */
.L_x_844:
[----:B------:R-:W-:Y:S05]  /*29c0*/  BSYNC.RECONVERGENT B3 ;  /* 0x0000000000037941 */ /* 0x000fea0003800200 */
.L_x_843:
[----:B------:R-:W4:Y:S01]  /*29d0*/  LDCU UR9, c[0x0][0x3a0] ;  /* 0x00007400ff0977ac */ /* 0x000f220008000800 */
[----:B------:R-:W-:Y:S01]  /*29e0*/  VIMNMX R0, PT, PT, R58, UR7, PT ;  /* 0x000000073a007c48 */ /* 0x000fe2000bfe0100 */
[----:B------:R-:W-:Y:S01]  /*29f0*/  BSSY.RECONVERGENT B3, `(.L_x_847) ;  /* 0x000004e000037945 */ /* 0x000fe20003800200 */
[----:B------:R-:W-:Y:S02]  /*2a00*/  VIMNMX R38, PT, PT, RZ, R56, !PT ;  /* 0x00000038ff267248 */ /* 0x000fe40007fe0100 */
[----:B----4-:R-:W-:-:S04]  /*2a10*/  VIMNMX R39, PT, PT, R0, UR9, PT ;  /* 0x0000000900277c48 */ /* 0x010fc8000bfe0100 */
[----:B------:R-:W-:-:S13]  /*2a20*/  ISETP.LE.OR P1, PT, R39, R38, !P0 ;  /* 0x000000262700720c */ /* 0x000fda0004723670 */
[----:B------:R-:W-:Y:S05]  /*2a30*/  @P1 BRA `(.L_x_848) ;  /* 0x0000000400241947 */ /* 0x000fea0003800000 */
[----:B------:R-:W4:Y:S01]  /*2a40*/  LDCU.64 UR10, c[0x0][0x390] ;  /* 0x00007200ff0a77ac */ /* 0x000f220008000a00 */
[C---:B------:R-:W-:Y:S02]  /*2a50*/  IADD3 R37, P1, PT, R57.reuse, R28, RZ ;  /* 0x0000001c39257210 */ /* 0x040fe40007f3e0ff */
[----:B------:R-:W-:Y:S01]  /*2a60*/  MOV R33, R11 ;  /* 0x0000000b00217202 */ /* 0x000fe20000000f00 */
[----:B------:R-:W5:Y:S01]  /*2a70*/  LDCU.64 UR14, c[0x0][0x388] ;  /* 0x00007100ff0e77ac */ /* 0x000f620008000a00 */
[----:B------:R-:W-:Y:S01]  /*2a80*/  LEA.HI.X.SX32 R32, R57, R12, 0x1, P1 ;  /* 0x0000000c39207211 */ /* 0x000fe200008f0eff */
[----:B------:R-:W0:Y:S04]  /*2a90*/  LDCU.U8 UR9, c[0x0][0x3d4] ;  /* 0x00007a80ff0977ac */ /* 0x000e280008000000 */
[----:B----4-:R-:W-:-:S02]  /*2aa0*/  IMAD R36, R32, UR10, RZ ;  /* 0x0000000a20247c24 */ /* 0x010fc4000f8e02ff */
[----:B------:R-:W-:-:S04]  /*2ab0*/  IMAD.MOV.U32 R32, RZ, RZ, R4 ;  /* 0x000000ffff207224 */ /* 0x000fc800078e0004 */
[----:B------:R-:W-:-:S04]  /*2ac0*/  IMAD.WIDE.U32 R34, R37, UR10, R32 ;  /* 0x0000000a25227c25 */ /* 0x000fc8000f8e0020 */
[----:B------:R-:W-:Y:S01]  /*2ad0*/  IMAD R33, R37, UR11, R36 ;  /* 0x0000000b25217c24 */ /* 0x000fe2000f8e0224 */
[----:B-----5:R-:W-:-:S03]  /*2ae0*/  LEA R32, P1, R34, UR14, 0x3 ;  /* 0x0000000e22207c11 */ /* 0x020fc6000f8218ff */
[----:B------:R-:W-:-:S05]  /*2af0*/  IMAD.IADD R33, R35, 0x1, R33 ;  /* 0x0000000123217824 */ /* 0x000fca00078e0221 */
[----:B------:R-:W-:-:S06]  /*2b00*/  LEA.HI.X R33, R34, UR15, R33, 0x3, P1 ;  /* 0x0000000f22217c11 */ /* 0x000fcc00088f1c21 */
[----:B------:R-:W4:Y:S01]  /*2b10*/  LDG.E.64 R32, desc[UR12][R32.64] ;  /* 0x0000000c20207981 */ /* 0x000f22000c1e1b00 */
[----:B0-----:R-:W-:Y:S01]  /*2b20*/  UPRMT UR9, UR9, 0x8880, URZ ;  /* 0x0000888009097896 */ /* 0x001fe200080000ff */
[----:B------:R-:W-:Y:S02]  /*2b30*/  IMAD.IADD R34, R39, 0x1, -R38 ;  /* 0x0000000127227824 */ /* 0x000fe400078e0a26 */
[----:B------:R-:W-:Y:S02]  /*2b40*/  HFMA2 R38, -RZ, RZ, 0, 5.9604644775390625e-08 ;  /* 0x00000001ff267431 */ /* 0x000fe400000001ff */
[----:B------:R-:W-:Y:S01]  /*2b50*/  IMAD.IADD R0, R0, 0x1, R59 ;  /* 0x0000000100007824 */ /* 0x000fe200078e023b */
        /* <DEDUP_REMOVED lines=26> */
[----:B----4-:R-:W-:-:S15]  /*2d00*/  FSETP.GEU.AND P2, PT, |R33|, 6.5827683646048100446e-37, PT ;  /* 0x036000002100780b */ /* 0x010fde0003f4e200 */
        /* <DEDUP_REMOVED lines=25> */
[----:B-123--:R-:W-:Y:S05]  /*2ea0*/  CALL.REL.NOINC `($__internal_14_$__cuda_sm20_div_rn_f64_full) ;  /* 0x0000004000047944 */ /* 0x00efea0003c00000 */
.L_x_850:
[----:B------:R-:W-:Y:S05]  /*2eb0*/  BSYNC.RECONVERGENT B4 ;  /* 0x0000000000047941 */ /* 0x000fea0003800200 */
.L_x_849:
[----:B-123--:R4:W0:Y:S02]  /*2ec0*/  DADD R30, R30, R40 ;  /* 0x000000001e1e7229 */ /* 0x00e8240000000028 */
.L_x_848:
[----:B------:R-:W-:Y:S05]  /*2ed0*/  BSYNC.RECONVERGENT B3 ;  /* 0x0000000000037941 */ /* 0x000fea0003800200 */
.L_x_847:
[----:B------:R-:W0:Y:S01]  /*2ee0*/  LDCU UR9, c[0x0][0x3a0] ;  /* 0x00007400ff0977ac */ /* 0x000e220008000800 */
[----:B------:R-:W-:Y:S01]  /*2ef0*/  VIMNMX R37, PT, PT, R47, UR7, PT ;  /* 0x000000072f257c48 */ /* 0x000fe2000bfe0100 */
[----:B------:R-:W-:Y:S01]  /*2f00*/  BSSY.RECONVERGENT B3, `(.L_x_851) ;  /* 0x000004f000037945 */ /* 0x000fe20003800200 */
[----:B------:R-:W-:Y:S02]  /*2f10*/  VIMNMX R36, PT, PT, RZ, R46, !PT ;  /* 0x0000002eff247248 */ /* 0x000fe40007fe0100 */
[----:B0---4-:R-:W-:-:S04]  /*2f20*/  VIMNMX R41, PT, PT, R37, UR9, PT ;  /* 0x0000000925297c48 */ /* 0x011fc8000bfe0100 */
[----:B------:R-:W-:-:S13]  /*2f30*/  ISETP.LE.OR P1, PT, R41, R36, !P0 ;  /* 0x000000242900720c */ /* 0x000fda0004723670 */
[----:B------:R-:W-:Y:S05]  /*2f40*/  @P1 BRA `(.L_x_852) ;  /* 0x0000000400281947 */ /* 0x000fea0003800000 */
[----:B------:R-:W0:Y:S01]  /*2f50*/  LDCU.64 UR10, c[0x0][0x390] ;  /* 0x00007200ff0a77ac */ /* 0x000e220008000a00 */
[----:B------:R-:W-:Y:S02]  /*2f60*/  VIADD R33, R57, 0x1 ;  /* 0x0000000139217836 */ /* 0x000fe40000000000 */
[----:B------:R-:W-:Y:S01]  /*2f70*/  IMAD.MOV.U32 R32, RZ, RZ, R4 ;  /* 0x000000ffff207224 */ /* 0x000fe200078e0004 */
[----:B------:R-:W4:Y:S02]  /*2f80*/  LDCU.64 UR14, c[0x0][0x388] ;  /* 0x00007100ff0e77ac */ /* 0x000f240008000a00 */
[C---:B------:R-:W-:Y:S01]  /*2f90*/  IADD3 R39, P1, PT, R33.reuse, R28, RZ ;  /* 0x0000001c21277210 */ /* 0x040fe20007f3e0ff */
[----:B------:R-:W5:Y:S03]  /*2fa0*/  LDCU.U8 UR9, c[0x0][0x3d4] ;  /* 0x00007a80ff0977ac */ /* 0x000f660008000000 */
[----:B------:R-:W-:-:S05]  /*2fb0*/  LEA.HI.X.SX32 R33, R33, R12, 0x1, P1 ;  /* 0x0000000c21217211 */ /* 0x000fca00008f0eff */
[----:B0-----:R-:W-:Y:S01]  /*2fc0*/  IMAD R0, R33, UR10, RZ ;  /* 0x0000000a21007c24 */ /* 0x001fe2000f8e02ff */
[----:B------:R-:W-:-:S03]  /*2fd0*/  MOV R33, R11 ;  /* 0x0000000b00217202 */ /* 0x000fc60000000f00 */
[----:B------:R-:W-:-:S04]  /*2fe0*/  IMAD.WIDE.U32 R34, R39, UR10, R32 ;  /* 0x0000000a27227c25 */ /* 0x000fc8000f8e0020 */
[----:B------:R-:W-:Y:S01]  /*2ff0*/  IMAD R33, R39, UR11, R0 ;  /* 0x0000000b27217c24 */ /* 0x000fe2000f8e0200 */
[----:B----4-:R-:W-:-:S03]  /*3000*/  LEA R32, P1, R34, UR14, 0x3 ;  /* 0x0000000e22207c11 */ /* 0x010fc6000f8218ff */
[----:B------:R-:W-:-:S05]  /*3010*/  IMAD.IADD R33, R35, 0x1, R33 ;  /* 0x0000000123217824 */ /* 0x000fca00078e0221 */
[----:B------:R-:W-:-:S06]  /*3020*/  LEA.HI.X R33, R34, UR15, R33, 0x3, P1 ;  /* 0x0000000f22217c11 */ /* 0x000fcc00088f1c21 */
[----:B------:R-:W4:Y:S01]  /*3030*/  LDG.E.64 R32, desc[UR12][R32.64] ;  /* 0x0000000c20207981 */ /* 0x000f22000c1e1b00 */
[----:B-----5:R-:W-:Y:S01]  /*3040*/  UPRMT UR9, UR9, 0x8880, URZ ;  /* 0x0000888009097896 */ /* 0x020fe200080000ff */
        /* <DEDUP_REMOVED lines=56> */
.L_x_854:
[----:B------:R-:W-:Y:S05]  /*33d0*/  BSYNC.RECONVERGENT B4 ;  /* 0x0000000000047941 */ /* 0x000fea0003800200 */
.L_x_853:
[----:B-123--:R0:W4:Y:S02]  /*33e0*/  DADD R30, R30, R40 ;  /* 0x000000001e1e7229 */ /* 0x00e1240000000028 */
.L_x_852:
[----:B------:R-:W-:Y:S05]  /*33f0*/  BSYNC.RECONVERGENT B3 ;  /* 0x0000000000037941 */ /* 0x000fea0003800200 */
.L_x_851:
[----:B------:R-:W5:Y:S01]  /*3400*/  LDCU UR9, c[0x0][0x3a0] ;  /* 0x00007400ff0977ac */ /* 0x000f620008000800 */
[----:B------:R-:W-:Y:S01]  /*3410*/  VIMNMX R0, PT, PT, R49, UR7, PT ;  /* 0x0000000731007c48 */ /* 0x000fe2000bfe0100 */
[----:B------:R-:W-:Y:S01]  /*3420*/  BSSY.RECONVERGENT B3, `(.L_x_855) ;  /* 0x000004f000037945 */ /* 0x000fe20003800200 */
[----:B------:R-:W-:Y:S02]  /*3430*/  VIMNMX R38, PT, PT, RZ, R48, !PT ;  /* 0x00000030ff267248 */ /* 0x000fe40007fe0100 */
[----:B-----5:R-:W-:-:S04]  /*3440*/  VIMNMX R39, PT, PT, R0, UR9, PT ;  /* 0x0000000900277c48 */ /* 0x020fc8000bfe0100 */
[----:B------:R-:W-:-:S13]  /*3450*/  ISETP.LE.OR P0, PT, R39, R38, !P0 ;  /* 0x000000262700720c */ /* 0x000fda0004703670 */
[----:B------:R-:W-:Y:S05]  /*3460*/  @P0 BRA `(.L_x_856) ;  /* 0x0000000400280947 */ /* 0x000fea0003800000 */
[----:B------:R-:W5:Y:S01]  /*3470*/  LDCU.64 UR10, c[0x0][0x390] ;  /* 0x00007200ff0a77ac */ /* 0x000f620008000a00 */
[----:B------:R-:W-:Y:S02]  /*3480*/  VIADD R33, R57, 0x2 ;  /* 0x0000000239217836 */ /* 0x000fe40000000000 */
[----:B------:R-:W-:Y:S01]  /*3490*/  IMAD.MOV.U32 R32, RZ, RZ, R4 ;  /* 0x000000ffff207224 */ /* 0x000fe200078e0004 */
[----:B------:R-:W0:Y:S02]  /*34a0*/  LDCU.64 UR14, c[0x0][0x388] ;  /* 0x00007100ff0e77ac */ /* 0x000e240008000a00 */
[C---:B------:R-:W-:Y:S01]  /*34b0*/  IADD3 R37, P0, PT, R33.reuse, R28, RZ ;  /* 0x0000001c21257210 */ /* 0x040fe20007f1e0ff */
[----:B------:R-:W1:Y:S03]  /*34c0*/  LDCU.U8 UR9, c[0x0][0x3d4] ;  /* 0x00007a80ff0977ac */ /* 0x000e660008000000 */
[----:B------:R-:W-:-:S05]  /*34d0*/  LEA.HI.X.SX32 R33, R33, R12, 0x1, P0 ;  /* 0x0000000c21217211 */ /* 0x000fca00000f0eff */
[----:B-----5:R-:W-:Y:S01]  /*34e0*/  IMAD R36, R33, UR10, RZ ;  /* 0x0000000a21247c24 */ /* 0x020fe2000f8e02ff */
[----:B------:R-:W-:-:S03]  /*34f0*/  MOV R33, R11 ;  /* 0x0000000b00217202 */ /* 0x000fc60000000f00 */
[----:B------:R-:W-:-:S04]  /*3500*/  IMAD.WIDE.U32 R34, R37, UR10, R32 ;  /* 0x0000000a25227c25 */ /* 0x000fc8000f8e0020 */
[----:B------:R-:W-:Y:S01]  /*3510*/  IMAD R33, R37, UR11, R36 ;  /* 0x0000000b25217c24 */ /* 0x000fe2000f8e0224 */
[----:B0-----:R-:W-:-:S03]  /*3520*/  LEA R32, P0, R34, UR14, 0x3 ;  /* 0x0000000e22207c11 */ /* 0x001fc6000f8018ff */
[----:B------:R-:W-:-:S05]  /*3530*/  IMAD.IADD R33, R35, 0x1, R33 ;  /* 0x0000000123217824 */ /* 0x000fca00078e0221 */
[----:B------:R-:W-:-:S06]  /*3540*/  LEA.HI.X R33, R34, UR15, R33, 0x3, P0 ;  /* 0x0000000f22217c11 */ /* 0x000fcc00080f1c21 */
[----:B------:R-:W5:Y:S01]  /*3550*/  LDG.E.64 R32, desc[UR12][R32.64] ;  /* 0x0000000c20207981 */ /* 0x000f62000c1e1b00 */
[----:B-1----:R-:W-:Y:S01]  /*3560*/  UPRMT UR9, UR9, 0x8880, URZ ;  /* 0x0000888009097896 */ /* 0x002fe200080000ff */
        /* <DEDUP_REMOVED lines=55> */
[----:B--234-:R-:W-:Y:S05]  /*38e0*/  CALL.REL.NOINC `($__internal_14_$__cuda_sm20_div_rn_f64_full) ;  /* 0x0000003400747944 */ /* 0x01cfea0003c00000 */
.L_x_858:
[----:B------:R-:W-:Y:S05]  /*38f0*/  BSYNC.RECONVERGENT B4 ;  /* 0x0000000000047941 */ /* 0x000fea0003800200 */
.L_x_857:
[----:B--234-:R0:W1:Y:S02]  /*3900*/  DADD R30, R30, R40 ;  /* 0x000000001e1e7229 */ /* 0x01c0640000000028 */
.L_x_856:
[----:B------:R-:W-:Y:S05]  /*3910*/  BSYNC.RECONVERGENT B3 ;  /* 0x0000000000037941 */ /* 0x000fea0003800200 */
.L_x_855:
[----:B------:R-:W5:Y:S01]  /*3920*/  LDC R33, c[0x0][0x3bc] ;  /* 0x0000ef00ff217b82 */ /* 0x000f620000000800 */
[----:B------:R-:W-:Y:S01]  /*3930*/  VIADD R55, R55, 0x4 ;  /* 0x0000000437377836 */ /* 0x000fe20000000000 */
[----:B------:R-:W-:-:S04]  /*3940*/  IADD3 R57, PT, PT, R57, 0x4, RZ ;  /* 0x0000000439397810 */ /* 0x000fc80007ffe0ff */
[----:B------:R-:W-:Y:S02]  /*3950*/  ISETP.NE.AND P0, PT, R55, RZ, PT ;  /* 0x000000ff3700720c */ /* 0x000fe40003f05270 */
[C---:B-----5:R-:W-:Y:S01]  /*3960*/  IADD3 R0, PT, PT, -R33.reuse, RZ, RZ ;  /* 0x000000ff21007210 */ /* 0x060fe20007ffe1ff */
[C---:B------:R-:W-:Y:S01]  /*3970*/  IMAD R56, R33.reuse, 0x4, R56 ;  /* 0x0000000421387824 */ /* 0x040fe200078e0238 */
[C---:B------:R-:W-:Y:S01]  /*3980*/  LEA R58, R33.reuse, R58, 0x2 ;  /* 0x0000003a213a7211 */ /* 0x040fe200078e10ff */
[C---:B------:R-:W-:Y:S01]  /*3990*/  IMAD R46, R33.reuse, 0x4, R46 ;  /* 0x00000004212e7824 */ /* 0x040fe200078e022e */
[----:B------:R-:W-:Y:S01]  /*39a0*/  LEA R59, R0, R59, 0x2 ;  /* 0x0000003b003b7211 */ /* 0x000fe200078e10ff */
[C---:B------:R-:W-:Y:S02]  /*39b0*/  IMAD R47, R33.reuse, 0x4, R47 ;  /* 0x00000004212f7824 */ /* 0x040fe400078e022f */
[C---:B------:R-:W-:Y:S02]  /*39c0*/  IMAD R48, R33.reuse, 0x4, R48 ;  /* 0x0000000421307824 */ /* 0x040fe400078e0230 */
[----:B------:R-:W-:-:S02]  /*39d0*/  IMAD R49, R33, 0x4, R49 ;  /* 0x0000000421317824 */ /* 0x000fc400078e0231 */
[C---:B------:R-:W-:Y:S02]  /*39e0*/  IMAD R51, R33.reuse, 0x4, R51 ;  /* 0x0000000421337824 */ /* 0x040fe400078e0233 */
[----:B------:R-:W-:Y:S02]  /*39f0*/  IMAD R54, R33, 0x4, R54 ;  /* 0x0000000421367824 */ /* 0x000fe400078e0236 */
[C---:B------:R-:W-:Y:S02]  /*3a00*/  IMAD R52, R0.reuse, 0x4, R52 ;  /* 0x0000000400347824 */ /* 0x040fe400078e0234 */
[C---:B------:R-:W-:Y:S02]  /*3a10*/  IMAD R53, R0.reuse, 0x4, R53 ;  /* 0x0000000400357824 */ /* 0x040fe400078e0235 */
[----:B------:R-:W-:Y:S01]  /*3a20*/  IMAD R50, R0, 0x4, R50 ;  /* 0x0000000400327824 */ /* 0x000fe200078e0232 */
[----:B------:R-:W-:Y:S06]  /*3a30*/  @P0 BRA `(.L_x_859) ;  /* 0xffffffe800980947 */ /* 0x000fec000383ffff */
.L_x_830:
[----:B------:R-:W-:Y:S05]  /*3a40*/  BSYNC.RECONVERGENT B1 ;  /* 0x0000000000017941 */ /* 0x000fea0003800200 */
.L_x_829:
[----:B------:R-:W-:-:S05]  /*3a50*/  VIADD R6, R6, 0x1 ;  /* 0x0000000106067836 */ /* 0x000fca0000000000 */
[----:B------:R-:W-:-:S13]  /*3a60*/  ISETP.NE.AND P0, PT, R6, R7, PT ;  /* 0x000000070600720c */ /* 0x000fda0003f05270 */
[----:B------:R-:W-:Y:S05]  /*3a70*/  @P0 BRA `(.L_x_860) ;  /* 0xffffffd800100947 */ /* 0x000fea000383ffff */
.L_x_828:
[----:B------:R-:W-:Y:S05]  /*3a80*/  BSYNC.RECONVERGENT B2 ;  /* 0x0000000000027941 */ /* 0x000fea0003800200 */
.L_x_827:
        /* <DEDUP_REMOVED lines=11> */
.L_x_813:
[----:B------:R-:W1:Y:S02]  /*3b40*/  LDCU UR8, c[0x0][0x3d0] ;  /* 0x00007a00ff0877ac */ /* 0x000e640008000800 */
[----:B-1----:R-:W1:Y:S02]  /*3b50*/  I2F.F64 R46, UR8 ;  /* 0x00000008002e7d12 */ /* 0x002e640008201c00 */
.L_x_909:
[----:B------:R-:W2:Y:S01]  /*3b60*/  LDCU UR8, c[0x0][0x394] ;  /* 0x00007280ff0877ac */ /* 0x000ea20008000800 */
[----:B------:R-:W-:Y:S01]  /*3b70*/  BSSY.RECONVERGENT B0, `(.L_x_862) ;  /* 0x0000027000007945 */ /* 0x000fe20003800200 */
[----:B--2---:R-:W-:-:S04]  /*3b80*/  LOP3.LUT R0, R3, UR8, RZ, 0xfc, !PT ;  /* 0x0000000803007c12 */ /* 0x004fc8000f8efcff */
[----:B------:R-:W-:-:S13]  /*3b90*/  ISETP.NE.U32.AND P0, PT, R0, RZ, PT ;  /* 0x000000ff0000720c */ /* 0x000fda0003f05070 */
[----:B---3--:R-:W-:Y:S05]  /*3ba0*/  @P0 BRA `(.L_x_863) ;  /* 0x00000000005c0947 */ /* 0x008fea0003800000 */
[----:B------:R-:W2:Y:S01]  /*3bb0*/  LDCU UR8, c[0x0][0x390] ;  /* 0x00007200ff0877ac */ /* 0x000ea20008000800 */
[----:B------:R-:W-:Y:S01]  /*3bc0*/  IMAD.MOV.U32 R6, RZ, RZ, RZ ;  /* 0x000000ffff067224 */ /* 0x000fe200078e00ff */
[----:B--2---:R-:W2:Y:S01]  /*3bd0*/  I2F.U32.RP R4, UR8 ;  /* 0x0000000800047d06 */ /* 0x004ea20008209000 */
[----:B------:R-:W-:-:S07]  /*3be0*/  ISETP.NE.U32.AND P2, PT, RZ, UR8, PT ;  /* 0x00000008ff007c0c */ /* 0x000fce000bf45070 */
[----:B--2---:R-:W2:Y:S02]  /*3bf0*/  MUFU.RCP R4, R4 ;  /* 0x0000000400047308 */ /* 0x004ea40000001000 */
[----:B--2---:R-:W-:-:S06]  /*3c00*/  VIADD R8, R4, 0xffffffe ;  /* 0x0ffffffe04087836 */ /* 0x004fcc0000000000 */
[----:B------:R-:W2:Y:S02]  /*3c10*/  F2I.FTZ.U32.TRUNC.NTZ R7, R8 ;  /* 0x0000000800077305 */ /* 0x000ea4000021f000 */
        /* <DEDUP_REMOVED lines=14> */
[----:B------:R-:W-:Y:S01]  /*3d00*/  IMAD.MOV.U32 R7, RZ, RZ, RZ ;  /* 0x000000ffff077224 */ /* 0x000fe200078e00ff */
[----:B------:R-:W-:Y:S06]  /*3d10*/  BRA `(.L_x_864) ;  /* 0x0000000000307947 */ /* 0x000fec0003800000 */
.L_x_863:
[----:B------:R-:W2:Y:S01]  /*3d20*/  LDCU.64 UR8, c[0x0][0x390] ;  /* 0x00007200ff0877ac */ /* 0x000ea20008000a00 */
[----:B------:R-:W-:Y:S01]  /*3d30*/  MOV R20, R2 ;  /* 0x0000000200147202 */ /* 0x000fe20000000f00 */
[----:B------:R-:W-:Y:S01]  /*3d40*/  IMAD.MOV.U32 R14, RZ, RZ, R3 ;  /* 0x000000ffff0e7224 */ /* 0x000fe200078e0003 */
[----:B------:R-:W-:Y:S01]  /*3d50*/  MOV R10, 0x3d90 ;  /* 0x00003d90000a7802 */ /* 0x000fe20000000f00 */
[----:B--2---:R-:W-:Y:S02]  /*3d60*/  IMAD.U32 R12, RZ, RZ, UR8 ;  /* 0x00000008ff0c7e24 */ /* 0x004fe4000f8e00ff */
[----:B------:R-:W-:-:S07]  /*3d70*/  IMAD.U32 R11, RZ, RZ, UR9 ;  /* 0x00000009ff0b7e24 */ /* 0x000fce000f8e00ff */
[----:B01----:R-:W-:Y:S05]  /*3d80*/  CALL.REL.NOINC `($__internal_15_$__cuda_sm20_div_s64) ;  /* 0x0000003800587944 */ /* 0x003fea0003c00000 */
[----:B------:R-:W0:Y:S01]  /*3d90*/  LDCU UR8, c[0x0][0x390] ;  /* 0x00007200ff0877ac */ /* 0x000e220008000800 */
[----:B------:R-:W-:Y:S01]  /*3da0*/  IADD3 R7, PT, PT, -R28, RZ, RZ ;  /* 0x000000ff1c077210 */ /* 0x000fe20007ffe1ff */
[----:B------:R-:W-:-:S04]  /*3db0*/  IMAD.MOV.U32 R6, RZ, RZ, R28 ;  /* 0x000000ffff067224 */ /* 0x000fc800078e001c */
[----:B0-----:R-:W-:Y:S02]  /*3dc0*/  IMAD R24, R7, UR8, R2 ;  /* 0x0000000807187c24 */ /* 0x001fe4000f8e0202 */
[----:B------:R-:W-:-:S07]  /*3dd0*/  IMAD.MOV.U32 R7, RZ, RZ, R29 ;  /* 0x000000ffff077224 */ /* 0x000fce00078e001d */
.L_x_864:
[----:B0-----:R-:W-:Y:S05]  /*3de0*/  BSYNC.RECONVERGENT B0 ;  /* 0x0000000000007941 */ /* 0x001fea0003800200 */
.L_x_862:
        /* <DEDUP_REMOVED lines=10> */
[----:B------:R0:W2:Y:S02]  /*3e90*/  F2I.FTZ.U32.TRUNC.NTZ R9, R8 ;  /* 0x0000000800097305 */ /* 0x0000a4000021f000 */
[----:B0-----:R-:W-:Y:S01]  /*3ea0*/  IMAD.MOV.U32 R8, RZ, RZ, RZ ;  /* 0x000000ffff087224 */ /* 0x001fe200078e00ff */
        /* <DEDUP_REMOVED lines=17> */
.L_x_866:
[----:B------:R-:W0:Y:S01]  /*3fc0*/  LDCU.64 UR8, c[0x0][0x3a0] ;  /* 0x00007400ff0877ac */ /* 0x000e220008000a00 */
[----:B------:R-:W-:Y:S01]  /*3fd0*/  IMAD.MOV.U32 R20, RZ, RZ, R6 ;  /* 0x000000ffff147224 */ /* 0x000fe200078e0006 */
[----:B------:R-:W-:Y:S02]  /*3fe0*/  MOV R14, R7 ;  /* 0x00000007000e7202 */ /* 0x000fe40000000f00 */
[----:B------:R-:W-:Y:S01]  /*3ff0*/  MOV R10, 0x4030 ;  /* 0x00004030000a7802 */ /* 0x000fe20000000f00 */
[----:B0-----:R-:W-:Y:S02]  /*4000*/  IMAD.U32 R12, RZ, RZ, UR8 ;  /* 0x00000008ff0c7e24 */ /* 0x001fe4000f8e00ff */
[----:B------:R-:W-:-:S07]  /*4010*/  IMAD.U32 R11, RZ, RZ, UR9 ;  /* 0x00000009ff0b7e24 */ /* 0x000fce000f8e00ff */
[----:B-1----:R-:W-:Y:S05]  /*4020*/  CALL.REL.NOINC `($__internal_15_$__cuda_sm20_div_s64) ;  /* 0x0000003400b07944 */ /* 0x002fea0003c00000 */
[----:B------:R-:W0:Y:S01]  /*4030*/  LDCU UR8, c[0x0][0x3a0] ;  /* 0x00007400ff0877ac */ /* 0x000e220008000800 */
[----:B------:R-:W-:-:S04]  /*4040*/  IMAD.MOV R7, RZ, RZ, -R28 ;  /* 0x000000ffff077224 */ /* 0x000fc800078e0a1c */
[----:B0-----:R-:W-:Y:S02]  /*4050*/  IMAD R0, R7, UR8, R6 ;  /* 0x0000000807007c24 */ /* 0x001fe4000f8e0206 */
[----:B------:R-:W-:Y:S02]  /*4060*/  IMAD.MOV.U32 R6, RZ, RZ, R28 ;  /* 0x000000ffff067224 */ /* 0x000fe400078e001c */
[----:B------:R-:W-:-:S07]  /*4070*/  IMAD.MOV.U32 R7, RZ, RZ, R29 ;  /* 0x000000ffff077224 */ /* 0x000fce00078e001d */
.L_x_867:
[----:B------:R-:W-:Y:S05]  /*4080*/  BSYNC.RECONVERGENT B0 ;  /* 0x0000000000007941 */ /* 0x000fea0003800200 */
.L_x_865:
        /* <DEDUP_REMOVED lines=10> */
[----:B------:R0:W2:Y:S02]  /*4130*/  F2I.FTZ.U32.TRUNC.NTZ R9, R8 ;  /* 0x0000000800097305 */ /* 0x0000a4000021f000 */
[----:B0-----:R-:W-:Y:S02]  /*4140*/  IMAD.MOV.U32 R8, RZ, RZ, RZ ;  /* 0x000000ffff087224 */ /* 0x001fe400078e00ff */
[----:B--2---:R-:W-:-:S04]  /*4150*/  IMAD.MOV R7, RZ, RZ, -R9 ;  /* 0x000000ffff077224 */ /* 0x004fc800078e0a09 */
        /* <DEDUP_REMOVED lines=10> */
[----:B------:R-:W-:-:S05]  /*4200*/  @!P2 LOP3.LUT R28, RZ, UR8, RZ, 0x33, !PT ;  /* 0x00000008ff1cac12 */ /* 0x000fca000f8e33ff */
[----:B------:R-:W-:-:S04]  /*4210*/  IMAD.MOV R11, RZ, RZ, -R28 ;  /* 0x000000ffff0b7224 */ /* 0x000fc800078e0a1c */
[----:B------:R-:W-:Y:S01]  /*4220*/  IMAD R11, R11, UR8, R6 ;  /* 0x000000080b0b7c24 */ /* 0x000fe2000f8e0206 */
[----:B------:R-:W-:Y:S06]  /*4230*/  BRA `(.L_x_870) ;  /* 0x0000000000287947 */ /* 0x000fec0003800000 */
.L_x_869:
[----:B------:R-:W0:Y:S01]  /*4240*/  LDCU.64 UR8, c[0x0][0x398] ;  /* 0x00007300ff0877ac */ /* 0x000e220008000a00 */
[----:B------:R-:W-:Y:S01]  /*4250*/  MOV R20, R6 ;  /* 0x0000000600147202 */ /* 0x000fe20000000f00 */
[----:B------:R-:W-:Y:S01]  /*4260*/  IMAD.MOV.U32 R14, RZ, RZ, R7 ;  /* 0x000000ffff0e7224 */ /* 0x000fe200078e0007 */
[----:B------:R-:W-:Y:S01]  /*4270*/  MOV R10, 0x42b0 ;  /* 0x000042b0000a7802 */ /* 0x000fe20000000f00 */
[----:B0-----:R-:W-:Y:S02]  /*4280*/  IMAD.U32 R12, RZ, RZ, UR8 ;  /* 0x00000008ff0c7e24 */ /* 0x001fe4000f8e00ff */
[----:B------:R-:W-:-:S07]  /*4290*/  IMAD.U32 R11, RZ, RZ, UR9 ;  /* 0x00000009ff0b7e24 */ /* 0x000fce000f8e00ff */
[----:B-1----:R-:W-:Y:S05]  /*42a0*/  CALL.REL.NOINC `($__internal_15_$__cuda_sm20_div_s64) ;  /* 0x0000003400107944 */ /* 0x002fea0003c00000 */
[----:B------:R-:W0:Y:S01]  /*42b0*/  LDCU UR8, c[0x0][0x398] ;  /* 0x00007300ff0877ac */ /* 0x000e220008000800 */
[----:B------:R-:W-:-:S05]  /*42c0*/  IADD3 R11, PT, PT, -R28, RZ, RZ ;  /* 0x000000ff1c0b7210 */ /* 0x000fca0007ffe1ff */
[----:B0-----:R-:W-:-:S07]  /*42d0*/  IMAD R11, R11, UR8, R6 ;  /* 0x000000080b0b7c24 */ /* 0x001fce000f8e0206 */
.L_x_870:
[----:B------:R-:W-:Y:S05]  /*42e0*/  BSYNC.RECONVERGENT B0 ;  /* 0x0000000000007941 */ /* 0x000fea0003800200 */
.L_x_868:
[----:B------:R-:W0:Y:S01]  /*42f0*/  LDC R16, c[0x0][0x3b8] ;  /* 0x0000ee00ff107b82 */ /* 0x000e220000000800 */
[----:B------:R-:W-:Y:S01]  /*4300*/  IABS R18, R11 ;  /* 0x0000000b00127213 */ /* 0x000fe20000000000 */
[----:B------:R-:W-:Y:S01]  /*4310*/  BSSY.RECONVERGENT B0, `(.L_x_871) ;  /* 0x0000053000007945 */ /* 0x000fe20003800200 */
[----:B------:R-:W-:-:S05]  /*4320*/  IMAD.MOV.U32 R26, RZ, RZ, RZ ;  /* 0x000000ffff1a7224 */ /* 0x000fca00078e00ff */
[----:B------:R-:W2:Y:S08]  /*4330*/  LDC R14, c[0x0][0x3bc] ;  /* 0x0000ef00ff0e7b82 */ /* 0x000eb00000000800 */
[----:B------:R-:W3:Y:S01]  /*4340*/  LDC R19, c[0x0][0x3ac] ;  /* 0x0000eb00ff137b82 */ /* 0x000ee20000000800 */
[----:B0-----:R-:W-:Y:S02]  /*4350*/  IABS R13, R16 ;  /* 0x00000010000d7213 */ /* 0x001fe40000000000 */
[----:B------:R-:W-:-:S02]  /*4360*/  ISETP.NE.AND P3, PT, R16, RZ, PT ;  /* 0x000000ff1000720c */ /* 0x000fc40003f65270 */
[----:B------:R-:W0:Y:S01]  /*4370*/  I2F.RP R4, R13 ;  /* 0x0000000d00047306 */ /* 0x000e220000209400 */
[----:B--2---:R-:W-:-:S07]  /*4380*/  IABS R17, R14 ;  /* 0x0000000e00117213 */ /* 0x004fce0000000000 */
[----:B------:R-:W2:Y:S08]  /*4390*/  I2F.RP R12, R17 ;  /* 0x00000011000c7306 */ /* 0x000eb00000209400 */
[----:B0-----:R-:W0:Y:S08]  /*43a0*/  MUFU.RCP R4, R4 ;  /* 0x0000000400047308 */ /* 0x001e300000001000 */
[----:B--2---:R-:W2:Y:S01]  /*43b0*/  MUFU.RCP R12, R12 ;  /* 0x0000000c000c7308 */ /* 0x004ea20000001000 */
[----:B0-----:R-:W-:-:S07]  /*43c0*/  VIADD R6, R4, 0xffffffe ;  /* 0x0ffffffe04067836 */ /* 0x001fce0000000000 */
[----:B------:R0:W4:Y:S01]  /*43d0*/  F2I.FTZ.U32.TRUNC.NTZ R7, R6 ;  /* 0x0000000600077305 */ /* 0x000122000021f000 */
[----:B--2---:R-:W-:Y:S01]  /*43e0*/  VIADD R8, R12, 0xffffffe ;  /* 0x0ffffffe0c087836 */ /* 0x004fe20000000000 */
[----:B------:R-:W-:-:S06]  /*43f0*/  IABS R12, R0 ;  /* 0x00000000000c7213 */ /* 0x000fcc0000000000 */
[----:B------:R2:W5:Y:S01]  /*4400*/  F2I.FTZ.U32.TRUNC.NTZ R9, R8 ;  /* 0x0000000800097305 */ /* 0x000562000021f000 */
[----:B0-----:R-:W-:Y:S02]  /*4410*/  IMAD.MOV.U32 R6, RZ, RZ, RZ ;  /* 0x000000ffff067224 */ /* 0x001fe400078e00ff */
[--C-:B----4-:R-:W-:Y:S02]  /*4420*/  IMAD.MOV R10, RZ, RZ, -R7.reuse ;  /* 0x000000ffff0a7224 */ /* 0x110fe400078e0a07 */
[----:B--2---:R-:W-:Y:S02]  /*4430*/  HFMA2 R8, -RZ, RZ, 0, 0 ;  /* 0x00000000ff087431 */ /* 0x004fe400000001ff */
[----:B------:R-:W-:Y:S01]  /*4440*/  IMAD R15, R10, R13, RZ ;  /* 0x0000000d0a0f7224 */ /* 0x000fe200078e02ff */
[----:B------:R-:W-:Y:S02]  /*4450*/  MOV R10, R18 ;  /* 0x00000012000a7202 */ /* 0x000fe40000000f00 */
[----:B------:R-:W0:Y:S01]  /*4460*/  LDC R18, c[0x0][0x3a8] ;  /* 0x0000ea00ff127b82 */ /* 0x000e220000000800 */
[----:B------:R-:W-:-:S04]  /*4470*/  IMAD.HI.U32 R15, R7, R15, R6 ;  /* 0x0000000f070f7227 */ /* 0x000fc800078e0006 */
[----:B-----5:R-:W-:Y:S02]  /*4480*/  IMAD.MOV R6, RZ, RZ, -R9 ;  /* 0x000000ffff067224 */ /* 0x020fe400078e0a09 */
[----:B------:R-:W-:-:S04]  /*4490*/  IMAD.HI.U32 R4, R15, R10, RZ ;  /* 0x0000000a0f047227 */ /* 0x000fc800078e00ff */
[----:B------:R-:W-:Y:S02]  /*44a0*/  IMAD R15, R6, R17, RZ ;  /* 0x00000011060f7224 */ /* 0x000fe400078e02ff */
[----:B------:R-:W-:Y:S02]  /*44b0*/  IMAD.MOV R7, RZ, RZ, -R4 ;  /* 0x000000ffff077224 */ /* 0x000fe400078e0a04 */
[----:B------:R-:W-:-:S04]  /*44c0*/  IMAD.HI.U32 R15, R9, R15, R8 ;  /* 0x0000000f090f7227 */ /* 0x000fc800078e0008 */
[----:B------:R-:W-:Y:S02]  /*44d0*/  IMAD.MOV.U32 R8, RZ, RZ, R12 ;  /* 0x000000ffff087224 */ /* 0x000fe400078e000c */
[----:B------:R-:W-:Y:S01]  /*44e0*/  IMAD R6, R13, R7, R10 ;  /* 0x000000070d067224 */ /* 0x000fe200078e020a */
[----:B------:R-:W2:Y:S01]  /*44f0*/  LDC R12, c[0x0][0x3b0] ;  /* 0x0000ec00ff0c7b82 */ /* 0x000ea20000000800 */
[----:B------:R-:W-:-:S03]  /*4500*/  IMAD.HI.U32 R10, R15, R8, RZ ;  /* 0x000000080f0a7227 */ /* 0x000fc600078e00ff */
[----:B------:R-:W-:Y:S01]  /*4510*/  ISETP.GT.U32.AND P1, PT, R13, R6, PT ;  /* 0x000000060d00720c */ /* 0x000fe20003f24070 */
[----:B------:R-:W-:-:S04]  /*4520*/  IMAD.MOV R7, RZ, RZ, -R10 ;  /* 0x000000ffff077224 */ /* 0x000fc800078e0a0a */
[C---:B------:R-:W-:Y:S02]  /*4530*/  IMAD R8, R17.reuse, R7, R8 ;  /* 0x0000000711087224 */ /* 0x040fe400078e0208 */
[----:B------:R-:W4:Y:S03]  /*4540*/  LDC R7, c[0x0][0x3b4] ;  /* 0x0000ed00ff077b82 */ /* 0x000f260000000800 */
[----:B------:R-:W-:-:S03]  /*4550*/  ISETP.GT.U32.AND P2, PT, R17, R8, PT ;  /* 0x000000081100720c */ /* 0x000fc60003f44070 */
[----:B------:R-:W-:Y:S01]  /*4560*/  @!P1 IMAD.IADD R6, R6, 0x1, -R13 ;  /* 0x0000000106069824 */ /* 0x000fe200078e0a0d */
[----:B------:R-:W-:-:S04]  /*4570*/  @!P1 IADD3 R4, PT, PT, R4, 0x1, RZ ;  /* 0x0000000104049810 */ /* 0x000fc80007ffe0ff */
[----:B------:R-:W-:Y:S02]  /*4580*/  ISETP.GE.U32.AND P0, PT, R6, R13, PT ;  /* 0x0000000d0600720c */ /* 0x000fe40003f06070 */
[C---:B------:R-:W-:Y:S02]  /*4590*/  LOP3.LUT R6, R11.reuse, R16, RZ, 0x3c, !PT ;  /* 0x000000100b067212 */ /* 0x040fe400078e3cff */
[----:B--2---:R-:W-:Y:S01]  /*45a0*/  ISETP.GE.AND P5, PT, R11, R12, PT ;  /* 0x0000000c0b00720c */ /* 0x004fe20003fa6270 */
[----:B------:R-:W-:Y:S01]  /*45b0*/  @!P2 IMAD.IADD R8, R8, 0x1, -R17 ;  /* 0x000000010808a824 */ /* 0x000fe200078e0a11 */
[----:B------:R-:W-:Y:S01]  /*45c0*/  ISETP.GE.AND P6, PT, R6, RZ, PT ;  /* 0x000000ff0600720c */ /* 0x000fe20003fc6270 */
[----:B------:R-:W-:Y:S01]  /*45d0*/  @!P2 VIADD R10, R10, 0x1 ;  /* 0x000000010a0aa836 */ /* 0x000fe20000000000 */
[----:B------:R-:W-:Y:S02]  /*45e0*/  LOP3.LUT R6, R0, R14, RZ, 0x3c, !PT ;  /* 0x0000000e00067212 */ /* 0x000fe400078e3cff */
[----:B------:R-:W-:-:S02]  /*45f0*/  ISETP.GE.U32.AND P4, PT, R8, R17, PT ;  /* 0x000000110800720c */ /* 0x000fc40003f86070 */
[----:B------:R-:W-:Y:S01]  /*4600*/  ISETP.GE.AND P1, PT, R6, RZ, PT ;  /* 0x000000ff0600720c */ /* 0x000fe20003f26270 */
[----:B------:R-:W-:Y:S01]  /*4610*/  @P0 VIADD R4, R4, 0x1 ;  /* 0x0000000104040836 */ /* 0x000fe20000000000 */
[----:B----4-:R-:W-:-:S03]  /*4620*/  ISETP.GE.AND P0, PT, R0, R7, PT ;  /* 0x000000070000720c */ /* 0x010fc60003f06270 */
[----:B------:R-:W-:-:S05]  /*4630*/  IMAD.MOV.U32 R23, RZ, RZ, R4 ;  /* 0x000000ffff177224 */ /* 0x000fca00078e0004 */
[----:B------:R-:W-:Y:S01]  /*4640*/  @!P6 IADD3 R23, PT, PT, -R23, RZ, RZ ;  /* 0x000000ff1717e210 */ /* 0x000fe20007ffe1ff */
[----:B------:R-:W-:Y:S01]  /*4650*/  @P4 VIADD R10, R10, 0x1 ;  /* 0x000000010a0a4836 */ /* 0x000fe20000000000 */
[----:B------:R-:W-:Y:S02]  /*4660*/  ISETP.NE.AND P6, PT, R14, RZ, PT ;  /* 0x000000ff0e00720c */ /* 0x000fe40003fc5270 */
[----:B------:R-:W-:Y:S01]  /*4670*/  @!P3 LOP3.LUT R23, RZ, R16, RZ, 0x33, !PT ;  /* 0x00000010ff17b212 */ /* 0x000fe200078e33ff */
[----:B0--3--:R-:W-:Y:S10]  /*4680*/  @!P5 BRA `(.L_x_872) ;  /* 0x00000000006cd947 */ /* 0x009ff40003800000 */
        /* <DEDUP_REMOVED lines=11> */
[----:B------:R-:W-:Y:S02]  /*4740*/  IMAD R11, R8, R15, RZ ;  /* 0x0000000f080b7224 */ /* 0x000fe400078e02ff */
[----:B------:R-:W-:-:S04]  /*4750*/  IMAD.MOV.U32 R8, RZ, RZ, RZ ;  /* 0x000000ffff087224 */ /* 0x000fc800078e00ff */
[----:B------:R-:W-:Y:S01]  /*4760*/  IMAD.HI.U32 R11, R9, R11, R8 ;  /* 0x0000000b090b7227 */ /* 0x000fe200078e0008 */
[----:B------:R-:W-:-:S05]  /*4770*/  MOV R8, R12 ;  /* 0x0000000c00087202 */ /* 0x000fca0000000f00 */
        /* <DEDUP_REMOVED lines=12> */
.L_x_872:
[----:B------:R-:W-:Y:S05]  /*4840*/  BSYNC.RECONVERGENT B0 ;  /* 0x0000000000007941 */ /* 0x000fea0003800200 */
.L_x_871:
        /* <DEDUP_REMOVED lines=9> */
[----:B0-----:R-:W-:-:S06]  /*48e0*/  IADD3 R8, PT, PT, R4, 0xffffffe, RZ ;  /* 0x0ffffffe04087810 */ /* 0x001fcc0007ffe0ff */
        /* <DEDUP_REMOVED lines=20> */
.L_x_874:
[----:B------:R-:W-:Y:S05]  /*4a30*/  BSYNC.RECONVERGENT B0 ;  /* 0x0000000000007941 */ /* 0x000fea0003800200 */
.L_x_873:
        /* <DEDUP_REMOVED lines=8> */
[----:B------:R-:W-:-:S05]  /*4ac0*/  VIADDMNMX R4, R10, 0x1, R19, PT ;  /* 0x000000010a047846 */ /* 0x000fca0003800113 */
[----:B------:R-:W-:Y:S05]  /*4ad0*/  @P0 BRA `(.L_x_876) ;  /* 0x0000002000c80947 */ /* 0x000fea0003800000 */
[----:B------:R-:W0:Y:S01]  /*4ae0*/  LDCU UR8, c[0x0][0x3c4] ;  /* 0x00007880ff0877ac */ /* 0x000e220008000800 */
[----:B------:R-:W2:Y:S01]  /*4af0*/  LDC R10, c[0x0][0x3a0] ;  /* 0x0000e800ff0a7b82 */ /* 0x000ea20000000800 */
[C---:B------:R-:W-:Y:S01]  /*4b00*/  IMAD R15, R27.reuse, R14, R14 ;  /* 0x0000000e1b0f7224 */ /* 0x040fe200078e020e */
[----:B------:R-:W-:Y:S01]  /*4b10*/  IADD3 R12, PT, PT, R27, 0x3, RZ ;  /* 0x000000031b0c7810 */ /* 0x000fe20007ffe0ff */
[----:B------:R-:W-:Y:S01]  /*4b20*/  IMAD.WIDE.U32 R28, R28, UR4, RZ ;  /* 0x000000041c1c7c25 */ /* 0x000fe2000f8e00ff */
[----:B------:R-:W-:-:S03]  /*4b30*/  CS2R R30, SRZ ;  /* 0x00000000001e7805 */ /* 0x000fc6000001ff00 */
[----:B------:R-:W-:Y:S02]  /*4b40*/  IMAD.IADD R16, R4, 0x1, -R27 ;  /* 0x0000000104107824 */ /* 0x000fe400078e0a1b */
[----:B------:R-:W-:Y:S02]  /*4b50*/  IMAD.IADD R19, R15, 0x1, R14 ;  /* 0x000000010f137824 */ /* 0x000fe400078e020e */
[C---:B------:R-:W-:Y:S01]  /*4b60*/  VIADD R11, R27.reuse, 0x2 ;  /* 0x000000021b0b7836 */ /* 0x040fe20000000000 */
[----:B------:R-:W-:Y:S01]  /*4b70*/  LOP3.LUT R16, R16, 0x3, RZ, 0xc0, !PT ;  /* 0x0000000310107812 */ /* 0x000fe200078ec0ff */
[C---:B------:R-:W-:Y:S02]  /*4b80*/  IMAD.IADD R13, R27.reuse, 0x1, -R4 ;  /* 0x000000011b0d7824 */ /* 0x040fe400078e0a04 */
[----:B0-----:R-:W-:Y:S01]  /*4b90*/  IMAD R0, R27, R14, -UR8 ;  /* 0x800000081b007e24 */ /* 0x001fe2000f8e020e */
[----:B------:R-:W-:-:S03]  /*4ba0*/  VIADDMNMX R19, R19, -UR8, RZ, !PT ;  /* 0x8000000813137c46 */ /* 0x000fc6000f8001ff */
[----:B------:R-:W-:-:S05]  /*4bb0*/  IMAD.IADD R7, R0, 0x1, R7 ;  /* 0x0000000100077824 */ /* 0x000fca00078e0207 */
[CC--:B------:R-:W-:Y:S02]  /*4bc0*/  IADD3 R9, PT, PT, R7.reuse, R14.reuse, RZ ;  /* 0x0000000e07097210 */ /* 0x0c0fe40007ffe0ff */
[--C-:B--2---:R-:W-:Y:S02]  /*4bd0*/  VIMNMX3 R6, R7, UR7, R10.reuse, PT ;  /* 0x0000000707067c0f */ /* 0x104fe4000b80010a */
[----:B------:R-:W-:Y:S02]  /*4be0*/  VIADDMNMX R8, R9, R14, UR7, PT ;  /* 0x0000000709087e46 */ /* 0x000fe4000b80010e */
[----:B------:R-:W-:Y:S01]  /*4bf0*/  VIADDMNMX R14, R15, -UR8, RZ, !PT ;  /* 0x800000080f0e7c46 */ /* 0x000fe2000f8001ff */
[----:B------:R-:W-:Y:S01]  /*4c00*/  IMAD.IADD R15, R29, 0x1, R17 ;  /* 0x000000011d0f7824 */ /* 0x000fe200078e0211 */
[----:B------:R-:W-:Y:S02]  /*4c10*/  VIMNMX3 R7, R9, UR7, R10, PT ;  /* 0x0000000709077c0f */ /* 0x000fe4000b80010a */
[----:B------:R-:W-:Y:S01]  /*4c20*/  VIMNMX R8, PT, PT, R8, R10, PT ;  /* 0x0000000a08087248 */ /* 0x000fe20003fe0100 */
[----:B------:R-:W-:Y:S01]  /*4c30*/  VIADD R10, R27, 0x1 ;  /* 0x000000011b0a7836 */ /* 0x000fe20000000000 */
[----:B------:R-:W-:-:S02]  /*4c40*/  SHF.R.S32.HI R9, RZ, 0x1f, R24 ;  /* 0x0000001fff097819 */ /* 0x000fc40000011418 */
[----:B------:R-:W-:-:S07]  /*4c50*/  VIMNMX R17, PT, PT, RZ, R0, !PT ;  /* 0x00000000ff117248 */ /* 0x000fce0007fe0100 */
.L_x_908:
[----:B------:R-:W-:Y:S01]  /*4c60*/  ISETP.GE.AND P0, PT, R27, R4, PT ;  /* 0x000000041b00720c */ /* 0x000fe20003f06270 */
[----:B------:R-:W-:-:S12]  /*4c70*/  BSSY.RECONVERGENT B1, `(.L_x_877) ;  /* 0x0000215000017945 */ /* 0x000fd80003800200 */
[----:B01234-:R-:W-:Y:S05]  /*4c80*/  @P0 BRA `(.L_x_878) ;  /* 0x00000020004c0947 */ /* 0x01ffea0003800000 */
[----:B------:R-:W0:Y:S01]  /*4c90*/  LDC R21, c[0x0][0x3c0] ;  /* 0x0000f000ff157b82 */ /* 0x000e220000000800 */
[----:B------:R-:W0:Y:S01]  /*4ca0*/  LDCU UR8, c[0x0][0x3b8] ;  /* 0x00007700ff0877ac */ /* 0x000e220008000800 */
[----:B------:R-:W-:Y:S01]  /*4cb0*/  ISETP.NE.AND P0, PT, R16, RZ, PT ;  /* 0x000000ff1000720c */ /* 0x000fe20003f05270 */
[----:B------:R-:W-:Y:S01]  /*4cc0*/  BSSY.RECONVERGENT B3, `(.L_x_879) ;  /* 0x00000d9000037945 */ /* 0x000fe20003800200 */
[----:B------:R-:W2:Y:S04]  /*4cd0*/  LDCU UR9, c[0x0][0x398] ;  /* 0x00007300ff0977ac */ /* 0x000ea80008000800 */
[----:B------:R-:W3:Y:S01]  /*4ce0*/  LDC R25, c[0x0][0x3b0] ;  /* 0x0000ec00ff197b82 */ /* 0x000ee20000000800 */
[----:B0-----:R-:W-:-:S05]  /*4cf0*/  IMAD R18, R26, UR8, -R21 ;  /* 0x000000081a127c24 */ /* 0x001fca000f8e0a15 */
[----:B---3--:R-:W-:Y:S02]  /*4d00*/  VIADDMNMX R21, R18, R25, UR6, PT ;  /* 0x0000000612157e46 */ /* 0x008fe4000b800119 */
[----:B------:R-:W-:Y:S02]  /*4d10*/  MOV R25, R27 ;  /* 0x0000001b00197202 */ /* 0x000fe40000000f00 */
[----:B--2---:R-:W-:Y:S02]  /*4d20*/  VIMNMX R21, PT, PT, R21, UR9, PT ;  /* 0x0000000915157c48 */ /* 0x004fe4000bfe0100 */
[----:B------:R-:W-:Y:S01]  /*4d30*/  VIMNMX R18, PT, PT, RZ, R18, !PT ;  /* 0x00000012ff127248 */ /* 0x000fe20007fe0100 */
[----:B------:R-:W-:Y:S06]  /*4d40*/  @!P0 BRA `(.L_x_880) ;  /* 0x0000000c00408947 */ /* 0x000fec0003800000 */
[----:B------:R-:W-:Y:S01]  /*4d50*/  ISETP.GE.AND P0, PT, R18, R21, PT ;  /* 0x000000151200720c */ /* 0x000fe20003f06270 */
[----:B------:R-:W-:Y:S03]  /*4d60*/  BSSY.RECONVERGENT B4, `(.L_x_881) ;  /* 0x0000042000047945 */ /* 0x000fe60003800200 */
[----:B------:R-:W-:-:S13]  /*4d70*/  ISETP.GE.OR P1, PT, R17, R6, P0 ;  /* 0x000000061100720c */ /* 0x000fda0000726670 */
[----:B------:R-:W-:Y:S05]  /*4d80*/  @P1 BRA `(.L_x_882) ;  /* 0x0000000000fc1947 */ /* 0x000fea0003800000 */
[----:B------:R-:W0:Y:S01]  /*4d90*/  LDCU UR8, c[0x0][0x3ac] ;  /* 0x00007580ff0877ac */ /* 0x000e220008000800 */
[----:B------:R-:W-:Y:S01]  /*4da0*/  IMAD.MOV.U32 R25, RZ, RZ, R9 ;  /* 0x000000ffff197224 */ /* 0x000fe200078e0009 */
[----:B------:R-:W2:Y:S01]  /*4db0*/  LDCU.64 UR10, c[0x0][0x390] ;  /* 0x00007200ff0a77ac */ /* 0x000ea20008000a00 */
[----:B0-----:R-:W-:Y:S01]  /*4dc0*/  IMAD R0, R26, UR8, R27 ;  /* 0x000000081a007c24 */ /* 0x001fe2000f8e021b */
[----:B------:R-:W0:Y:S04]  /*4dd0*/  LDCU.64 UR8, c[0x0][0x388] ;  /* 0x00007100ff0877ac */ /* 0x000e280008000a00 */
[----:B------:R-:W-:-:S04]  /*4de0*/  IADD3 R35, P1, PT, R0, R28, RZ ;  /* 0x0000001c00237210 */ /* 0x000fc80007f3e0ff */
[----:B------:R-:W-:Y:S01]  /*4df0*/  LEA.HI.X.SX32 R0, R0, R15, 0x1, P1 ;  /* 0x0000000f00007211 */ /* 0x000fe200008f0eff */
[----:B--2---:R-:W-:-:S04]  /*4e00*/  IMAD.WIDE.U32 R32, R35, UR10, R24 ;  /* 0x0000000a23207c25 */ /* 0x004fc8000f8e0018 */
[----:B------:R-:W-:-:S04]  /*4e10*/  IMAD R0, R0, UR10, RZ ;  /* 0x0000000a00007c24 */ /* 0x000fc8000f8e02ff */
[----:B------:R-:W-:Y:S01]  /*4e20*/  IMAD R25, R35, UR11, R0 ;  /* 0x0000000b23197c24 */ /* 0x000fe2000f8e0200 */
[----:B0-----:R-:W-:-:S03]  /*4e30*/  LEA R38, P1, R32, UR8, 0x3 ;  /* 0x0000000820267c11 */ /* 0x001fc6000f8218ff */
[----:B------:R-:W-:-:S05]  /*4e40*/  IMAD.IADD R25, R33, 0x1, R25 ;  /* 0x0000000121197824 */ /* 0x000fca00078e0219 */
[----:B------:R-:W-:-:S05]  /*4e50*/  LEA.HI.X R39, R32, UR9, R25, 0x3, P1 ;  /* 0x0000000920277c11 */ /* 0x000fca00088f1c19 */
[----:B------:R-:W2:Y:S01]  /*4e60*/  LDG.E.64 R32, desc[UR12][R38.64] ;  /* 0x0000000c26207981 */ /* 0x000ea2000c1e1b00 */
[----:B-1----:R-:W0:Y:S01]  /*4e70*/  MUFU.RCP64H R35, R47 ;  /* 0x0000002f00237308 */ /* 0x002e220000001800 */
        /* <DEDUP_REMOVED lines=45> */
[----:B------:R-:W-:Y:S05]  /*5150*/  CALL.REL.NOINC `($__internal_14_$__cuda_sm20_div_rn_f64_full) ;  /* 0x0000001c00587944 */ /* 0x000fea0003c00000 */
.L_x_884:
[----:B------:R-:W-:Y:S05]  /*5160*/  BSYNC.RECONVERGENT B5 ;  /* 0x0000000000057941 */ /* 0x000fea0003800200 */
.L_x_883:
[----:B------:R0:W2:Y:S02]  /*5170*/  DADD R30, R30, R40 ;  /* 0x000000001e1e7229 */ /* 0x0000a40000000028 */
.L_x_882:
[----:B------:R-:W-:Y:S05]  /*5180*/  BSYNC.RECONVERGENT B4 ;  /* 0x0000000000047941 */ /* 0x000fea0003800200 */
.L_x_881:
[----:B------:R-:W-:Y:S01]  /*5190*/  ISETP.NE.AND P1, PT, R16, 0x1, PT ;  /* 0x000000011000780c */ /* 0x000fe20003f25270 */
[----:B------:R-:W-:-:S12]  /*51a0*/  IMAD.MOV.U32 R25, RZ, RZ, R10 ;  /* 0x000000ffff197224 */ /* 0x000fd800078e000a */
[----:B------:R-:W-:Y:S05]  /*51b0*/  @!P1 BRA `(.L_x_880) ;  /* 0x0000000800249947 */ /* 0x000fea0003800000 */
[----:B------:R-:W-:Y:S01]  /*51c0*/  ISETP.GE.OR P1, PT, R14, R7, P0 ;  /* 0x000000070e00720c */ /* 0x000fe20000726670 */
[----:B------:R-:W-:-:S12]  /*51d0*/  BSSY.RECONVERGENT B4, `(.L_x_885) ;  /* 0x0000041000047945 */ /* 0x000fd80003800200 */
[----:B------:R-:W-:Y:S05]  /*51e0*/  @P1 BRA `(.L_x_886) ;  /* 0x0000000000fc1947 */ /* 0x000fea0003800000 */
[----:B------:R-:W3:Y:S01]  /*51f0*/  LDCU UR8, c[0x0][0x3ac] ;  /* 0x00007580ff0877ac */ /* 0x000ee20008000800 */
[----:B------:R-:W-:Y:S01]  /*5200*/  IMAD.MOV.U32 R25, RZ, RZ, R9 ;  /* 0x000000ffff197224 */ /* 0x000fe200078e0009 */
[----:B------:R-:W4:Y:S01]  /*5210*/  LDCU.64 UR10, c[0x0][0x390] ;  /* 0x00007200ff0a77ac */ /* 0x000f220008000a00 */
[----:B---3--:R-:W-:Y:S01]  /*5220*/  IMAD R0, R26, UR8, R10 ;  /* 0x000000081a007c24 */ /* 0x008fe2000f8e020a */
[----:B------:R-:W3:Y:S04]  /*5230*/  LDCU.64 UR8, c[0x0][0x388] ;  /* 0x00007100ff0877ac */ /* 0x000ee80008000a00 */
[----:B------:R-:W-:-:S04]  /*5240*/  IADD3 R35, P1, PT, R0, R28, RZ ;  /* 0x0000001c00237210 */ /* 0x000fc80007f3e0ff */
[----:B------:R-:W-:Y:S01]  /*5250*/  LEA.HI.X.SX32 R0, R0, R15, 0x1, P1 ;  /* 0x0000000f00007211 */ /* 0x000fe200008f0eff */
[----:B----4-:R-:W-:-:S04]  /*5260*/  IMAD.WIDE.U32 R32, R35, UR10, R24 ;  /* 0x0000000a23207c25 */ /* 0x010fc8000f8e0018 */
[----:B------:R-:W-:-:S04]  /*5270*/  IMAD R0, R0, UR10, RZ ;  /* 0x0000000a00007c24 */ /* 0x000fc8000f8e02ff */
[----:B------:R-:W-:Y:S01]  /*5280*/  IMAD R25, R35, UR11, R0 ;  /* 0x0000000b23197c24 */ /* 0x000fe2000f8e0200 */
[----:B---3--:R-:W-:-:S04]  /*5290*/  LEA R36, P1, R32, UR8, 0x3 ;  /* 0x0000000820247c11 */ /* 0x008fc8000f8218ff */
[----:B------:R-:W-:-:S04]  /*52a0*/  IADD3 R25, PT, PT, R33, R25, RZ ;  /* 0x0000001921197210 */ /* 0x000fc80007ffe0ff */
[----:B------:R-:W-:-:S05]  /*52b0*/  LEA.HI.X R37, R32, UR9, R25, 0x3, P1 ;  /* 0x0000000920257c11 */ /* 0x000fca00088f1c19 */
[----:B------:R-:W3:Y:S01]  /*52c0*/  LDG.E.64 R32, desc[UR12][R36.64] ;  /* 0x0000000c24207981 */ /* 0x000ee2000c1e1b00 */
[----:B-1----:R-:W1:Y:S01]  /*52d0*/  MUFU.RCP64H R35, R47 ;  /* 0x0000002f00237308 */ /* 0x002e620000001800 */
[----:B------:R-:W-:Y:S01]  /*52e0*/  IMAD.MOV.U32 R34, RZ, RZ, 0x1 ;  /* 0x00000001ff227424 */ /* 0x000fe200078e00ff */
[----:B------:R-:W-:Y:S05]  /*52f0*/  BSSY.RECONVERGENT B5, `(.L_x_887) ;  /* 0x000002d000057945 */ /* 0x000fea0003800200 */
[----:B-1----:R-:W1:-:S15]  /*5300*/  DFMA R38, -R46, R34, 1 ;  /* 0x3ff000002e26742b */ /* 0x002e5e0000000122 */
[----:B------:R-:W-:-:S15]  /*5310*/  NOP ;  /* 0x0000000000007918 */ /* 0x000fde0000000000 */
[----:B------:R-:W-:-:S15]  /*5320*/  NOP ;  /* 0x0000000000007918 */ /* 0x000fde0000000000 */
[----:B------:R-:W-:-:S15]  /*5330*/  NOP ;  /* 0x0000000000007918 */ /* 0x000fde0000000000 */
[----:B------:R-:W-:-:S04]  /*5340*/  NOP ;  /* 0x0000000000007918 */ /* 0x000fc80000000000 */
[----:B-1----:R-:W1:-:S15]  /*5350*/  DFMA R38, R38, R38, R38 ;  /* 0x000000262626722b */ /* 0x002e5e0000000026 */
        /* <DEDUP_REMOVED lines=9> */
[----:B-1----:R-:W1:-:S15]  /*53f0*/  DFMA R34, -R46, R38, 1 ;  /* 0x3ff000002e22742b */ /* 0x002e5e0000000126 */
[----:B------:R-:W-:-:S15]  /*5400*/  NOP ;  /* 0x0000000000007918 */ /* 0x000fde0000000000 */
[----:B------:R-:W-:-:S15]  /*5410*/  NOP ;  /* 0x0000000000007918 */ /* 0x000fde0000000000 */
[----:B------:R-:W-:-:S15]  /*5420*/  NOP ;  /* 0x0000000000007918 */ /* 0x000fde0000000000 */
[----:B------:R-:W-:-:S04]  /*5430*/  NOP ;  /* 0x0000000000007918 */ /* 0x000fc80000000000 */
[----:B-1----:R-:W0:Y:S01]  /*5440*/  DFMA R38, R38, R34, R38 ;  /* 0x000000222626722b */ /* 0x002e220000000026 */
[----:B---3--:R-:W-:-:S15]  /*5450*/  FSETP.GEU.AND P2, PT, |R33|, 6.5827683646048100446e-37, PT ;  /* 0x036000002100780b */ /* 0x008fde0003f4e200 */
        /* <DEDUP_REMOVED lines=21> */
[----:B--2---:R-:W-:Y:S05]  /*55b0*/  CALL.REL.NOINC `($__internal_14_$__cuda_sm20_div_rn_f64_full) ;  /* 0x0000001800407944 */ /* 0x004fea0003c00000 */
.L_x_888:
[----:B------:R-:W-:Y:S05]  /*55c0*/  BSYNC.RECONVERGENT B5 ;  /* 0x0000000000057941 */ /* 0x000fea0003800200 */
.L_x_887:
[----:B--2---:R3:W4:Y:S02]  /*55d0*/  DADD R30, R30, R40 ;  /* 0x000000001e1e7229 */ /* 0x0047240000000028 */
.L_x_886:
[----:B------:R-:W-:Y:S05]  /*55e0*/  BSYNC.RECONVERGENT B4 ;  /* 0x0000000000047941 */ /* 0x000fea0003800200 */
.L_x_885:
[----:B------:R-:W-:Y:S02]  /*55f0*/  ISETP.NE.AND P1, PT, R16, 0x2, PT ;  /* 0x000000021000780c */ /* 0x000fe40003f25270 */
[----:B------:R-:W-:-:S11]  /*5600*/  MOV R25, R11 ;  /* 0x0000000b00197202 */ /* 0x000fd60000000f00 */
[----:B------:R-:W-:Y:S05]  /*5610*/  @!P1 BRA `(.L_x_880) ;  /* 0x00000004000c9947 */ /* 0x000fea0003800000 */
[----:B------:R-:W-:Y:S01]  /*5620*/  ISETP.GE.OR P0, PT, R19, R8, P0 ;  /* 0x000000081300720c */ /* 0x000fe20000706670 */
[----:B------:R-:W-:-:S12]  /*5630*/  IMAD.MOV.U32 R25, RZ, RZ, R12 ;  /* 0x000000ffff197224 */ /* 0x000fd800078e000c */
[----:B------:R-:W-:Y:S05]  /*5640*/  @P0 BRA `(.L_x_880) ;  /* 0x0000000400000947 */ /* 0x000fea0003800000 */
[----:B------:R-:W5:Y:S01]  /*5650*/  LDCU UR8, c[0x0][0x3ac] ;  /* 0x00007580ff0877ac */ /* 0x000f620008000800 */
[----:B------:R-:W-:Y:S01]  /*5660*/  IMAD.MOV.U32 R25, RZ, RZ, R9 ;  /* 0x000000ffff197224 */ /* 0x000fe200078e0009 */
[----:B------:R-:W0:Y:S01]  /*5670*/  LDCU.64 UR10, c[0x0][0x390] ;  /* 0x00007200ff0a77ac */ /* 0x000e220008000a00 */
[----:B-----5:R-:W-:Y:S01]  /*5680*/  IMAD R0, R26, UR8, R11 ;  /* 0x000000081a007c24 */ /* 0x020fe2000f8e020b */
[----:B------:R-:W5:Y:S04]  /*5690*/  LDCU.64 UR8, c[0x0][0x388] ;  /* 0x00007100ff0877ac */ /* 0x000f680008000a00 */
[----:B------:R-:W-:-:S04]  /*56a0*/  IADD3 R35, P0, PT, R0, R28, RZ ;  /* 0x0000001c00237210 */ /* 0x000fc80007f1e0ff */
[----:B------:R-:W-:Y:S01]  /*56b0*/  LEA.HI.X.SX32 R0, R0, R15, 0x1, P0 ;  /* 0x0000000f00007211 */ /* 0x000fe200000f0eff */
[----:B0-----:R-:W-:-:S04]  /*56c0*/  IMAD.WIDE.U32 R32, R35, UR10, R24 ;  /* 0x0000000a23207c25 */ /* 0x001fc8000f8e0018 */
[----:B------:R-:W-:-:S04]  /*56d0*/  IMAD R0, R0, UR10, RZ ;  /* 0x0000000a00007c24 */ /* 0x000fc8000f8e02ff */
[----:B------:R-:W-:Y:S01]  /*56e0*/  IMAD R25, R35, UR11, R0 ;  /* 0x0000000b23197c24 */ /* 0x000fe2000f8e0200 */
[----:B-----5:R-:W-:-:S03]  /*56f0*/  LEA R36, P0, R32, UR8, 0x3 ;  /* 0x0000000820247c11 */ /* 0x020fc6000f8018ff */
[----:B------:R-:W-:-:S05]  /*5700*/  IMAD.IADD R25, R33, 0x1, R25 ;  /* 0x0000000121197824 */ /* 0x000fca00078e0219 */
[----:B------:R-:W-:-:S05]  /*5710*/  LEA.HI.X R37, R32, UR9, R25, 0x3, P0 ;  /* 0x0000000920257c11 */ /* 0x000fca00080f1c19 */
[----:B------:R-:W5:Y:S01]  /*5720*/  LDG.E.64 R32, desc[UR12][R36.64] ;  /* 0x0000000c24207981 */ /* 0x000f62000c1e1b00 */
[----:B-1----:R-:W0:Y:S01]  /*5730*/  MUFU.RCP64H R35, R47 ;  /* 0x0000002f00237308 */ /* 0x002e220000001800 */
[----:B------:R-:W-:Y:S01]  /*5740*/  HFMA2 R34, -RZ, RZ, 0, 5.9604644775390625e-08 ;  /* 0x00000001ff227431 */ /* 0x000fe200000001ff */
        /* <DEDUP_REMOVED lines=21> */
[----:B0-----:R-:W3:Y:S01]  /*58a0*/  DFMA R38, R38, R34, R38 ;  /* 0x000000222626722b */ /* 0x001ee20000000026 */
[----:B-----5:R-:W-:-:S15]  /*58b0*/  FSETP.GEU.AND P1, PT, |R33|, 6.5827683646048100446e-37, PT ;  /* 0x036000002100780b */ /* 0x020fde0003f2e200 */
[----:B------:R-:W-:-:S15]  /*58c0*/  NOP ;  /* 0x0000000000007918 */ /* 0x000fde0000000000 */
[----:B------:R-:W-:-:S15]  /*58d0*/  NOP ;  /* 0x0000000000007918 */ /* 0x000fde0000000000 */
[----:B------:R-:W-:-:S15]  /*58e0*/  NOP ;  /* 0x0000000000007918 */ /* 0x000fde0000000000 */
[----:B------:R-:W-:-:S03]  /*58f0*/  NOP ;  /* 0x0000000000007918 */ /* 0x000fc60000000000 */
[----:B---3--:R-:W0:-:S15]  /*5900*/  DMUL R40, R38, R32 ;  /* 0x0000002026287228 */ /* 0x008e1e0000000000 */
        /* <DEDUP_REMOVED lines=16> */
[----:B--2-4-:R-:W-:Y:S05]  /*5a10*/  CALL.REL.NOINC `($__internal_14_$__cuda_sm20_div_rn_f64_full) ;  /* 0x0000001400287944 */ /* 0x014fea0003c00000 */
.L_x_890:
[----:B------:R-:W-:Y:S05]  /*5a20*/  BSYNC.RECONVERGENT B4 ;  /* 0x0000000000047941 */ /* 0x000fea0003800200 */
.L_x_889:
[----:B--2-4-:R0:W1:Y:S02]  /*5a30*/  DADD R30, R30, R40 ;  /* 0x000000001e1e7229 */ /* 0x0140640000000028 */
[----:B01----:R-:W-:-:S07]  /*5a40*/  IMAD.MOV.U32 R25, RZ, RZ, R12 ;  /* 0x000000ffff197224 */ /* 0x003fce00078e000c */
.L_x_880:
[----:B------:R-:W-:Y:S05]  /*5a50*/  BSYNC.RECONVERGENT B3 ;  /* 0x0000000000037941 */ /* 0x000fea0003800200 */
.L_x_879:
[----:B------:R-:W-:-:S13]  /*5a60*/  ISETP.GT.U32.AND P0, PT, R13, -0x4, PT ;  /* 0xfffffffc0d00780c */ /* 0x000fda0003f04070 */
[----:B------:R-:W-:Y:S05]  /*5a70*/  @P0 BRA `(.L_x_878) ;  /* 0x0000001000d00947 */ /* 0x000fea0003800000 */
.L_x_907:
[----:B------:R-:W5:Y:S01]  /*5a80*/  LDC R0, c[0x0][0x3c4] ;  /* 0x0000f100ff007b82 */ /* 0x000f620000000800 */
[----:B------:R-:W5:Y:S01]  /*5a90*/  LDCU UR8, c[0x0][0x3bc] ;  /* 0x00007780ff0877ac */ /* 0x000f620008000800 */
[----:B------:R-:W-:Y:S01]  /*5aa0*/  ISETP.GE.AND P0, PT, R18, R21, PT ;  /* 0x000000151200720c */ /* 0x000fe20003f06270 */
[----:B------:R-:W-:Y:S01]  /*5ab0*/  BSSY.RECONVERGENT B3, `(.L_x_891) ;  /* 0x0000049000037945 */ /* 0x000fe20003800200 */
[----:B0-----:R-:W0:Y:S04]  /*5ac0*/  LDCU UR9, c[0x0][0x3b4] ;  /* 0x00007680ff0977ac */ /* 0x001e280008000800 */
[----:B-1----:R-:W1:Y:S01]  /*5ad0*/  LDC R33, c[0x0][0x3a0] ;  /* 0x0000e800ff217b82 */ /* 0x002e620000000800 */
[----:B-----5:R-:W-:-:S05]  /*5ae0*/  IMAD R0, R25, UR8, -R0 ;  /* 0x0000000819007c24 */ /* 0x020fca000f8e0a00 */
[----:B0-----:R-:W-:Y:S02]  /*5af0*/  IADD3 R22, PT, PT, R0, UR9, RZ ;  /* 0x0000000900167c10 */ /* 0x001fe4000fffe0ff */
[----:B------:R-:W-:Y:S02]  /*5b00*/  VIMNMX R0, PT, PT, RZ, R0, !PT ;  /* 0x00000000ff007248 */ /* 0x000fe40007fe0100 */
[----:B-1----:R-:W-:-:S04]  /*5b10*/  VIMNMX3 R33, R22, UR7, R33, PT ;  /* 0x0000000716217c0f */ /* 0x002fc8000b800121 */
        /* <DEDUP_REMOVED lines=16> */
[----:B------:R-:W5:Y:S01]  /*5c20*/  LDG.E.64 R32, desc[UR12][R36.64] ;  /* 0x0000000c24207981 */ /* 0x000f62000c1e1b00 */
[----:B------:R-:W0:Y:S01]  /*5c30*/  MUFU.RCP64H R35, R47 ;  /* 0x0000002f00237308 */ /* 0x000e220000001800 */
[----:B------:R-:W-:Y:S01]  /*5c40*/  MOV R34, 0x1 ;  /* 0x0000000100227802 */ /* 0x000fe20000000f00 */
        /* <DEDUP_REMOVED lines=45> */
.L_x_894:
[----:B------:R-:W-:Y:S05]  /*5f20*/  BSYNC.RECONVERGENT B4 ;  /* 0x0000000000047941 */ /* 0x000fea0003800200 */
.L_x_893:
[----:B--2-4-:R0:W1:Y:S02]  /*5f30*/  DADD R30, R30, R40 ;  /* 0x000000001e1e7229 */ /* 0x0140640000000028 */
.L_x_892:
[----:B------:R-:W-:Y:S05]  /*5f40*/  BSYNC.RECONVERGENT B3 ;  /* 0x0000000000037941 */ /* 0x000fea0003800200 */
.L_x_891:
[----:B------:R-:W5:Y:S01]  /*5f50*/  LDC R0, c[0x0][0x3bc] ;  /* 0x0000ef00ff007b82 */ /* 0x000f620000000800 */
[----:B------:R-:W0:Y:S01]  /*5f60*/  LDCU UR8, c[0x0][0x3c4] ;  /* 0x00007880ff0877ac */ /* 0x000e220008000800 */
[----:B------:R-:W-:Y:S06]  /*5f70*/  BSSY.RECONVERGENT B3, `(.L_x_895) ;  /* 0x0000049000037945 */ /* 0x000fec0003800200 */
[----:B------:R-:W1:Y:S01]  /*5f80*/  LDC R33, c[0x0][0x3a0] ;  /* 0x0000e800ff217b82 */ /* 0x000e620000000800 */
[--C-:B-----5:R-:W-:Y:S02]  /*5f90*/  IMAD R20, R25, R0, R0.reuse ;  /* 0x0000000019147224 */ /* 0x120fe400078e0200 */
[----:B------:R-:W-:-:S03]  /*5fa0*/  IMAD.IADD R22, R22, 0x1, R0 ;  /* 0x0000000116167824 */ /* 0x000fc600078e0200 */
[----:B0-----:R-:W-:Y:S02]  /*5fb0*/  VIADDMNMX R0, R20, -UR8, RZ, !PT ;  /* 0x8000000814007c46 */ /* 0x001fe4000f8001ff */
        /* <DEDUP_REMOVED lines=9> */
[----:B------:R-:W-:-:S04]  /*6050*/  IADD3 R0, PT, PT, R0, 0x1, RZ ;  /* 0x0000000100007810 */ /* 0x000fc80007ffe0ff */
[----:B------:R-:W-:-:S04]  /*6060*/  IADD3 R35, P1, PT, R0, R28, RZ ;  /* 0x0000001c00237210 */ /* 0x000fc80007f3e0ff */
[----:B------:R-:W-:Y:S01]  /*6070*/  LEA.HI.X.SX32 R0, R0, R15, 0x1, P1 ;  /* 0x0000000f00007211 */ /* 0x000fe200008f0eff */
[----:B-1----:R-:W-:-:S04]  /*6080*/  IMAD.WIDE.U32 R32, R35, UR10, R32 ;  /* 0x0000000a23207c25 */ /* 0x002fc8000f8e0020 */
[----:B------:R-:W-:Y:S01]  /*6090*/  IMAD R0, R0, UR10, RZ ;  /* 0x0000000a00007c24 */ /* 0x000fe2000f8e02ff */
[----:B0-----:R-:W-:-:S03]  /*60a0*/  LEA R36, P1, R32, UR8, 0x3 ;  /* 0x0000000820247c11 */ /* 0x001fc6000f8218ff */
[----:B------:R-:W-:-:S04]  /*60b0*/  IMAD R35, R35, UR11, R0 ;  /* 0x0000000b23237c24 */ /* 0x000fc8000f8e0200 */
        /* <DEDUP_REMOVED lines=50> */
.L_x_898:
[----:B------:R-:W-:Y:S05]  /*63e0*/  BSYNC.RECONVERGENT B4 ;  /* 0x0000000000047941 */ /* 0x000fea0003800200 */
.L_x_897:
[----:B--2-4-:R0:W1:Y:S02]  /*63f0*/  DADD R30, R30, R40 ;  /* 0x000000001e1e7229 */ /* 0x0140640000000028 */
.L_x_896:
[----:B------:R-:W-:Y:S05]  /*6400*/  BSYNC.RECONVERGENT B3 ;  /* 0x0000000000037941 */ /* 0x000fea0003800200 */
.L_x_895:
        /* <DEDUP_REMOVED lines=10> */
[----:B------:R-:W0:Y:S01]  /*64b0*/  LDCU UR8, c[0x0][0x3ac] ;  /* 0x00007580ff0877ac */ /* 0x000e220008000800 */
[----:B------:R-:W-:Y:S02]  /*64c0*/  IMAD.MOV.U32 R32, RZ, RZ, R24 ;  /* 0x000000ffff207224 */ /* 0x000fe400078e0018 */
[----:B------:R-:W-:Y:S01]  /*64d0*/  IMAD.MOV.U32 R33, RZ, RZ, R9 ;  /* 0x000000ffff217224 */ /* 0x000fe200078e0009 */
[----:B------:R-:W1:Y:S01]  /*64e0*/  LDCU.64 UR10, c[0x0][0x390] ;  /* 0x00007200ff0a77ac */ /* 0x000e620008000a00 */
[----:B0-----:R-:W-:Y:S01]  /*64f0*/  IMAD R0, R26, UR8, R25 ;  /* 0x000000081a007c24 */ /* 0x001fe2000f8e0219 */
[----:B------:R-:W0:Y:S03]  /*6500*/  LDCU.64 UR8, c[0x0][0x388] ;  /* 0x00007100ff0877ac */ /* 0x000e260008000a00 */
[----:B------:R-:W-:-:S05]  /*6510*/  VIADD R0, R0, 0x2 ;  /* 0x0000000200007836 */ /* 0x000fca0000000000 */
[----:B------:R-:W-:-:S04]  /*6520*/  IADD3 R35, P1, PT, R0, R28, RZ ;  /* 0x0000001c00237210 */ /* 0x000fc80007f3e0ff */
[----:B------:R-:W-:Y:S01]  /*6530*/  LEA.HI.X.SX32 R0, R0, R15, 0x1, P1 ;  /* 0x0000000f00007211 */ /* 0x000fe200008f0eff */
[----:B-1----:R-:W-:-:S04]  /*6540*/  IMAD.WIDE.U32 R32, R35, UR10, R32 ;  /* 0x0000000a23207c25 */ /* 0x002fc8000f8e0020 */
[----:B------:R-:W-:Y:S01]  /*6550*/  IMAD R0, R0, UR10, RZ ;  /* 0x0000000a00007c24 */ /* 0x000fe2000f8e02ff */
[----:B0-----:R-:W-:-:S03]  /*6560*/  LEA R36, P1, R32, UR8, 0x3 ;  /* 0x0000000820247c11 */ /* 0x001fc6000f8218ff */
[----:B------:R-:W-:-:S05]  /*6570*/  IMAD R35, R35, UR11, R0 ;  /* 0x0000000b23237c24 */ /* 0x000fca000f8e0200 */
[----:B------:R-:W-:-:S04]  /*6580*/  IADD3 R33, PT, PT, R33, R35, RZ ;  /* 0x0000002321217210 */ /* 0x000fc80007ffe0ff */
[----:B------:R-:W-:-:S05]  /*6590*/  LEA.HI.X R37, R32, UR9, R33, 0x3, P1 ;  /* 0x0000000920257c11 */ /* 0x000fca00088f1c21 */
        /* <DEDUP_REMOVED lines=48> */
.L_x_902:
[----:B------:R-:W-:Y:S05]  /*68a0*/  BSYNC.RECONVERGENT B4 ;  /* 0x0000000000047941 */ /* 0x000fea0003800200 */
.L_x_901:
[----:B--2-4-:R0:W1:Y:S02]  /*68b0*/  DADD R30, R30, R40 ;  /* 0x000000001e1e7229 */ /* 0x0140640000000028 */
.L_x_900:
[----:B------:R-:W-:Y:S05]  /*68c0*/  BSYNC.RECONVERGENT B3 ;  /* 0x0000000000037941 */ /* 0x000fea0003800200 */
.L_x_899:
[----:B------:R-:W5:Y:S01]  /*68d0*/  LDC R33, c[0x0][0x3bc] ;  /* 0x0000ef00ff217b82 */ /* 0x000f620000000800 */
[----:B------:R-:W0:Y:S01]  /*68e0*/  LDCU UR8, c[0x0][0x3c4] ;  /* 0x00007880ff0877ac */ /* 0x000e220008000800 */
[----:B------:R-:W-:Y:S01]  /*68f0*/  BSSY.RECONVERGENT B3, `(.L_x_903) ;  /* 0x0000049000037945 */ /* 0x000fe20003800200 */
[----:B------:R-:W1:Y:S01]  /*6900*/  LDCU UR9, c[0x0][0x3a0] ;  /* 0x00007400ff0977ac */ /* 0x000e620008000800 */
[-C--:B-----5:R-:W-:Y:S02]  /*6910*/  IADD3 R20, PT, PT, R20, R33.reuse, RZ ;  /* 0x0000002114147210 */ /* 0x0a0fe40007ffe0ff */
[----:B------:R-:W-:Y:S02]  /*6920*/  VIADDMNMX R22, R22, R33, UR7, PT ;  /* 0x0000000716167e46 */ /* 0x000fe4000b800121 */
[----:B0-----:R-:W-:Y:S02]  /*6930*/  VIADDMNMX R20, R20, -UR8, RZ, !PT ;  /* 0x8000000814147c46 */ /* 0x001fe4000f8001ff */
[----:B-1----:R-:W-:-:S04]  /*6940*/  VIMNMX R33, PT, PT, R22, UR9, PT ;  /* 0x0000000916217c48 */ /* 0x002fc8000bfe0100 */
        /* <DEDUP_REMOVED lines=65> */
.L_x_906:
[----:B------:R-:W-:Y:S05]  /*6d60*/  BSYNC.RECONVERGENT B4 ;  /* 0x0000000000047941 */ /* 0x000fea0003800200 */
.L_x_905:
[----:B--2-4-:R0:W1:Y:S02]  /*6d70*/  DADD R30, R30, R40 ;  /* 0x000000001e1e7229 */ /* 0x0140640000000028 */
.L_x_904:
[----:B------:R-:W-:Y:S05]  /*6d80*/  BSYNC.RECONVERGENT B3 ;  /* 0x0000000000037941 */ /* 0x000fea0003800200 */
.L_x_903:
[----:B------:R-:W-:-:S04]  /*6d90*/  IADD3 R25, PT, PT, R25, 0x4, RZ ;  /* 0x0000000419197810 */ /* 0x000fc80007ffe0ff */
[----:B------:R-:W-:-:S13]  /*6da0*/  ISETP.NE.AND P0, PT, R25, R4, PT ;  /* 0x000000041900720c */ /* 0x000fda0003f05270 */
[----:B------:R-:W-:Y:S05]  /*6db0*/  @P0 BRA `(.L_x_907) ;  /* 0xffffffec00300947 */ /* 0x000fea000383ffff */
.L_x_878:
[----:B------:R-:W-:Y:S05]  /*6dc0*/  BSYNC.RECONVERGENT B1 ;  /* 0x0000000000017941 */ /* 0x000fea0003800200 */
.L_x_877:
[----:B------:R-:W-:-:S05]  /*6dd0*/  VIADD R26, R26, 0x1 ;  /* 0x000000011a1a7836 */ /* 0x000fca0000000000 */
[----:B------:R-:W-:-:S13]  /*6de0*/  ISETP.NE.AND P0, PT, R26, R23, PT ;  /* 0x000000171a00720c */ /* 0x000fda0003f05270 */
[----:B------:R-:W-:Y:S05]  /*6df0*/  @P0 BRA `(.L_x_908) ;  /* 0xffffffdc00980947 */ /* 0x000fea000383ffff */
.L_x_876:
[----:B------:R-:W-:Y:S05]  /*6e00*/  BSYNC.RECONVERGENT B2 ;  /* 0x0000000000027941 */ /* 0x000fea0003800200 */
.L_x_875:
[----:B------:R-:W5:Y:S01]  /*6e10*/  LDCU.64 UR8, c[0x0][0x3c8] ;  /* 0x00007900ff0877ac */ /* 0x000f620008000a00 */
[----:B------:R-:W0:Y:S01]  /*6e20*/  LDCU.64 UR10, c[0x0][0x380] ;  /* 0x00007000ff0a77ac */ /* 0x000e220008000a00 */
[----:B-----5:R-:W-:-:S04]  /*6e30*/  LEA R6, P0, R2, UR8, 0x3 ;  /* 0x0000000802067c11 */ /* 0x020fc8000f8018ff */
[----:B------:R-:W-:Y:S02]  /*6e40*/  LEA.HI.X R7, R2, UR9, R3, 0x3, P0 ;  /* 0x0000000902077c11 */ /* 0x000fe400080f1c03 */
[----:B------:R-:W-:-:S03]  /*6e50*/  IADD3 R2, P0, PT, R5, R2, RZ ;  /* 0x0000000205027210 */ /* 0x000fc60007f1e0ff */
[----:B-12-4-:R2:W-:Y:S02]  /*6e60*/  STG.E.64 desc[UR12][R6.64], R30 ;  /* 0x0000001e06007986 */ /* 0x0165e4000c101b0c */
[----:B------:R-:W-:Y:S01]  /*6e70*/  IMAD.X R3, RZ, RZ, R3, P0 ;  /* 0x000000ffff037224 */ /* 0x000fe200000e0603 */
[----:B0-----:R-:W-:-:S04]  /*6e80*/  ISETP.GE.U32.AND P0, PT, R2, UR10, PT ;  /* 0x0000000a02007c0c */ /* 0x001fc8000bf06070 */
[----:B------:R-:W-:-:S13]  /*6e90*/  ISETP.GE.AND.EX P0, PT, R3, UR11, PT, P0 ;  /* 0x0000000b03007c0c */ /* 0x000fda000bf06300 */
[----:B--2---:R-:W-:Y:S05]  /*6ea0*/  @!P0 BRA `(.L_x_909) ;  /* 0xffffffcc002c8947 */ /* 0x004fea000383ffff */
[----:B------:R-:W-:Y:S05]  /*6eb0*/  EXIT ;  /* 0x000000000000794d */ /* 0x000fea0003800000 */
        .weak           $__internal_14_$__cuda_sm20_div_rn_f64_full
        .type           $__internal_14_$__cuda_sm20_div_rn_f64_full,@function
        .size           $__internal_14_$__cuda_sm20_div_rn_f64_full,($__internal_15_$__cuda_sm20_div_s64 - $__internal_14_$__cuda_sm20_div_rn_f64_full)
$__internal_14_$__cuda_sm20_div_rn_f64_full:
[C---:B------:R-:W-:Y:S01]  /*6ec0*/  FSETP.GEU.AND P1, PT, |R33|.reuse, 1.469367938527859385e-39, PT ;  /* 0x001000002100780b */ /* 0x040fe20003f2e200 */
[----:B------:R-:W-:Y:S01]  /*6ed0*/  IMAD.MOV.U32 R34, RZ, RZ, R38 ;  /* 0x000000ffff227224 */ /* 0x000fe200078e0026 */
[----:B------:R-:W-:Y:S01]  /*6ee0*/  LOP3.LUT R60, R33, 0x7ff00000, RZ, 0xc0, !PT ;  /* 0x7ff00000213c7812 */ /* 0x000fe200078ec0ff */
[----:B------:R-:W-:Y:S01]  /*6ef0*/  IMAD.MOV.U32 R42, RZ, RZ, 0x1 ;  /* 0x00000001ff2a7424 */ /* 0x000fe200078e00ff */
[----:B------:R-:W-:Y:S01]  /*6f00*/  LOP3.LUT R63, R35, 0x7ff00000, RZ, 0xc0, !PT ;  /* 0x7ff00000233f7812 */ /* 0x000fe200078ec0ff */
[----:B------:R-:W-:Y:S01]  /*6f10*/  BSSY.RECONVERGENT B0, `(.L_x_910) ;  /* 0x000007a000007945 */ /* 0x000fe20003800200 */
[----:B------:R-:W-:Y:S02]  /*6f20*/  MOV R61, 0x1ca00000 ;  /* 0x1ca00000003d7802 */ /* 0x000fe40000000f00 */
[----:B------:R-:W-:-:S05]  /*6f30*/  ISETP.GE.U32.AND P2, PT, R60, R63, PT ;  /* 0x0000003f3c00720c */ /* 0x000fca0003f46070 */
        /* <DEDUP_REMOVED lines=98> */
.L_x_911:
        /* <DEDUP_REMOVED lines=16> */
.L_x_914:
[----:B------:R-:W-:Y:S01]  /*7660*/  LOP3.LUT R41, R35, 0x80000, RZ, 0xfc, !PT ;  /* 0x0008000023297812 */ /* 0x000fe200078efcff */
[----:B------:R-:W-:Y:S01]  /*7670*/  IMAD.MOV.U32 R40, RZ, RZ, R34 ;  /* 0x000000ffff287224 */ /* 0x000fe200078e0022 */
[----:B------:R-:W-:Y:S06]  /*7680*/  BRA `(.L_x_912) ;  /* 0x0000000000087947 */ /* 0x000fec0003800000 */
.L_x_913:
[----:B------:R-:W-:Y:S01]  /*7690*/  LOP3.LUT R41, R33, 0x80000, RZ, 0xfc, !PT ;  /* 0x0008000021297812 */ /* 0x000fe200078efcff */
[----:B------:R-:W-:-:S07]  /*76a0*/  IMAD.MOV.U32 R40, RZ, RZ, R32 ;  /* 0x000000ffff287224 */ /* 0x000fce00078e0020 */
.L_x_912:
[----:B------:R-:W-:Y:S05]  /*76b0*/  BSYNC.RECONVERGENT B0 ;  /* 0x0000000000007941 */ /* 0x000fea0003800200 */
.L_x_910:
[----:B------:R-:W-:Y:S01]  /*76c0*/  MOV R32, R0 ;  /* 0x0000000000207202 */ /* 0x000fe20000000f00 */
[----:B------:R-:W-:-:S04]  /*76d0*/  IMAD.MOV.U32 R33, RZ, RZ, 0x0 ;  /* 0x00000000ff217424 */ /* 0x000fc800078e00ff */
[----:B------:R-:W-:Y:S05]  /*76e0*/  RET.REL.NODEC R32 `(_ZN2at6native49_GLOBAL__N__3489678a_16_AveragePool2d_cu_fb80407639avg_pool2d_backward_out_cuda_frame_nhwcIddlEEvT1_PKT_llliiiiiiiiPS4_ibb) ;  /* 0xffffff8820447950 */ /* 0x000fea0003c3ffff */
        .weak           $__internal_15_$__cuda_sm20_div_s64
        .type           $__internal_15_$__cuda_sm20_div_s64,@function
        .size           $__internal_15_$__cuda_sm20_div_s64,(.L_x_1497 - $__internal_15_$__cuda_sm20_div_s64)
$__internal_15_$__cuda_sm20_div_s64:
        /* <DEDUP_REMOVED lines=42> */
[----:B------:R-:W-:Y:S01]  /*7990*/  SEL R18, R17, R14, !P3 ;  /* 0x0000000e11127207 */ /* 0x000fe20005800000 */
[----:B------:R-:W-:Y:S02]  /*79a0*/  IMAD.MOV.U32 R17, RZ, RZ, RZ ;  /* 0x000000ffff117224 */ /* 0x000fe400078e00ff */
        /* <DEDUP_REMOVED lines=31> */
[----:B------:R-:W-:-:S02]  /*7ba0*/  LOP3.LUT R13, R11, R14, RZ, 0x3c, !PT ;  /* 0x0000000e0b0d7212 */ /* 0x000fc400078e3cff */
[----:B------:R-:W-:Y:S01]  /*7bb0*/  ISETP.NE.U32.AND P0, PT, R12, RZ, PT ;  /* 0x000000ff0c00720c */ /* 0x000fe20003f05070 */
[----:B------:R-:W-:Y:S01]  /*7bc0*/  IMAD.X R8, RZ, RZ, ~R29, P2 ;  /* 0x000000ffff087224 */ /* 0x000fe200010e0e1d */
[----:B------:R-:W-:Y:S02]  /*7bd0*/  ISETP.GE.AND P1, PT, R13, RZ, PT ;  /* 0x000000ff0d00720c */ /* 0x000fe40003f26270 */
[----:B------:R-:W-:Y:S01]  /*7be0*/  ISETP.NE.AND.EX P0, PT, R11, RZ, PT, P0 ;  /* 0x000000ff0b00720c */ /* 0x000fe20003f05300 */
[----:B------:R-:W-:Y:S01]  /*7bf0*/  IMAD.MOV.U32 R11, RZ, RZ, 0x0 ;  /* 0x00000000ff0b7424 */ /* 0x000fe200078e00ff */
[----:B------:R-:W-:Y:S02]  /*7c00*/  SEL R28, R9, R28, !P1 ;  /* 0x0000001c091c7207 */ /* 0x000fe40004800000 */
[----:B------:R-:W-:Y:S02]  /*7c10*/  SEL R29, R8, R29, !P1 ;  /* 0x0000001d081d7207 */ /* 0x000fe40004800000 */
[----:B------:R-:W-:-:S02]  /*7c20*/  SEL R28, R28, 0xffffffff, P0 ;  /* 0xffffffff1c1c7807 */ /* 0x000fc40000000000 */
[----:B------:R-:W-:Y:S01]  /*7c30*/  SEL R29, R29, 0xffffffff, P0 ;  /* 0xffffffff1d1d7807 */ /* 0x000fe20000000000 */
[----:B------:R-:W-:Y:S06]  /*7c40*/  RET.REL.NODEC R10 `(_ZN2at6native49_GLOBAL__N__3489678a_16_AveragePool2d_cu_fb80407639avg_pool2d_backward_out_cuda_frame_nhwcIddlEEvT1_PKT_llliiiiiiiiPS4_ibb) ;  /* 0xffffff800aec7950 */ /* 0x000fec0003c3ffff */
.L_x_915:
        /* <DEDUP_REMOVED lines=11> */
.L_x_1497:


//--------------------- .text._ZN2at6native49_GLOBAL__N__3489678a_16_AveragePool2d_cu_fb80407634avg_pool2d_backward_out_cuda_frameIddiEEvT1_PKT_llllliiiiiiPS4_ibb --------------------------
	.section	.text._ZN2at6native49_GLOBAL__N__3489678a_16_AveragePool2d_cu_fb80407634avg_pool2d_backward_out_cuda_frameIddiEEvT1_PKT_llllliiiiiiPS4_ibb,"ax",@progbits
	.align	128
.text._ZN2at6native49_GLOBAL__N__3489678a_16_AveragePool2d_cu_fb80407634avg_pool2d_backward_out_cuda_frameIddiEEvT1_PKT_llllliiiiiiPS4_ibb:
        .type           _ZN2at6native49_GLOBAL__N__3489678a_16_AveragePool2d_cu_fb80407634avg_pool2d_backward_out_cuda_frameIddiEEvT1_PKT_llllliiiiiiPS4_ibb,@function
        .size           _ZN2at6native49_GLOBAL__N__3489678a_16_AveragePool2d_cu_fb80407634avg_pool2d_backward_out_cuda_frameIddiEEvT1_PKT_llllliiiiiiPS4_ibb,(.L_x_1500 - _ZN2at6native49_GLOBAL__N__3489678a_16_AveragePool2d_cu_fb80407634avg_pool2d_backward_out_cuda_frameIddiEEvT1_PKT_llllliiiiiiPS4_ibb)
        .other          _ZN2at6native49_GLOBAL__N__3489678a_16_AveragePool2d_cu_fb80407634avg_pool2d_backward_out_cuda_frameIddiEEvT1_PKT_llllliiiiiiPS4_ibb,@"STO_CUDA_ENTRY STV_DEFAULT"
_ZN2at6native49_GLOBAL__N__3489678a_16_AveragePool2d_cu_fb80407634avg_pool2d_backward_out_cuda_frameIddiEEvT1_PKT_llllliiiiiiPS4_ibb:
[----:B------:R-:W-:Y:S01]  /*0000*/  LDC R1, c[0x0][0x37c] ;  /* 0x0000df00ff017b82 */ /* 0x000fe20000000800 */
[----:B------:R-:W0:Y:S07]  /*0010*/  S2R R2, SR_TID.X ;  /* 0x0000000000027919 */ /* 0x000e2e0000002100 */
[----:B------:R-:W0:Y:S01]  /*0020*/  S2UR UR4, SR_CTAID.X ;  /* 0x00000000000479c3 */ /* 0x000e220000002500 */
[----:B------:R-:W1:Y:S01]  /*0030*/  LDCU UR5, c[0x0][0x380] ;  /* 0x00007000ff0577ac */ /* 0x000e620008000800 */
[----:B------:R-:W-:-:S06]  /*0040*/  IMAD.MOV.U32 R3, RZ, RZ, RZ ;  /* 0x000000ffff037224 */ /* 0x000fcc00078e00ff */
[----:B------:R-:W0:Y:S01]  /*0050*/  LDC R5, c[0x0][0x360] ;  /* 0x0000d800ff057b82 */ /* 0x000e220000000800 */
[----:B-1----:R-:W-:Y:S01]  /*0060*/  USHF.R.S32.HI UR9, URZ, 0x1f, UR5 ;  /* 0x0000001fff097899 */ /* 0x002fe20008011405 */
[----:B0-----:R-:W-:-:S03]  /*0070*/  IMAD.WIDE.U32 R2, R5, UR4, R2 ;  /* 0x0000000405027c25 */ /* 0x001fc6000f8e0002 */
        /* <DEDUP_REMOVED lines=17> */
.L_x_961:
        /* <DEDUP_REMOVED lines=28> */
.L_x_918:
[----:B------:R-:W0:Y:S01]  /*0350*/  LDCU.64 UR12, c[0x0][0x3a0] ;  /* 0x00007400ff0c77ac */ /* 0x000e220008000a00 */
[----:B------:R-:W-:Y:S01]  /*0360*/  IMAD.MOV.U32 R18, RZ, RZ, R2 ;  /* 0x000000ffff127224 */ /* 0x000fe200078e0002 */
[----:B------:R-:W-:Y:S01]  /*0370*/  MOV R4, 0x3c0 ;  /* 0x000003c000047802 */ /* 0x000fe20000000f00 */
[----:B------:R-:W-:Y:S02]  /*0380*/  IMAD.MOV.U32 R13, RZ, RZ, R3 ;  /* 0x000000ffff0d7224 */ /* 0x000fe400078e0003 */
[----:B0-----:R-:W-:Y:S02]  /*0390*/  IMAD.U32 R11, RZ, RZ, UR12 ;  /* 0x0000000cff0b7e24 */ /* 0x001fe4000f8e00ff */
[----:B------:R-:W-:-:S07]  /*03a0*/  IMAD.U32 R10, RZ, RZ, UR13 ;  /* 0x0000000dff0a7e24 */ /* 0x000fce000f8e00ff */
[----:B------:R-:W-:Y:S05]  /*03b0*/  CALL.REL.NOINC `($__internal_17_$__cuda_sm20_div_s64) ;  /* 0x0000006400547944 */ /* 0x000fea0003c00000 */
[----:B------:R-:W0:Y:S01]  /*03c0*/  LDCU UR7, c[0x0][0x3a0] ;  /* 0x00007400ff0777ac */ /* 0x000e220008000800 */
[----:B------:R-:W-:Y:S01]  /*03d0*/  IADD3 R7, PT, PT, -R28, RZ, RZ ;  /* 0x000000ff1c077210 */ /* 0x000fe20007ffe1ff */
[----:B------:R-:W-:-:S04]  /*03e0*/  IMAD.MOV.U32 R6, RZ, RZ, R28 ;  /* 0x000000ffff067224 */ /* 0x000fc800078e001c */
[----:B0-----:R-:W-:Y:S02]  /*03f0*/  IMAD R0, R7, UR7, R2 ;  /* 0x0000000707007c24 */ /* 0x001fe4000f8e0202 */
[----:B------:R-:W-:-:S07]  /*0400*/  IMAD.MOV.U32 R7, RZ, RZ, R29 ;  /* 0x000000ffff077224 */ /* 0x000fce00078e001d */
.L_x_919:
[----:B------:R-:W-:Y:S05]  /*0410*/  BSYNC.RECONVERGENT B0 ;  /* 0x0000000000007941 */ /* 0x000fea0003800200 */
.L_x_917:
        /* <DEDUP_REMOVED lines=30> */
.L_x_921:
[----:B------:R-:W0:Y:S01]  /*0600*/  LDCU.64 UR12, c[0x0][0x398] ;  /* 0x00007300ff0c77ac */ /* 0x000e220008000a00 */
[----:B------:R-:W-:Y:S01]  /*0610*/  IMAD.MOV.U32 R18, RZ, RZ, R6 ;  /* 0x000000ffff127224 */ /* 0x000fe200078e0006 */
[----:B------:R-:W-:Y:S01]  /*0620*/  MOV R4, 0x670 ;  /* 0x0000067000047802 */ /* 0x000fe20000000f00 */
[----:B------:R-:W-:Y:S02]  /*0630*/  IMAD.MOV.U32 R13, RZ, RZ, R7 ;  /* 0x000000ffff0d7224 */ /* 0x000fe400078e0007 */
[----:B0-----:R-:W-:Y:S01]  /*0640*/  IMAD.U32 R11, RZ, RZ, UR12 ;  /* 0x0000000cff0b7e24 */ /* 0x001fe2000f8e00ff */
[----:B------:R-:W-:-:S07]  /*0650*/  MOV R10, UR13 ;  /* 0x0000000d000a7c02 */ /* 0x000fce0008000f00 */
[----:B------:R-:W-:Y:S05]  /*0660*/  CALL.REL.NOINC `($__internal_17_$__cuda_sm20_div_s64) ;  /* 0x0000006000a87944 */ /* 0x000fea0003c00000 */
[----:B------:R-:W0:Y:S01]  /*0670*/  LDCU UR7, c[0x0][0x398] ;  /* 0x00007300ff0777ac */ /* 0x000e220008000800 */
[----:B------:R-:W-:-:S04]  /*0680*/  IMAD.MOV R7, RZ, RZ, -R28 ;  /* 0x000000ffff077224 */ /* 0x000fc800078e0a1c */
[----:B0-----:R-:W-:-:S07]  /*0690*/  IMAD R6, R7, UR7, R6 ;  /* 0x0000000707067c24 */ /* 0x001fce000f8e0206 */
.L_x_922:
[----:B------:R-:W-:Y:S05]  /*06a0*/  BSYNC.RECONVERGENT B0 ;  /* 0x0000000000007941 */ /* 0x000fea0003800200 */
.L_x_920:
        /* <DEDUP_REMOVED lines=19> */
[----:B0-----:R-:W-:Y:S02]  /*07e0*/  IADD3 R14, PT, PT, RZ, -R7, RZ ;  /* 0x80000007ff0e7210 */ /* 0x001fe40007ffe0ff */
[----:B-1----:R-:W-:-:S03]  /*07f0*/  MOV R8, RZ ;  /* 0x000000ff00087202 */ /* 0x002fc60000000f00 */
[----:B------:R-:W-:Y:S02]  /*0800*/  IMAD R11, R14, R15, RZ ;  /* 0x0000000f0e0b7224 */ /* 0x000fe400078e02ff */
[----:B------:R-:W0:Y:S01]  /*0810*/  LDC R14, c[0x0][0x3a8] ;  /* 0x0000ea00ff0e7b82 */ /* 0x000e220000000800 */
[----:B--2---:R-:W-:Y:S02]  /*0820*/  IMAD.MOV R12, RZ, RZ, -R9 ;  /* 0x000000ffff0c7224 */ /* 0x004fe400078e0a09 */
[----:B------:R-:W-:-:S04]  /*0830*/  IMAD.HI.U32 R11, R7, R11, R6 ;  /* 0x0000000b070b7227 */ /* 0x000fc800078e0006 */
[----:B------:R-:W-:Y:S02]  /*0840*/  IMAD.MOV.U32 R6, RZ, RZ, R4 ;  /* 0x000000ffff067224 */ /* 0x000fe400078e0004 */
[----:B------:R-:W-:Y:S01]  /*0850*/  IMAD R7, R12, R17, RZ ;  /* 0x000000110c077224 */ /* 0x000fe200078e02ff */
[----:B------:R-:W-:Y:S01]  /*0860*/  IABS R12, R0 ;  /* 0x00000000000c7213 */ /* 0x000fe20000000000 */
[----:B------:R-:W-:Y:S02]  /*0870*/  IMAD.HI.U32 R4, R11, R6, RZ ;  /* 0x000000060b047227 */ /* 0x000fe400078e00ff */
[----:B------:R-:W1:Y:S02]  /*0880*/  LDC R11, c[0x0][0x3bc] ;  /* 0x0000ef00ff0b7b82 */ /* 0x000e640000000800 */
[----:B------:R-:W-:-:S04]  /*0890*/  IMAD.HI.U32 R7, R9, R7, R8 ;  /* 0x0000000709077227 */ /* 0x000fc800078e0008 */
[----:B------:R-:W-:Y:S02]  /*08a0*/  IMAD.MOV.U32 R8, RZ, RZ, R12 ;  /* 0x000000ffff087224 */ /* 0x000fe400078e000c */
[----:B------:R-:W-:Y:S01]  /*08b0*/  IMAD.MOV R9, RZ, RZ, -R4 ;  /* 0x000000ffff097224 */ /* 0x000fe200078e0a04 */
[----:B------:R-:W2:Y:S01]  /*08c0*/  LDC R12, c[0x0][0x3b8] ;  /* 0x0000ee00ff0c7b82 */ /* 0x000ea20000000800 */
[----:B------:R-:W-:-:S04]  /*08d0*/  IMAD.HI.U32 R7, R7, R8, RZ ;  /* 0x0000000807077227 */ /* 0x000fc800078e00ff */
[----:B------:R-:W-:Y:S02]  /*08e0*/  IMAD R6, R15, R9, R6 ;  /* 0x000000090f067224 */ /* 0x000fe400078e0206 */
[----:B------:R-:W-:-:S03]  /*08f0*/  IMAD.MOV R9, RZ, RZ, -R7 ;  /* 0x000000ffff097224 */ /* 0x000fc600078e0a07 */
[----:B------:R-:W-:Y:S01]  /*0900*/  ISETP.GT.U32.AND P1, PT, R15, R6, PT ;  /* 0x000000060f00720c */ /* 0x000fe20003f24070 */
[----:B------:R-:W-:-:S05]  /*0910*/  IMAD R8, R17, R9, R8 ;  /* 0x0000000911087224 */ /* 0x000fca00078e0208 */
[----:B------:R-:W-:-:S07]  /*0920*/  ISETP.GT.U32.AND P5, PT, R17, R8, PT ;  /* 0x000000081100720c */ /* 0x000fce0003fa4070 */
[----:B------:R-:W-:Y:S01]  /*0930*/  @!P1 IMAD.IADD R6, R6, 0x1, -R15 ;  /* 0x0000000106069824 */ /* 0x000fe200078e0a0f */
[----:B--2---:R-:W-:Y:S01]  /*0940*/  ISETP.GE.AND P4, PT, R19, R12, PT ;  /* 0x0000000c1300720c */ /* 0x004fe20003f86270 */
[----:B------:R-:W-:-:S03]  /*0950*/  @!P1 VIADD R4, R4, 0x1 ;  /* 0x0000000104049836 */ /* 0x000fc60000000000 */
[----:B------:R-:W-:Y:S01]  /*0960*/  ISETP.GE.U32.AND P0, PT, R6, R15, PT ;  /* 0x0000000f0600720c */ /* 0x000fe20003f06070 */
[----:B------:R-:W-:Y:S01]  /*0970*/  @!P5 VIADD R7, R7, 0x1 ;  /* 0x000000010707d836 */ /* 0x000fe20000000000 */
[-C--:B------:R-:W-:Y:S02]  /*0980*/  @!P5 IADD3 R8, PT, PT, R8, -R17.reuse, RZ ;  /* 0x800000110808d210 */ /* 0x080fe40007ffe0ff */
[----:B------:R-:W-:Y:S02]  /*0990*/  LOP3.LUT R6, R19, R10, RZ, 0x3c, !PT ;  /* 0x0000000a13067212 */ /* 0x000fe400078e3cff */
[----:B------:R-:W-:Y:S02]  /*09a0*/  ISETP.GE.U32.AND P2, PT, R8, R17, PT ;  /* 0x000000110800720c */ /* 0x000fe40003f46070 */
[----:B------:R-:W-:Y:S02]  /*09b0*/  ISETP.GE.AND P6, PT, R6, RZ, PT ;  /* 0x000000ff0600720c */ /* 0x000fe40003fc6270 */
[----:B------:R-:W-:-:S02]  /*09c0*/  LOP3.LUT R6, R0, R13, RZ, 0x3c, !PT ;  /* 0x0000000d00067212 */ /* 0x000fc400078e3cff */
[----:B------:R-:W-:Y:S01]  /*09d0*/  ISETP.NE.AND P5, PT, R13, RZ, PT ;  /* 0x000000ff0d00720c */ /* 0x000fe20003fa5270 */
[----:B------:R-:W-:Y:S01]  /*09e0*/  @P0 VIADD R4, R4, 0x1 ;  /* 0x0000000104040836 */ /* 0x000fe20000000000 */
[----:B------:R-:W-:Y:S02]  /*09f0*/  ISETP.GE.AND P1, PT, R6, RZ, PT ;  /* 0x000000ff0600720c */ /* 0x000fe40003f26270 */
[----:B-1----:R-:W-:Y:S01]  /*0a00*/  ISETP.GE.AND P0, PT, R0, R11, PT ;  /* 0x0000000b0000720c */ /* 0x002fe20003f06270 */
[----:B------:R-:W-:Y:S02]  /*0a10*/  IMAD.MOV.U32 R9, RZ, RZ, R4 ;  /* 0x000000ffff097224 */ /* 0x000fe400078e0004 */
[----:B------:R-:W-:Y:S02]  /*0a20*/  @P2 VIADD R7, R7, 0x1 ;  /* 0x0000000107072836 */ /* 0x000fe40000000000 */
[----:B------:R-:W-:Y:S01]  /*0a30*/  IMAD.MOV.U32 R4, RZ, RZ, RZ ;  /* 0x000000ffff047224 */ /* 0x000fe200078e00ff */
[----:B------:R-:W-:-:S02]  /*0a40*/  @!P6 IADD3 R9, PT, PT, -R9, RZ, RZ ;  /* 0x000000ff0909e210 */ /* 0x000fc40007ffe1ff */
[----:B------:R-:W-:Y:S01]  /*0a50*/  @!P3 LOP3.LUT R9, RZ, R10, RZ, 0x33, !PT ;  /* 0x0000000aff09b212 */ /* 0x000fe200078e33ff */
[----:B------:R-:W-:Y:S01]  /*0a60*/  IMAD.MOV.U32 R10, RZ, RZ, R7 ;  /* 0x000000ffff0a7224 */ /* 0x000fe200078e0007 */
[----:B0--3--:R-:W-:Y:S06]  /*0a70*/  @!P4 BRA `(.L_x_924) ;  /* 0x000000000068c947 */ /* 0x009fec0003800000 */
        /* <DEDUP_REMOVED lines=10> */
[----:B0-----:R-:W-:Y:S01]  /*0b20*/  IMAD.MOV.U32 R6, RZ, RZ, RZ ;  /* 0x000000ffff067224 */ /* 0x001fe200078e00ff */
[----:B-1----:R-:W-:-:S05]  /*0b30*/  IADD3 R16, PT, PT, RZ, -R7, RZ ;  /* 0x80000007ff107210 */ /* 0x002fca0007ffe0ff */
        /* <DEDUP_REMOVED lines=14> */
.L_x_924:
[----:B------:R-:W-:Y:S05]  /*0c20*/  BSYNC.RECONVERGENT B0 ;  /* 0x0000000000007941 */ /* 0x000fea0003800200 */
.L_x_923:
[----:B------:R-:W-:Y:S01]  /*0c30*/  BSSY.RECONVERGENT B0, `(.L_x_925) ;  /* 0x000001f000007945 */ /* 0x000fe20003800200 */
[----:B------:R-:W-:Y:S01]  /*0c40*/  HFMA2 R6, -RZ, RZ, 0, 0 ;  /* 0x00000000ff067431 */ /* 0x000fe200000001ff */
[----:B------:R-:W-:Y:S01]  /*0c50*/  VIADDMNMX R7, R9, 0x1, R14, PT ;  /* 0x0000000109077846 */ /* 0x000fe2000380010e */
[----:B------:R-:W-:Y:S01]  /*0c60*/  @!P1 IMAD.MOV R10, RZ, RZ, -R10 ;  /* 0x000000ffff0a9224 */ /* 0x000fe200078e0a0a */
[----:B------:R-:W-:Y:S06]  /*0c70*/  @!P0 BRA `(.L_x_926) ;  /* 0x0000000000688947 */ /* 0x000fec0003800000 */
[----:B------:R-:W0:Y:S01]  /*0c80*/  LDC R17, c[0x0][0x3c4] ;  /* 0x0000f100ff117b82 */ /* 0x000e220000000800 */
[----:B------:R-:W-:Y:S01]  /*0c90*/  IMAD.IADD R0, R0, 0x1, -R11 ;  /* 0x0000000100007824 */ /* 0x000fe200078e0a0b */
        /* <DEDUP_REMOVED lines=24> */
.L_x_926:
[----:B------:R-:W-:Y:S05]  /*0e20*/  BSYNC.RECONVERGENT B0 ;  /* 0x0000000000007941 */ /* 0x000fea0003800200 */
.L_x_925:
[----:B------:R-:W-:Y:S01]  /*0e30*/  ISETP.GE.AND P0, PT, R4, R7, PT ;  /* 0x000000070400720c */ /* 0x000fe20003f06270 */
[----:B------:R-:W-:Y:S01]  /*0e40*/  BSSY.RECONVERGENT B2, `(.L_x_927) ;  /* 0x0000252000027945 */ /* 0x000fe20003800200 */
[----:B------:R-:W-:Y:S02]  /*0e50*/  @!P5 LOP3.LUT R10, RZ, R13, RZ, 0x33, !PT ;  /* 0x0000000dff0ad212 */ /* 0x000fe400078e33ff */
[----:B------:R-:W-:Y:S02]  /*0e60*/  CS2R R26, SRZ ;  /* 0x00000000001a7805 */ /* 0x000fe4000001ff00 */
[----:B------:R-:W-:-:S07]  /*0e70*/  VIADDMNMX R9, R10, 0x1, R21, PT ;  /* 0x000000010a097846 */ /* 0x000fce0003800115 */
[----:B------:R-:W-:Y:S05]  /*0e80*/  @P0 BRA `(.L_x_928) ;  /* 0x0000002400340947 */ /* 0x000fea0003800000 */
[----:B------:R-:W0:Y:S01]  /*0e90*/  LDCU UR7, c[0x0][0x3cc] ;  /* 0x00007980ff0777ac */ /* 0x000e220008000800 */
[-CC-:B------:R-:W-:Y:S01]  /*0ea0*/  IMAD R10, R6, R13.reuse, R13.reuse ;  /* 0x0000000d060a7224 */ /* 0x180fe200078e020d */
[----:B------:R-:W-:Y:S01]  /*0eb0*/  CS2R R26, SRZ ;  /* 0x00000000001a7805 */ /* 0x000fe2000001ff00 */
[----:B------:R-:W-:Y:S01]  /*0ec0*/  IMAD.IADD R8, R9, 0x1, -R6 ;  /* 0x0000000109087824 */ /* 0x000fe200078e0a06 */
[----:B------:R-:W1:Y:S04]  /*0ed0*/  LDCU UR8, c[0x0][0x3a0] ;  /* 0x00007400ff0877ac */ /* 0x000e680008000800 */
[----:B------:R-:W-:Y:S01]  /*0ee0*/  LOP3.LUT R8, R8, 0x3, RZ, 0xc0, !PT ;  /* 0x0000000308087812 */ /* 0x000fe200078ec0ff */
[----:B0-----:R-:W-:Y:S01]  /*0ef0*/  IMAD R0, R6, R13, -UR7 ;  /* 0x8000000706007e24 */ /* 0x001fe2000f8e020d */
[C---:B------:R-:W-:Y:S01]  /*0f00*/  IADD3 R18, PT, PT, R10.reuse, -UR7, R13 ;  /* 0x800000070a127c10 */ /* 0x040fe2000fffe00d */
[----:B------:R-:W-:-:S02]  /*0f10*/  VIADD R14, R10, -UR7 ;  /* 0x800000070a0e7c36 */ /* 0x000fc40008000000 */
[----:B------:R-:W-:Y:S01]  /*0f20*/  IMAD.IADD R12, R0, 0x1, R11 ;  /* 0x00000001000c7824 */ /* 0x000fe200078e020b */
[----:B------:R-:W-:Y:S02]  /*0f30*/  VIMNMX R10, PT, PT, RZ, R0, !PT ;  /* 0x00000000ff0a7248 */ /* 0x000fe40007fe0100 */
[----:B------:R-:W-:Y:S01]  /*0f40*/  VIMNMX R11, PT, PT, RZ, R14, !PT ;  /* 0x0000000eff0b7248 */ /* 0x000fe20007fe0100 */
[C---:B------:R-:W-:Y:S01]  /*0f50*/  IMAD.IADD R16, R12.reuse, 0x1, R13 ;  /* 0x000000010c107824 */ /* 0x040fe200078e020d */
[----:B------:R-:W-:Y:S02]  /*0f60*/  VIMNMX R15, PT, PT, R12, UR5, PT ;  /* 0x000000050c0f7c48 */ /* 0x000fe4000bfe0100 */
[----:B------:R-:W-:Y:S02]  /*0f70*/  VIMNMX R12, PT, PT, RZ, R18, !PT ;  /* 0x00000012ff0c7248 */ /* 0x000fe40007fe0100 */
[C---:B------:R-:W-:Y:S02]  /*0f80*/  VIMNMX R17, PT, PT, R16.reuse, UR5, PT ;  /* 0x0000000510117c48 */ /* 0x040fe4000bfe0100 */
[----:B------:R-:W-:-:S02]  /*0f90*/  VIADDMNMX R19, R16, R13, UR5, PT ;  /* 0x0000000510137e46 */ /* 0x000fc4000b80010d */
[C---:B-1----:R-:W-:Y:S01]  /*0fa0*/  VIMNMX R16, PT, PT, R17.reuse, UR8, PT ;  /* 0x0000000811107c48 */ /* 0x042fe2000bfe0100 */
[----:B------:R-:W-:Y:S01]  /*0fb0*/  IMAD.IADD R14, R17, 0x1, -R14 ;  /* 0x00000001110e7824 */ /* 0x000fe200078e0a0e */
[----:B------:R-:W-:Y:S01]  /*0fc0*/  IADD3 R13, PT, PT, -R0, R15, RZ ;  /* 0x0000000f000d7210 */ /* 0x000fe20007ffe1ff */
[----:B------:R-:W-:Y:S01]  /*0fd0*/  IMAD.IADD R17, R19, 0x1, -R18 ;  /* 0x0000000113117824 */ /* 0x000fe200078e0a12 */
[----:B------:R-:W-:Y:S02]  /*0fe0*/  VIMNMX R15, PT, PT, R15, UR8, PT ;  /* 0x000000080f0f7c48 */ /* 0x000fe4000bfe0100 */
[----:B------:R-:W-:-:S07]  /*0ff0*/  VIMNMX R19, PT, PT, R19, UR8, PT ;  /* 0x0000000813137c48 */ /* 0x000fce000bfe0100 */
.L_x_960:
[----:B------:R-:W-:Y:S01]  /*1000*/  ISETP.GE.AND P0, PT, R6, R9, PT ;  /* 0x000000090600720c */ /* 0x000fe20003f06270 */
[----:B------:R-:W-:-:S12]  /*1010*/  BSSY.RECONVERGENT B1, `(.L_x_929) ;  /* 0x0000231000017945 */ /* 0x000fd80003800200 */
[----:B01234-:R-:W-:Y:S05]  /*1020*/  @P0 BRA `(.L_x_930) ;  /* 0x0000002000bc0947 */ /* 0x01ffea0003800000 */
        /* <DEDUP_REMOVED lines=17> */
[----:B------:R-:W-:Y:S02]  /*1140*/  IMAD.IADD R20, R23, 0x1, -R0 ;  /* 0x0000000117147824 */ /* 0x000fe400078e0a00 */
[----:B------:R-:W-:Y:S02]  /*1150*/  IMAD.IADD R23, R25, 0x1, R31 ;  /* 0x0000000119177824 */ /* 0x000fe400078e021f */
        /* <DEDUP_REMOVED lines=18> */
[----:B------:R-:W-:Y:S01]  /*1280*/  IADD3 R35, PT, PT, -R10, R15, RZ ;  /* 0x0000000f0a237210 */ /* 0x000fe20007ffe1ff */
[----:B------:R-:W-:Y:S01]  /*1290*/  IMAD.MOV.U32 R36, RZ, RZ, 0x1 ;  /* 0x00000001ff247424 */ /* 0x000fe200078e00ff */
[----:B------:R-:W-:Y:S03]  /*12a0*/  BSSY.RECONVERGENT B5, `(.L_x_935) ;  /* 0x0000036000057945 */ /* 0x000fe60003800200 */
        /* <DEDUP_REMOVED lines=52> */
[----:B------:R-:W-:Y:S05]  /*15f0*/  CALL.REL.NOINC `($__internal_16_$__cuda_sm20_div_rn_f64_full) ;  /* 0x0000004800b87944 */ /* 0x000fea0003c00000 */
.L_x_936:
[----:B------:R-:W-:Y:S05]  /*1600*/  BSYNC.RECONVERGENT B5 ;  /* 0x0000000000057941 */ /* 0x000fea0003800200 */
.L_x_935:
[----:B------:R0:W1:Y:S02]  /*1610*/  DADD R26, R26, R40 ;  /* 0x000000001a1a7229 */ /* 0x0000640000000028 */
.L_x_934:
[----:B------:R-:W-:Y:S05]  /*1620*/  BSYNC.RECONVERGENT B4 ;  /* 0x0000000000047941 */ /* 0x000fea0003800200 */
.L_x_933:
        /* <DEDUP_REMOVED lines=9> */
[----:B------:R-:W-:Y:S01]  /*16c0*/  MOV R36, 0x1 ;  /* 0x0000000100247802 */ /* 0x000fe20000000f00 */
[----:B------:R-:W-:Y:S02]  /*16d0*/  BSSY.RECONVERGENT B5, `(.L_x_939) ;  /* 0x0000036000057945 */ /* 0x000fe40003800200 */
        /* <DEDUP_REMOVED lines=52> */
[----:B-1----:R-:W-:Y:S05]  /*1a20*/  CALL.REL.NOINC `($__internal_16_$__cuda_sm20_div_rn_f64_full) ;  /* 0x0000004400ac7944 */ /* 0x002fea0003c00000 */
.L_x_940:
[----:B------:R-:W-:Y:S05]  /*1a30*/  BSYNC.RECONVERGENT B5 ;  /* 0x0000000000057941 */ /* 0x000fea0003800200 */
.L_x_939:
[----:B-1----:R2:W3:Y:S02]  /*1a40*/  DADD R26, R26, R40 ;  /* 0x000000001a1a7229 */ /* 0x0024e40000000028 */
.L_x_938:
[----:B------:R-:W-:Y:S05]  /*1a50*/  BSYNC.RECONVERGENT B4 ;  /* 0x0000000000047941 */ /* 0x000fea0003800200 */
.L_x_937:
        /* <DEDUP_REMOVED lines=9> */
[----:B------:R-:W-:Y:S01]  /*1af0*/  MOV R36, 0x1 ;  /* 0x0000000100247802 */ /* 0x000fe20000000f00 */
[----:B------:R-:W-:Y:S02]  /*1b00*/  BSSY.RECONVERGENT B4, `(.L_x_941) ;  /* 0x0000036000047945 */ /* 0x000fe40003800200 */
        /* <DEDUP_REMOVED lines=52> */
[----:B-1-3--:R-:W-:Y:S05]  /*1e50*/  CALL.REL.NOINC `($__internal_16_$__cuda_sm20_div_rn_f64_full) ;  /* 0x0000004000a07944 */ /* 0x00afea0003c00000 */
.L_x_942:
[----:B------:R-:W-:Y:S05]  /*1e60*/  BSYNC.RECONVERGENT B4 ;  /* 0x0000000000047941 */ /* 0x000fea0003800200 */
.L_x_941:
[----:B-1-3--:R4:W0:Y:S02]  /*1e70*/  DADD R26, R26, R40 ;  /* 0x000000001a1a7229 */ /* 0x00a8240000000028 */
.L_x_932:
[----:B------:R-:W-:Y:S05]  /*1e80*/  BSYNC.RECONVERGENT B3 ;  /* 0x0000000000037941 */ /* 0x000fea0003800200 */
.L_x_931:
[----:B------:R-:W-:-:S05]  /*1e90*/  IMAD.IADD R0, R6, 0x1, -R9 ;  /* 0x0000000106007824 */ /* 0x000fca00078e0a09 */
[----:B------:R-:W-:-:S13]  /*1ea0*/  ISETP.GT.U32.AND P0, PT, R0, -0x4, PT ;  /* 0xfffffffc0000780c */ /* 0x000fda0003f04070 */
[----:B------:R-:W-:Y:S05]  /*1eb0*/  @P0 BRA `(.L_x_930) ;  /* 0x0000001400180947 */ /* 0x000fea0003800000 */
[----:B------:R-:W5:Y:S01]  /*1ec0*/  LDC R56, c[0x0][0x3c4] ;  /* 0x0000f100ff387b82 */ /* 0x000f620000000800 */
[----:B------:R-:W0:Y:S01]  /*1ed0*/  LDCU UR7, c[0x0][0x3cc] ;  /* 0x00007980ff0777ac */ /* 0x000e220008000800 */
[C---:B------:R-:W-:Y:S01]  /*1ee0*/  VIADD R49, R22.reuse, 0x2 ;  /* 0x0000000216317836 */ /* 0x040fe20000000000 */
[C---:B------:R-:W-:Y:S01]  /*1ef0*/  IADD3 R52, PT, PT, -R22.reuse, RZ, RZ ;  /* 0x000000ff16347210 */ /* 0x040fe20007ffe1ff */
[C---:B------:R-:W-:Y:S02]  /*1f00*/  VIADD R51, R22.reuse, 0x3 ;  /* 0x0000000316337836 */ /* 0x040fe40000000000 */
[----:B------:R-:W-:Y:S02]  /*1f10*/  IMAD.MOV R54, RZ, RZ, -R49 ;  /* 0x000000ffff367224 */ /* 0x000fe400078e0a31 */
[----:B------:R-:W-:Y:S02]  /*1f20*/  IMAD.MOV R55, RZ, RZ, -R51 ;  /* 0x000000ffff377224 */ /* 0x000fe400078e0a33 */
[----:B------:R-:W-:-:S02]  /*1f30*/  IMAD.IADD R47, R22, 0x1, -R9 ;  /* 0x00000001162f7824 */ /* 0x000fc400078e0a09 */
[-C--:B-----5:R-:W-:Y:S02]  /*1f40*/  IMAD R59, R22, R56.reuse, R56 ;  /* 0x00000038163b7224 */ /* 0x0a0fe400078e0238 */
[-C--:B0-----:R-:W-:Y:S02]  /*1f50*/  IMAD R48, R49, R56.reuse, -UR7 ;  /* 0x8000000731307e24 */ /* 0x081fe4000f8e0238 */
[-C--:B------:R-:W-:Y:S01]  /*1f60*/  IMAD R50, R51, R56.reuse, -UR7 ;  /* 0x8000000733327e24 */ /* 0x080fe2000f8e0238 */
[----:B------:R-:W-:Y:S01]  /*1f70*/  IADD3 R58, PT, PT, R59, UR6, RZ ;  /* 0x000000063b3a7c10 */ /* 0x000fe2000fffe0ff */
[-C--:B------:R-:W-:Y:S02]  /*1f80*/  IMAD R49, R49, R56.reuse, UR6 ;  /* 0x0000000631317e24 */ /* 0x080fe4000f8e0238 */
[----:B------:R-:W-:Y:S02]  /*1f90*/  IMAD R51, R51, R56, UR6 ;  /* 0x0000000633337e24 */ /* 0x000fe4000f8e0238 */
[----:B------:R-:W-:-:S02]  /*1fa0*/  IMAD R52, R56, R52, UR7 ;  /* 0x0000000738347e24 */ /* 0x000fc4000f8e0234 */
[----:B------:R-:W-:Y:S02]  /*1fb0*/  IMAD R53, R22, R56, -UR7 ;  /* 0x8000000716357e24 */ /* 0x000fe4000f8e0238 */
[C---:B------:R-:W-:Y:S02]  /*1fc0*/  IMAD R54, R56.reuse, R54, UR7 ;  /* 0x0000000738367e24 */ /* 0x040fe4000f8e0236 */
[----:B------:R-:W-:Y:S02]  /*1fd0*/  IMAD R55, R56, R55, UR7 ;  /* 0x0000000738377e24 */ /* 0x000fe4000f8e0237 */
[C---:B------:R-:W-:Y:S01]  /*1fe0*/  VIADD R57, R59.reuse, -UR7 ;  /* 0x800000073b397c36 */ /* 0x040fe20008000000 */
[----:B------:R-:W-:Y:S01]  /*1ff0*/  IADD3 R59, PT, PT, -R59, UR7, RZ ;  /* 0x000000073b3b7c10 */ /* 0x000fe2000fffe1ff */
[----:B------:R-:W-:-:S07]  /*2000*/  IMAD R56, R22, R56, UR6 ;  /* 0x0000000616387e24 */ /* 0x000fce000f8e0238 */
.L_x_959:
[----:B0-----:R-:W0:Y:S01]  /*2010*/  LDCU.64 UR12, c[0x0][0x3b0] ;  /* 0x00007600ff0c77ac */ /* 0x001e220008000a00 */
[--C-:B------:R-:W-:Y:S01]  /*2020*/  SHF.R.S32.HI R31, RZ, 0x1f, R22.reuse ;  /* 0x0000001fff1f7819 */ /* 0x100fe20000011416 */
[----:B------:R-:W-:Y:S01]  /*2030*/  IMAD.MOV.U32 R30, RZ, RZ, R22 ;  /* 0x000000ffff1e7224 */ /* 0x000fe200078e0016 */
[----:B------:R-:W-:Y:S01]  /*2040*/  VIMNMX R37, PT, PT, R56, UR5, PT ;  /* 0x0000000538257c48 */ /* 0x000fe2000bfe0100 */
[----:B------:R-:W5:Y:S01]  /*2050*/  LDCU UR7, c[0x0][0x3a0] ;  /* 0x00007400ff0777ac */ /* 0x000f620008000800 */
[----:B------:R-:W-:Y:S01]  /*2060*/  ISETP.GT.AND P0, PT, R21, R18, PT ;  /* 0x000000121500720c */ /* 0x000fe20003f04270 */
[----:B------:R-:W-:Y:S01]  /*2070*/  BSSY.RECONVERGENT B3, `(.L_x_943) ;  /* 0x0000049000037945 */ /* 0x000fe20003800200 */
[----:B-1----:R-:W1:Y:S01]  /*2080*/  LDCU.64 UR14, c[0x0][0x388] ;  /* 0x00007100ff0e77ac */ /* 0x002e620008000a00 */
[----:B0-----:R-:W-:Y:S02]  /*2090*/  IMAD R35, R23, UR12, RZ ;  /* 0x0000000c17237c24 */ /* 0x001fe4000f8e02ff */
        /* <DEDUP_REMOVED lines=12> */
[----:B------:R-:W-:Y:S01]  /*2160*/  MOV R38, 0x1 ;  /* 0x0000000100267802 */ /* 0x000fe20000000f00 */
[----:B------:R-:W-:Y:S01]  /*2170*/  IMAD.IADD R37, R37, 0x1, R52 ;  /* 0x0000000125257824 */ /* 0x000fe200078e0234 */
        /* <DEDUP_REMOVED lines=53> */
[----:B---3--:R-:W-:Y:S05]  /*24d0*/  CALL.REL.NOINC `($__internal_16_$__cuda_sm20_div_rn_f64_full) ;  /* 0x0000003c00007944 */ /* 0x008fea0003c00000 */
.L_x_946:
[----:B------:R-:W-:Y:S05]  /*24e0*/  BSYNC.RECONVERGENT B4 ;  /* 0x0000000000047941 */ /* 0x000fea0003800200 */
.L_x_945:
[----:B---3--:R0:W1:Y:S02]  /*24f0*/  DADD R26, R26, R40 ;  /* 0x000000001a1a7229 */ /* 0x0080640000000028 */
.L_x_944:
[----:B------:R-:W-:Y:S05]  /*2500*/  BSYNC.RECONVERGENT B3 ;  /* 0x0000000000037941 */ /* 0x000fea0003800200 */
.L_x_943:
        /* <DEDUP_REMOVED lines=65> */
[----:B-1-3--:R-:W-:Y:S05]  /*2920*/  CALL.REL.NOINC `($__internal_16_$__cuda_sm20_div_rn_f64_full) ;  /* 0x0000003400ec7944 */ /* 0x00afea0003c00000 */
.L_x_950:
[----:B------:R-:W-:Y:S05]  /*2930*/  BSYNC.RECONVERGENT B4 ;  /* 0x0000000000047941 */ /* 0x000fea0003800200 */
.L_x_949:
[----:B-1-3--:R0:W1:Y:S02]  /*2940*/  DADD R26, R26, R40 ;  /* 0x000000001a1a7229 */ /* 0x00a0640000000028 */
.L_x_948:
[----:B------:R-:W-:Y:S05]  /*2950*/  BSYNC.RECONVERGENT B3 ;  /* 0x0000000000037941 */ /* 0x000fea0003800200 */
.L_x_947:
        /* <DEDUP_REMOVED lines=66> */
.L_x_954:
[----:B------:R-:W-:Y:S05]  /*2d80*/  BSYNC.RECONVERGENT B4 ;  /* 0x0000000000047941 */ /* 0x000fea0003800200 */
.L_x_953:
[----:B-1-3--:R0:W1:Y:S02]  /*2d90*/  DADD R26, R26, R40 ;  /* 0x000000001a1a7229 */ /* 0x00a0640000000028 */
.L_x_952:
[----:B------:R-:W-:Y:S05]  /*2da0*/  BSYNC.RECONVERGENT B3 ;  /* 0x0000000000037941 */ /* 0x000fea0003800200 */
.L_x_951:
[----:B------:R-:W5:Y:S01]  /*2db0*/  LDCU UR7, c[0x0][0x3a0] ;  /* 0x00007400ff0777ac */ /* 0x000f620008000800 */
[----:B------:R-:W-:Y:S01]  /*2dc0*/  VIMNMX R0, PT, PT, R51, UR5, PT ;  /* 0x0000000533007c48 */ /* 0x000fe2000bfe0100 */
[----:B------:R-:W-:Y:S01]  /*2dd0*/  BSSY.RECONVERGENT B3, `(.L_x_955) ;  /* 0x0000042000037945 */ /* 0x000fe20003800200 */
[----:B------:R-:W-:Y:S02]  /*2de0*/  VIMNMX R35, PT, PT, RZ, R50, !PT ;  /* 0x00000032ff237248 */ /* 0x000fe40007fe0100 */
[----:B-----5:R-:W-:-:S04]  /*2df0*/  VIMNMX R34, PT, PT, R0, UR7, PT ;  /* 0x0000000700227c48 */ /* 0x020fc8000bfe0100 */
[----:B------:R-:W-:-:S13]  /*2e00*/  ISETP.LE.OR P0, PT, R34, R35, !P0 ;  /* 0x000000232200720c */ /* 0x000fda0004703670 */
[----:B------:R-:W-:Y:S05]  /*2e10*/  @P0 BRA `(.L_x_956) ;  /* 0x0000000000f40947 */ /* 0x000fea0003800000 */
[----:B------:R5:W2:Y:S01]  /*2e20*/  LDG.E.64 R32, desc[UR10][R30.64+0x18] ;  /* 0x0000180a1e207981 */ /* 0x000aa2000c1e1b00 */
        /* <DEDUP_REMOVED lines=10> */
[----:B0-----:R-:W5:-:S15]  /*2ed0*/  MUFU.RCP64H R37, R35 ;  /* 0x0000002300257308 */ /* 0x001f5e0000001800 */
[----:B------:R-:W-:-:S15]  /*2ee0*/  NOP ;  /* 0x0000000000007918 */ /* 0x000fde0000000000 */
[----:B------:R-:W-:-:S15]  /*2ef0*/  NOP ;  /* 0x0000000000007918 */ /* 0x000fde0000000000 */
[----:B------:R-:W-:-:S15]  /*2f00*/  NOP ;  /* 0x0000000000007918 */ /* 0x000fde0000000000 */
[----:B------:R-:W-:-:S02]  /*2f10*/  NOP ;  /* 0x0000000000007918 */ /* 0x000fc40000000000 */
[----:B-----5:R-:W0:-:S15]  /*2f20*/  DFMA R30, -R34, R36, 1 ;  /* 0x3ff00000221e742b */ /* 0x020e1e0000000124 */
        /* <DEDUP_REMOVED lines=30> */
[----:B0-----:R-:W4:-:S15]  /*3110*/  DFMA R30, -R34, R36, R32 ;  /* 0x00000024221e722b */ /* 0x001f1e0000000120 */
[----:B------:R-:W-:-:S15]  /*3120*/  NOP ;  /* 0x0000000000007918 */ /* 0x000fde0000000000 */
[----:B------:R-:W-:-:S15]  /*3130*/  NOP ;  /* 0x0000000000007918 */ /* 0x000fde0000000000 */
[----:B------:R-:W-:-:S15]  /*3140*/  NOP ;  /* 0x0000000000007918 */ /* 0x000fde0000000000 */
[----:B------:R-:W-:-:S04]  /*3150*/  NOP ;  /* 0x0000000000007918 */ /* 0x000fc80000000000 */
[----:B----4-:R-:W0:Y:S02]  /*3160*/  DFMA R40, R38, R30, R36 ;  /* 0x0000001e2628722b */ /* 0x010e240000000024 */
[----:B0-----:R-:W-:-:S05]  /*3170*/  FFMA R0, RZ, R35, R41 ;  /* 0x00000023ff007223 */ /* 0x001fca0000000029 */
[----:B------:R-:W-:-:S13]  /*3180*/  FSETP.GT.AND P0, PT, |R0|, 1.469367938527859385e-39, PT ;  /* 0x001000000000780b */ /* 0x000fda0003f04200 */
[----:B------:R-:W-:Y:S05]  /*3190*/  @P0 BRA P1, `(.L_x_958) ;  /* 0x00000000000c0947 */ /* 0x000fea0000800000 */
[----:B------:R-:W-:Y:S01]  /*31a0*/  IMAD.MOV.U32 R38, RZ, RZ, R34 ;  /* 0x000000ffff267224 */ /* 0x000fe200078e0022 */
[----:B------:R-:W-:-:S07]  /*31b0*/  MOV R0, 0x31d0 ;  /* 0x000031d000007802 */ /* 0x000fce0000000f00 */
[----:B-1-3--:R-:W-:Y:S05]  /*31c0*/  CALL.REL.NOINC `($__internal_16_$__cuda_sm20_div_rn_f64_full) ;  /* 0x0000002c00c47944 */ /* 0x00afea0003c00000 */
.L_x_958:
[----:B------:R-:W-:Y:S05]  /*31d0*/  BSYNC.RECONVERGENT B4 ;  /* 0x0000000000047941 */ /* 0x000fea0003800200 */
.L_x_957:
[----:B-1-3--:R0:W1:Y:S02]  /*31e0*/  DADD R26, R26, R40 ;  /* 0x000000001a1a7229 */ /* 0x00a0640000000028 */
.L_x_956:
[----:B------:R-:W-:Y:S05]  /*31f0*/  BSYNC.RECONVERGENT B3 ;  /* 0x0000000000037941 */ /* 0x000fea0003800200 */
.L_x_955:
[----:B------:R-:W5:Y:S01]  /*3200*/  LDC R30, c[0x0][0x3c4] ;  /* 0x0000f100ff1e7b82 */ /* 0x000f620000000800 */
[----:B------:R-:W-:Y:S02]  /*3210*/  VIADD R47, R47, 0x4 ;  /* 0x000000042f2f7836 */ /* 0x000fe40000000000 */
[----:B------:R-:W-:-:S03]  /*3220*/  VIADD R22, R22, 0x4 ;  /* 0x0000000416167836 */ /* 0x000fc60000000000 */
[----:B------:R-:W-:Y:S02]  /*3230*/  ISETP.NE.AND P0, PT, R47, RZ, PT ;  /* 0x000000ff2f00720c */ /* 0x000fe40003f05270 */
[C---:B-----5:R-:W-:Y:S01]  /*3240*/  IADD3 R0, PT, PT, -R30.reuse, RZ, RZ ;  /* 0x000000ff1e007210 */ /* 0x060fe20007ffe1ff */
[C---:B------:R-:W-:Y:S01]  /*3250*/  IMAD R58, R30.reuse, 0x4, R58 ;  /* 0x000000041e3a7824 */ /* 0x040fe200078e023a */
[C---:B------:R-:W-:Y:S01]  /*3260*/  LEA R57, R30.reuse, R57, 0x2 ;  /* 0x000000391e397211 */ /* 0x040fe200078e10ff */
[----:B------:R-:W-:Y:S01]  /*3270*/  IMAD R48, R30, 0x4, R48 ;  /* 0x000000041e307824 */ /* 0x000fe200078e0230 */
        /* <DEDUP_REMOVED lines=10> */
.L_x_930:
[----:B------:R-:W-:Y:S05]  /*3320*/  BSYNC.RECONVERGENT B1 ;  /* 0x0000000000017941 */ /* 0x000fea0003800200 */
.L_x_929:
[----:B------:R-:W-:-:S05]  /*3330*/  VIADD R4, R4, 0x1 ;  /* 0x0000000104047836 */ /* 0x000fca0000000000 */
[----:B------:R-:W-:-:S13]  /*3340*/  ISETP.NE.AND P0, PT, R4, R7, PT ;  /* 0x000000070400720c */ /* 0x000fda0003f05270 */
[----:B------:R-:W-:Y:S05]  /*3350*/  @P0 BRA `(.L_x_960) ;  /* 0xffffffdc00280947 */ /* 0x000fea000383ffff */
.L_x_928:
[----:B------:R-:W-:Y:S05]  /*3360*/  BSYNC.RECONVERGENT B2 ;  /* 0x0000000000027941 */ /* 0x000fea0003800200 */
.L_x_927:
[----:B------:R-:W5:Y:S01]  /*3370*/  LDCU.64 UR12, c[0x0][0x3d0] ;  /* 0x00007a00ff0c77ac */ /* 0x000f620008000a00 */
[----:B------:R-:W2:Y:S01]  /*3380*/  LDCU UR7, c[0x0][0x380] ;  /* 0x00007000ff0777ac */ /* 0x000ea20008000800 */
[----:B-----5:R-:W-:-:S04]  /*3390*/  LEA R6, P0, R2, UR12, 0x3 ;  /* 0x0000000c02067c11 */ /* 0x020fc8000f8018ff */
[----:B------:R-:W-:Y:S02]  /*33a0*/  LEA.HI.X R7, R2, UR13, R3, 0x3, P0 ;  /* 0x0000000d02077c11 */ /* 0x000fe400080f1c03 */
[----:B------:R-:W-:-:S03]  /*33b0*/  IADD3 R2, P0, PT, R5, R2, RZ ;  /* 0x0000000205027210 */ /* 0x000fc60007f1e0ff */
[----:B01-3--:R0:W-:Y:S01]  /*33c0*/  STG.E.64 desc[UR10][R6.64], R26 ;  /* 0x0000001a06007986 */ /* 0x00b1e2000c101b0a */
[----:B------:R-:W-:Y:S02]  /*33d0*/  IADD3.X R3, PT, PT, RZ, R3, RZ, P0, !PT ;  /* 0x00000003ff037210 */ /* 0x000fe400007fe4ff */
[----:B--2---:R-:W-:-:S04]  /*33e0*/  ISETP.GE.U32.AND P0, PT, R2, UR7, PT ;  /* 0x0000000702007c0c */ /* 0x004fc8000bf06070 */
[----:B------:R-:W-:-:S13]  /*33f0*/  ISETP.GE.AND.EX P0, PT, R3, UR9, PT, P0 ;  /* 0x0000000903007c0c */ /* 0x000fda000bf06300 */
[----:B0-----:R-:W-:Y:S05]  /*3400*/  @!P0 BRA `(.L_x_961) ;  /* 0xffffffcc00608947 */ /* 0x001fea000383ffff */
[----:B------:R-:W-:Y:S05]  /*3410*/  EXIT ;  /* 0x000000000000794d */ /* 0x000fea0003800000 */
.L_x_916:
[----:B------:R-:W0:Y:S02]  /*3420*/  LDCU UR6, c[0x0][0x3d8] ;  /* 0x00007b00ff0677ac */ /* 0x000e240008000800 */
[----:B0-----:R-:W0:Y:S02]  /*3430*/  I2F.F64 R50, UR6 ;  /* 0x0000000600327d12 */ /* 0x001e240008201c00 */
.L_x_1006:
[----:B------:R-:W1:Y:S01]  /*3440*/  LDCU UR6, c[0x0][0x3a4] ;  /* 0x00007480ff0677ac */ /* 0x000e620008000800 */
[----:B------:R-:W-:Y:S01]  /*3450*/  BSSY.RECONVERGENT B0, `(.L_x_962) ;  /* 0x0000027000007945 */ /* 0x000fe20003800200 */
[----:B-1----:R-:W-:-:S04]  /*3460*/  LOP3.LUT R0, R3, UR6, RZ, 0xfc, !PT ;  /* 0x0000000603007c12 */ /* 0x002fc8000f8efcff */
[----:B------:R-:W-:-:S13]  /*3470*/  ISETP.NE.U32.AND P0, PT, R0, RZ, PT ;  /* 0x000000ff0000720c */ /* 0x000fda0003f05070 */
[----:B------:R-:W-:Y:S05]  /*3480*/  @P0 BRA `(.L_x_963) ;  /* 0x00000000005c0947 */ /* 0x000fea0003800000 */
[----:B------:R-:W1:Y:S01]  /*3490*/  LDCU UR6, c[0x0][0x3a0] ;  /* 0x00007400ff0677ac */ /* 0x000e620008000800 */
[----:B------:R-:W-:Y:S01]  /*34a0*/  IMAD.MOV.U32 R6, RZ, RZ, RZ ;  /* 0x000000ffff067224 */ /* 0x000fe200078e00ff */
        /* <DEDUP_REMOVED lines=18> */
[----:B------:R-:W-:Y:S02]  /*35d0*/  IMAD R0, R7, UR6, R2 ;  /* 0x0000000607007c24 */ /* 0x000fe4000f8e0202 */
[----:B------:R-:W-:Y:S01]  /*35e0*/  IMAD.MOV.U32 R7, RZ, RZ, RZ ;  /* 0x000000ffff077224 */ /* 0x000fe200078e00ff */
[----:B------:R-:W-:Y:S06]  /*35f0*/  BRA `(.L_x_964) ;  /* 0x0000000000307947 */ /* 0x000fec0003800000 */
.L_x_963:
[----:B------:R-:W1:Y:S01]  /*3600*/  LDCU.64 UR6, c[0x0][0x3a0] ;  /* 0x00007400ff0677ac */ /* 0x000e620008000a00 */
[----:B------:R-:W-:Y:S01]  /*3610*/  MOV R18, R2 ;  /* 0x0000000200127202 */ /* 0x000fe20000000f00 */
[----:B------:R-:W-:Y:S01]  /*3620*/  IMAD.MOV.U32 R13, RZ, RZ, R3 ;  /* 0x000000ffff0d7224 */ /* 0x000fe200078e0003 */
[----:B------:R-:W-:Y:S01]  /*3630*/  MOV R4, 0x3670 ;  /* 0x0000367000047802 */ /* 0x000fe20000000f00 */
[----:B-1----:R-:W-:Y:S02]  /*3640*/  IMAD.U32 R11, RZ, RZ, UR6 ;  /* 0x00000006ff0b7e24 */ /* 0x002fe4000f8e00ff */
[----:B------:R-:W-:-:S07]  /*3650*/  IMAD.U32 R10, RZ, RZ, UR7 ;  /* 0x00000007ff0a7e24 */ /* 0x000fce000f8e00ff */
[----:B0-----:R-:W-:Y:S05]  /*3660*/  CALL.REL.NOINC `($__internal_17_$__cuda_sm20_div_s64) ;  /* 0x0000003000a87944 */ /* 0x001fea0003c00000 */
[----:B------:R-:W0:Y:S01]  /*3670*/  LDCU UR6, c[0x0][0x3a0] ;  /* 0x00007400ff0677ac */ /* 0x000e220008000800 */
[----:B------:R-:W-:Y:S01]  /*3680*/  IMAD.MOV R7, RZ, RZ, -R28 ;  /* 0x000000ffff077224 */ /* 0x000fe200078e0a1c */
[----:B------:R-:W-:-:S03]  /*3690*/  MOV R6, R28 ;  /* 0x0000001c00067202 */ /* 0x000fc60000000f00 */
[----:B0-----:R-:W-:Y:S02]  /*36a0*/  IMAD R0, R7, UR6, R2 ;  /* 0x0000000607007c24 */ /* 0x001fe4000f8e0202 */
[----:B------:R-:W-:-:S07]  /*36b0*/  IMAD.MOV.U32 R7, RZ, RZ, R29 ;  /* 0x000000ffff077224 */ /* 0x000fce00078e001d */
.L_x_964:
[----:B------:R-:W-:Y:S05]  /*36c0*/  BSYNC.RECONVERGENT B0 ;  /* 0x0000000000007941 */ /* 0x000fea0003800200 */
.L_x_962:
[----:B------:R-:W1:Y:S01]  /*36d0*/  LDCU UR7, c[0x0][0x39c] ;  /* 0x00007380ff0777ac */ /* 0x000e620008000800 */
[----:B------:R-:W-:Y:S01]  /*36e0*/  BSSY.RECONVERGENT B0, `(.L_x_965) ;  /* 0x0000029000007945 */ /* 0x000fe20003800200 */
[----:B------:R-:W2:Y:S01]  /*36f0*/  LDCU UR6, c[0x0][0x3cc] ;  /* 0x00007980ff0677ac */ /* 0x000ea20008000800 */
[----:B-1----:R-:W-:-:S04]  /*3700*/  LOP3.LUT R4, R7, UR7, RZ, 0xfc, !PT ;  /* 0x0000000707047c12 */ /* 0x002fc8000f8efcff */
[----:B------:R-:W-:Y:S01]  /*3710*/  ISETP.NE.U32.AND P0, PT, R4, RZ, PT ;  /* 0x000000ff0400720c */ /* 0x000fe20003f05070 */
[----:B--2---:R-:W-:-:S12]  /*3720*/  VIADD R0, R0, UR6 ;  /* 0x0000000600007c36 */ /* 0x004fd80008000000 */
[----:B------:R-:W-:Y:S05]  /*3730*/  @P0 BRA `(.L_x_966) ;  /* 0x00000000005c0947 */ /* 0x000fea0003800000 */
[----:B------:R-:W1:Y:S01]  /*3740*/  LDCU UR6, c[0x0][0x398] ;  /* 0x00007300ff0677ac */ /* 0x000e620008000800 */
[----:B------:R-:W-:Y:S01]  /*3750*/  IMAD.MOV.U32 R49, RZ, RZ, RZ ;  /* 0x000000ffff317224 */ /* 0x000fe200078e00ff */
[----:B-1----:R-:W1:Y:S01]  /*3760*/  I2F.U32.RP R10, UR6 ;  /* 0x00000006000a7d06 */ /* 0x002e620008209000 */
[----:B------:R-:W-:-:S07]  /*3770*/  ISETP.NE.U32.AND P2, PT, RZ, UR6, PT ;  /* 0x00000006ff007c0c */ /* 0x000fce000bf45070 */
[----:B-1----:R-:W1:Y:S02]  /*3780*/  MUFU.RCP R10, R10 ;  /* 0x0000000a000a7308 */ /* 0x002e640000001000 */
[----:B-1----:R-:W-:-:S06]  /*3790*/  VIADD R8, R10, 0xffffffe ;  /* 0x0ffffffe0a087836 */ /* 0x002fcc0000000000 */
[----:B------:R1:W2:Y:S02]  /*37a0*/  F2I.FTZ.U32.TRUNC.NTZ R9, R8 ;  /* 0x0000000800097305 */ /* 0x0002a4000021f000 */
[----:B-1----:R-:W-:Y:S02]  /*37b0*/  HFMA2 R8, -RZ, RZ, 0, 0 ;  /* 0x00000000ff087431 */ /* 0x002fe400000001ff */
[----:B--2---:R-:W-:-:S04]  /*37c0*/  IMAD.MOV R7, RZ, RZ, -R9 ;  /* 0x000000ffff077224 */ /* 0x004fc800078e0a09 */
        /* <DEDUP_REMOVED lines=12> */
[----:B------:R-:W-:Y:S01]  /*3890*/  IMAD R6, R7, UR6, R6 ;  /* 0x0000000607067c24 */ /* 0x000fe2000f8e0206 */
[----:B------:R-:W-:Y:S06]  /*38a0*/  BRA `(.L_x_967) ;  /* 0x0000000000307947 */ /* 0x000fec0003800000 */
.L_x_966:
[----:B------:R-:W1:Y:S01]  /*38b0*/  LDCU.64 UR6, c[0x0][0x398] ;  /* 0x00007300ff0677ac */ /* 0x000e620008000a00 */
[----:B------:R-:W-:Y:S01]  /*38c0*/  IMAD.MOV.U32 R18, RZ, RZ, R6 ;  /* 0x000000ffff127224 */ /* 0x000fe200078e0006 */
[----:B------:R-:W-:Y:S02]  /*38d0*/  MOV R13, R7 ;  /* 0x00000007000d7202 */ /* 0x000fe40000000f00 */
[----:B------:R-:W-:Y:S01]  /*38e0*/  MOV R4, 0x3920 ;  /* 0x0000392000047802 */ /* 0x000fe20000000f00 */
[----:B-1----:R-:W-:Y:S02]  /*38f0*/  IMAD.U32 R11, RZ, RZ, UR6 ;  /* 0x00000006ff0b7e24 */ /* 0x002fe4000f8e00ff */
[----:B------:R-:W-:-:S07]  /*3900*/  IMAD.U32 R10, RZ, RZ, UR7 ;  /* 0x00000007ff0a7e24 */ /* 0x000fce000f8e00ff */
[----:B0-----:R-:W-:Y:S05]  /*3910*/  CALL.REL.NOINC `($__internal_17_$__cuda_sm20_div_s64) ;  /* 0x0000002c00fc7944 */ /* 0x001fea0003c00000 */
[----:B------:R-:W0:Y:S01]  /*3920*/  LDCU UR6, c[0x0][0x398] ;  /* 0x00007300ff0677ac */ /* 0x000e220008000800 */
[--C-:B------:R-:W-:Y:S02]  /*3930*/  IMAD.MOV R7, RZ, RZ, -R28.reuse ;  /* 0x000000ffff077224 */ /* 0x100fe400078e0a1c */
[----:B------:R-:W-:Y:S02]  /*3940*/  IMAD.MOV.U32 R48, RZ, RZ, R28 ;  /* 0x000000ffff307224 */ /* 0x000fe400078e001c */
[----:B------:R-:W-:Y:S02]  /*3950*/  IMAD.MOV.U32 R49, RZ, RZ, R29 ;  /* 0x000000ffff317224 */ /* 0x000fe400078e001d */
[----:B0-----:R-:W-:-:S07]  /*3960*/  IMAD R6, R7, UR6, R6 ;  /* 0x0000000607067c24 */ /* 0x001fce000f8e0206 */
.L_x_967:
[----:B------:R-:W-:Y:S05]  /*3970*/  BSYNC.RECONVERGENT B0 ;  /* 0x0000000000007941 */ /* 0x000fea0003800200 */
.L_x_965:
[----:B------:R-:W1:Y:S01]  /*3980*/  LDC R11, c[0x0][0x3c0] ;  /* 0x0000f000ff0b7b82 */ /* 0x000e620000000800 */
[----:B------:R-:W2:Y:S01]  /*3990*/  LDCU UR6, c[0x0][0x3c8] ;  /* 0x00007900ff0677ac */ /* 0x000ea20008000800 */
[----:B------:R-:W-:Y:S01]  /*39a0*/  BSSY.RECONVERGENT B0, `(.L_x_968) ;  /* 0x0000056000007945 */ /* 0x000fe20003800200 */
[----:B------:R-:W-:-:S05]  /*39b0*/  IMAD.MOV.U32 R27, RZ, RZ, RZ ;  /* 0x000000ffff1b7224 */ /* 0x000fca00078e00ff */
[----:B------:R-:W3:Y:S08]  /*39c0*/  LDC R16, c[0x0][0x3c4] ;  /* 0x0000f100ff107b82 */ /* 0x000ef00000000800 */
[----:B------:R-:W4:Y:S01]  /*39d0*/  LDC R19, c[0x0][0x3a8] ;  /* 0x0000ea00ff137b82 */ /* 0x000f220000000800 */
[----:B--2---:R-:W-:Y:S02]  /*39e0*/  VIADD R12, R6, UR6 ;  /* 0x00000006060c7c36 */ /* 0x004fe40008000000 */
[----:B------:R-:W-:Y:S01]  /*39f0*/  IMAD.MOV.U32 R6, RZ, RZ, RZ ;  /* 0x000000ffff067224 */ /* 0x000fe200078e00ff */
[----:B-1----:R-:W-:-:S02]  /*3a00*/  IABS R15, R11 ;  /* 0x0000000b000f7213 */ /* 0x002fc40000000000 */
[----:B------:R-:W-:Y:S02]  /*3a10*/  ISETP.NE.AND P3, PT, R11, RZ, PT ;  /* 0x000000ff0b00720c */ /* 0x000fe40003f65270 */
[----:B------:R-:W1:Y:S01]  /*3a20*/  I2F.RP R4, R15 ;  /* 0x0000000f00047306 */ /* 0x000e620000209400 */
[----:B---3--:R-:W-:-:S07]  /*3a30*/  IABS R14, R16 ;  /* 0x00000010000e7213 */ /* 0x008fce0000000000 */
[----:B------:R-:W2:Y:S08]  /*3a40*/  I2F.RP R10, R14 ;  /* 0x0000000e000a7306 */ /* 0x000eb00000209400 */
[----:B-1----:R-:W1:Y:S08]  /*3a50*/  MUFU.RCP R4, R4 ;  /* 0x0000000400047308 */ /* 0x002e700000001000 */
[----:B--2---:R-:W2:Y:S01]  /*3a60*/  MUFU.RCP R10, R10 ;  /* 0x0000000a000a7308 */ /* 0x004ea20000001000 */
[----:B-1----:R-:W-:Y:S01]  /*3a70*/  VIADD R7, R4, 0xffffffe ;  /* 0x0ffffffe04077836 */ /* 0x002fe20000000000 */
[----:B------:R-:W-:-:S06]  /*3a80*/  IABS R4, R12 ;  /* 0x0000000c00047213 */ /* 0x000fcc0000000000 */
[----:B------:R-:W1:Y:S01]  /*3a90*/  F2I.FTZ.U32.TRUNC.NTZ R7, R7 ;  /* 0x0000000700077305 */ /* 0x000e62000021f000 */
[----:B--2---:R-:W-:Y:S02]  /*3aa0*/  IADD3 R8, PT, PT, R10, 0xffffffe, RZ ;  /* 0x0ffffffe0a087810 */ /* 0x004fe40007ffe0ff */
[----:B------:R-:W-:-:S05]  /*3ab0*/  IABS R10, R0 ;  /* 0x00000000000a7213 */ /* 0x000fca0000000000 */
[----:B------:R2:W3:Y:S01]  /*3ac0*/  F2I.FTZ.U32.TRUNC.NTZ R9, R8 ;  /* 0x0000000800097305 */ /* 0x0004e2000021f000 */
[----:B-1----:R-:W-:Y:S02]  /*3ad0*/  IMAD.MOV R18, RZ, RZ, -R7 ;  /* 0x000000ffff127224 */ /* 0x002fe400078e0a07 */
[----:B--2---:R-:W-:Y:S02]  /*3ae0*/  IMAD.MOV.U32 R8, RZ, RZ, RZ ;  /* 0x000000ffff087224 */ /* 0x004fe400078e00ff */
[----:B------:R-:W-:Y:S02]  /*3af0*/  IMAD R13, R18, R15, RZ ;  /* 0x0000000f120d7224 */ /* 0x000fe400078e02ff */
[----:B------:R-:W1:Y:S01]  /*3b00*/  LDC R18, c[0x0][0x3b0] ;  /* 0x0000ec00ff127b82 */ /* 0x000e620000000800 */
[----:B---3--:R-:W-:Y:S02]  /*3b10*/  IMAD.MOV R17, RZ, RZ, -R9 ;  /* 0x000000ffff117224 */ /* 0x008fe400078e0a09 */
[----:B------:R-:W-:Y:S01]  /*3b20*/  IMAD.HI.U32 R13, R7, R13, R6 ;  /* 0x0000000d070d7227 */ /* 0x000fe200078e0006 */
[----:B------:R-:W-:-:S03]  /*3b30*/  MOV R6, R4 ;  /* 0x0000000400067202 */ /* 0x000fc60000000f00 */
[----:B------:R-:W-:Y:S02]  /*3b40*/  IMAD R7, R17, R14, RZ ;  /* 0x0000000e11077224 */ /* 0x000fe400078e02ff */
[----:B------:R-:W-:Y:S02]  /*3b50*/  IMAD.HI.U32 R4, R13, R6, RZ ;  /* 0x000000060d047227 */ /* 0x000fe400078e00ff */
[----:B------:R-:W2:Y:S02]  /*3b60*/  LDC R13, c[0x0][0x3b8] ;  /* 0x0000ee00ff0d7b82 */ /* 0x000ea40000000800 */
[----:B------:R-:W-:-:S04]  /*3b70*/  IMAD.HI.U32 R8, R9, R7, R8 ;  /* 0x0000000709087227 */ /* 0x000fc800078e0008 */
[----:B------:R-:W-:Y:S02]  /*3b80*/  IMAD.MOV.U32 R9, RZ, RZ, R10 ;  /* 0x000000ffff097224 */ /* 0x000fe400078e000a */
[----:B------:R-:W-:Y:S02]  /*3b90*/  IMAD.MOV R7, RZ, RZ, -R4 ;  /* 0x000000ffff077224 */ /* 0x000fe400078e0a04 */
[----:B------:R-:W-:-:S04]  /*3ba0*/  IMAD.HI.U32 R8, R8, R9, RZ ;  /* 0x0000000908087227 */ /* 0x000fc800078e00ff */
[C---:B------:R-:W-:Y:S02]  /*3bb0*/  IMAD R6, R15.reuse, R7, R6 ;  /* 0x000000070f067224 */ /* 0x040fe400078e0206 */
[----:B------:R-:W-:Y:S01]  /*3bc0*/  IMAD.MOV R10, RZ, RZ, -R8 ;  /* 0x000000ffff0a7224 */ /* 0x000fe200078e0a08 */
[----:B------:R-:W3:Y:S02]  /*3bd0*/  LDC R7, c[0x0][0x3bc] ;  /* 0x0000ef00ff077b82 */ /* 0x000ee40000000800 */
[----:B------:R-:W-:Y:S01]  /*3be0*/  ISETP.GT.U32.AND P1, PT, R15, R6, PT ;  /* 0x000000060f00720c */ /* 0x000fe20003f24070 */
[----:B------:R-:W-:Y:S01]  /*3bf0*/  IMAD R9, R14, R10, R9 ;  /* 0x0000000a0e097224 */ /* 0x000fe200078e0209 */
[----:B--2---:R-:W-:-:S04]  /*3c00*/  ISETP.GE.AND P4, PT, R12, R13, PT ;  /* 0x0000000d0c00720c */ /* 0x004fc80003f86270 */
[----:B------:R-:W-:-:S07]  /*3c10*/  ISETP.GT.U32.AND P5, PT, R14, R9, PT ;  /* 0x000000090e00720c */ /* 0x000fce0003fa4070 */
[----:B------:R-:W-:Y:S01]  /*3c20*/  @!P1 IADD3 R6, PT, PT, R6, -R15, RZ ;  /* 0x8000000f06069210 */ /* 0x000fe20007ffe0ff */
[----:B------:R-:W-:-:S03]  /*3c30*/  @!P1 VIADD R4, R4, 0x1 ;  /* 0x0000000104049836 */ /* 0x000fc60000000000 */
[----:B------:R-:W-:Y:S02]  /*3c40*/  ISETP.GE.U32.AND P0, PT, R6, R15, PT ;  /* 0x0000000f0600720c */ /* 0x000fe40003f06070 */
[----:B------:R-:W-:Y:S01]  /*3c50*/  LOP3.LUT R6, R12, R11, RZ, 0x3c, !PT ;  /* 0x0000000b0c067212 */ /* 0x000fe200078e3cff */
[----:B------:R-:W-:Y:S01]  /*3c60*/  @!P5 IMAD.IADD R9, R9, 0x1, -R14 ;  /* 0x000000010909d824 */ /* 0x000fe200078e0a0e */
[----:B------:R-:W-:Y:S02]  /*3c70*/  @!P5 IADD3 R8, PT, PT, R8, 0x1, RZ ;  /* 0x000000010808d810 */ /* 0x000fe40007ffe0ff */
[----:B------:R-:W-:Y:S02]  /*3c80*/  ISETP.GE.AND P6, PT, R6, RZ, PT ;  /* 0x000000ff0600720c */ /* 0x000fe40003fc6270 */
[----:B------:R-:W-:Y:S02]  /*3c90*/  ISETP.GE.U32.AND P2, PT, R9, R14, PT ;  /* 0x0000000e0900720c */ /* 0x000fe40003f46070 */
[----:B------:R-:W-:-:S02]  /*3ca0*/  LOP3.LUT R6, R0, R16, RZ, 0x3c, !PT ;  /* 0x0000001000067212 */ /* 0x000fc400078e3cff */
[----:B------:R-:W-:Y:S01]  /*3cb0*/  ISETP.NE.AND P5, PT, R16, RZ, PT ;  /* 0x000000ff1000720c */ /* 0x000fe20003fa5270 */
[----:B------:R-:W-:Y:S01]  /*3cc0*/  @P0 VIADD R4, R4, 0x1 ;  /* 0x0000000104040836 */ /* 0x000fe20000000000 */
[----:B------:R-:W-:Y:S02]  /*3cd0*/  ISETP.GE.AND P1, PT, R6, RZ, PT ;  /* 0x000000ff0600720c */ /* 0x000fe40003f26270 */
[----:B---3--:R-:W-:Y:S01]  /*3ce0*/  ISETP.GE.AND P0, PT, R0, R7, PT ;  /* 0x000000070000720c */ /* 0x008fe20003f06270 */
[----:B------:R-:W-:-:S04]  /*3cf0*/  IMAD.MOV.U32 R10, RZ, RZ, R4 ;  /* 0x000000ffff0a7224 */ /* 0x000fc800078e0004 */
[----:B------:R-:W-:Y:S02]  /*3d00*/  @P2 VIADD R8, R8, 0x1 ;  /* 0x0000000108082836 */ /* 0x000fe40000000000 */
[----:B------:R-:W-:Y:S01]  /*3d10*/  @!P6 IMAD.MOV R10, RZ, RZ, -R10 ;  /* 0x000000ffff0ae224 */ /* 0x000fe200078e0a0a */
[----:B------:R-:W-:Y:S01]  /*3d20*/  @!P3 LOP3.LUT R10, RZ, R11, RZ, 0x33, !PT ;  /* 0x0000000bff0ab212 */ /* 0x000fe200078e33ff */
[----:B------:R-:W-:Y:S01]  /*3d30*/  IMAD.MOV.U32 R11, RZ, RZ, R8 ;  /* 0x000000ffff0b7224 */ /* 0x000fe200078e0008 */
[----:B-1--4-:R-:W-:Y:S06]  /*3d40*/  @!P4 BRA `(.L_x_969) ;  /* 0x00000000006cc947 */ /* 0x012fec0003800000 */
        /* <DEDUP_REMOVED lines=27> */
.L_x_969:
[----:B------:R-:W-:Y:S05]  /*3f00*/  BSYNC.RECONVERGENT B0 ;  /* 0x0000000000007941 */ /* 0x000fea0003800200 */
.L_x_968:
[----:B------:R-:W-:Y:S01]  /*3f10*/  BSSY.RECONVERGENT B0, `(.L_x_970) ;  /* 0x0000020000007945 */ /* 0x000fe20003800200 */
[----:B------:R-:W-:Y:S01]  /*3f20*/  VIADDMNMX R4, R10, 0x1, R19, PT ;  /* 0x000000010a047846 */ /* 0x000fe20003800113 */
[----:B------:R-:W-:Y:S02]  /*3f30*/  @!P1 IMAD.MOV R11, RZ, RZ, -R11 ;  /* 0x000000ffff0b9224 */ /* 0x000fe400078e0a0b */
[----:B------:R-:W-:Y:S01]  /*3f40*/  IMAD.MOV.U32 R25, RZ, RZ, RZ ;  /* 0x000000ffff197224 */ /* 0x000fe200078e00ff */
[----:B------:R-:W-:Y:S06]  /*3f50*/  @!P0 BRA `(.L_x_971) ;  /* 0x00000000006c8947 */ /* 0x000fec0003800000 */
        /* <DEDUP_REMOVED lines=27> */
.L_x_971:
[----:B------:R-:W-:Y:S05]  /*4110*/  BSYNC.RECONVERGENT B0 ;  /* 0x0000000000007941 */ /* 0x000fea0003800200 */
.L_x_970:
[----:B------:R-:W-:Y:S01]  /*4120*/  ISETP.GE.AND P0, PT, R27, R4, PT ;  /* 0x000000041b00720c */ /* 0x000fe20003f06270 */
[----:B------:R-:W-:Y:S01]  /*4130*/  BSSY.RECONVERGENT B2, `(.L_x_972) ;  /* 0x00001ef000027945 */ /* 0x000fe20003800200 */
[----:B------:R-:W-:Y:S02]  /*4140*/  @!P5 LOP3.LUT R11, RZ, R16, RZ, 0x33, !PT ;  /* 0x00000010ff0bd212 */ /* 0x000fe400078e33ff */
[----:B------:R-:W-:Y:S02]  /*4150*/  CS2R R46, SRZ ;  /* 0x00000000002e7805 */ /* 0x000fe4000001ff00 */
[----:B------:R-:W-:-:S07]  /*4160*/  VIADDMNMX R6, R11, 0x1, R18, PT ;  /* 0x000000010b067846 */ /* 0x000fce0003800112 */
[----:B------:R-:W-:Y:S05]  /*4170*/  @P0 BRA `(.L_x_973) ;  /* 0x0000001c00a80947 */ /* 0x000fea0003800000 */
[----:B------:R-:W1:Y:S01]  /*4180*/  LDCU UR6, c[0x0][0x3cc] ;  /* 0x00007980ff0677ac */ /* 0x000e620008000800 */
[----:B------:R-:W2:Y:S01]  /*4190*/  LDC R10, c[0x0][0x3a0] ;  /* 0x0000e800ff0a7b82 */ /* 0x000ea20000000800 */
[CCC-:B------:R-:W-:Y:S01]  /*41a0*/  IMAD R15, R25.reuse, R16.reuse, R16.reuse ;  /* 0x00000010190f7224 */ /* 0x1c0fe200078e0210 */
[----:B------:R-:W-:Y:S01]  /*41b0*/  SHF.R.S32.HI R11, RZ, 0x1f, R25 ;  /* 0x0000001fff0b7819 */ /* 0x000fe20000011419 */
[----:B------:R-:W-:Y:S01]  /*41c0*/  VIADD R12, R25, 0x2 ;  /* 0x00000002190c7836 */ /* 0x000fe20000000000 */
[----:B------:R-:W-:Y:S01]  /*41d0*/  IADD3 R14, PT, PT, -R6, R25, RZ ;  /* 0x00000019060e7210 */ /* 0x000fe20007ffe1ff */
[----:B------:R-:W-:Y:S01]  /*41e0*/  IMAD.IADD R20, R15, 0x1, R16 ;  /* 0x000000010f147824 */ /* 0x000fe200078e0210 */
[----:B------:R-:W-:Y:S01]  /*41f0*/  CS2R R46, SRZ ;  /* 0x00000000002e7805 */ /* 0x000fe2000001ff00 */
[C---:B------:R-:W-:Y:S02]  /*4200*/  VIADD R13, R25.reuse, 0x3 ;  /* 0x00000003190d7836 */ /* 0x040fe40000000000 */
[----:B-1----:R-:W-:Y:S01]  /*4210*/  IMAD R18, R25, R16, -UR6 ;  /* 0x8000000619127e24 */ /* 0x002fe2000f8e0210 */
[----:B------:R-:W-:-:S02]  /*4220*/  VIADDMNMX R15, R15, -UR6, RZ, !PT ;  /* 0x800000060f0f7c46 */ /* 0x000fc4000f8001ff */
[----:B------:R-:W-:Y:S01]  /*4230*/  VIADDMNMX R20, R20, -UR6, RZ, !PT ;  /* 0x8000000614147c46 */ /* 0x000fe2000f8001ff */
[----:B------:R-:W-:Y:S01]  /*4240*/  IMAD.IADD R7, R18, 0x1, R7 ;  /* 0x0000000112077824 */ /* 0x000fe200078e0207 */
[----:B------:R-:W-:-:S04]  /*4250*/  VIMNMX R18, PT, PT, RZ, R18, !PT ;  /* 0x00000012ff127248 */ /* 0x000fc80007fe0100 */
[CC--:B------:R-:W-:Y:S02]  /*4260*/  IADD3 R9, PT, PT, R7.reuse, R16.reuse, RZ ;  /* 0x0000001007097210 */ /* 0x0c0fe40007ffe0ff */
[--C-:B--2---:R-:W-:Y:S02]  /*4270*/  VIMNMX3 R7, R7, UR5, R10.reuse, PT ;  /* 0x0000000507077c0f */ /* 0x104fe4000b80010a */
[C---:B------:R-:W-:Y:S02]  /*4280*/  VIADDMNMX R0, R9.reuse, R16, UR5, PT ;  /* 0x0000000509007e46 */ /* 0x040fe4000b800110 */
[----:B------:R-:W-:Y:S02]  /*4290*/  VIMNMX3 R8, R9, UR5, R10, PT ;  /* 0x0000000509087c0f */ /* 0x000fe4000b80010a */
[----:B------:R-:W-:Y:S01]  /*42a0*/  VIMNMX R9, PT, PT, R0, R10, PT ;  /* 0x0000000a00097248 */ /* 0x000fe20003fe0100 */
[----:B------:R-:W-:Y:S02]  /*42b0*/  IMAD.IADD R0, R6, 0x1, -R25 ;  /* 0x0000000106007824 */ /* 0x000fe400078e0a19 */
[----:B------:R-:W-:-:S03]  /*42c0*/  VIADD R10, R25, 0x1 ;  /* 0x00000001190a7836 */ /* 0x000fc60000000000 */
[----:B------:R-:W-:-:S07]  /*42d0*/  LOP3.LUT R16, R0, 0x3, RZ, 0xc0, !PT ;  /* 0x0000000300107812 */ /* 0x000fce00078ec0ff */
.L_x_1005:
[----:B------:R-:W-:Y:S01]  /*42e0*/  ISETP.GE.AND P0, PT, R25, R6, PT ;  /* 0x000000061900720c */ /* 0x000fe20003f06270 */
[----:B------:R-:W-:-:S12]  /*42f0*/  BSSY.RECONVERGENT B1, `(.L_x_974) ;  /* 0x00001cf000017945 */ /* 0x000fd80003800200 */
[----:B01234-:R-:W-:Y:S05]  /*4300*/  @P0 BRA `(.L_x_975) ;  /* 0x0000001c00340947 */ /* 0x01ffea0003800000 */
[----:B------:R-:W1:Y:S01]  /*4310*/  LDC R0, c[0x0][0x3c8] ;  /* 0x0000f200ff007b82 */ /* 0x000e620000000800 */
[----:B------:R-:W1:Y:S01]  /*4320*/  LDCU UR6, c[0x0][0x3c0] ;  /* 0x00007800ff0677ac */ /* 0x000e620008000800 */
[----:B------:R-:W-:Y:S01]  /*4330*/  ISETP.NE.AND P0, PT, R16, RZ, PT ;  /* 0x000000ff1000720c */ /* 0x000fe20003f05270 */
[--C-:B------:R-:W-:Y:S01]  /*4340*/  IMAD.MOV.U32 R22, RZ, RZ, R27.reuse ;  /* 0x000000ffff167224 */ /* 0x100fe200078e001b */
[----:B------:R-:W-:Y:S01]  /*4350*/  SHF.R.S32.HI R23, RZ, 0x1f, R27 ;  /* 0x0000001fff177819 */ /* 0x000fe2000001141b */
[----:B------:R-:W2:Y:S01]  /*4360*/  LDCU.64 UR12, c[0x0][0x3a8] ;  /* 0x00007500ff0c77ac */ /* 0x000ea20008000a00 */
[----:B------:R-:W-:Y:S02]  /*4370*/  BSSY.RECONVERGENT B3, `(.L_x_976) ;  /* 0x00000c0000037945 */ /* 0x000fe40003800200 */
[----:B------:R-:W3:Y:S01]  /*4380*/  LDC R24, c[0x0][0x3b8] ;  /* 0x0000ee00ff187b82 */ /* 0x000ee20000000800 */
[----:B------:R-:W4:Y:S01]  /*4390*/  LDCU UR7, c[0x0][0x398] ;  /* 0x00007300ff0777ac */ /* 0x000f220008000800 */
[----:B--2---:R-:W-:-:S02]  /*43a0*/  IMAD R17, R49, UR12, RZ ;  /* 0x0000000c31117c24 */ /* 0x004fc4000f8e02ff */
[----:B-1----:R-:W-:Y:S02]  /*43b0*/  IMAD R19, R27, UR6, -R0 ;  /* 0x000000061b137c24 */ /* 0x002fe4000f8e0a00 */
[----:B------:R-:W-:-:S04]  /*43c0*/  IMAD.WIDE.U32 R30, R48, UR12, R22 ;  /* 0x0000000c301e7c25 */ /* 0x000fc8000f8e0016 */
[----:B------:R-:W-:Y:S01]  /*43d0*/  IMAD R21, R48, UR13, R17 ;  /* 0x0000000d30157c24 */ /* 0x000fe2000f8e0211 */
[----:B---3--:R-:W-:Y:S01]  /*43e0*/  VIADDMNMX R22, R19, R24, UR4, PT ;  /* 0x0000000413167e46 */ /* 0x008fe2000b800118 */
[----:B------:R-:W-:Y:S01]  /*43f0*/  IMAD.MOV.U32 R17, RZ, RZ, R25 ;  /* 0x000000ffff117224 */ /* 0x000fe200078e0019 */
[----:B------:R-:W-:Y:S01]  /*4400*/  VIMNMX R19, PT, PT, RZ, R19, !PT ;  /* 0x00000013ff137248 */ /* 0x000fe20007fe0100 */
        /* <DEDUP_REMOVED lines=64> */
[----:B------:R-:W-:Y:S05]  /*4810*/  CALL.REL.NOINC `($__internal_16_$__cuda_sm20_div_rn_f64_full) ;  /* 0x0000001800307944 */ /* 0x000fea0003c00000 */
.L_x_981:
[----:B------:R-:W-:Y:S05]  /*4820*/  BSYNC.RECONVERGENT B5 ;  /* 0x0000000000057941 */ /* 0x000fea0003800200 */
.L_x_980:
[----:B------:R1:W2:Y:S02]  /*4830*/  DADD R46, R46, R40 ;  /* 0x000000002e2e7229 */ /* 0x0002a40000000028 */
.L_x_979:
[----:B------:R-:W-:Y:S05]  /*4840*/  BSYNC.RECONVERGENT B4 ;  /* 0x0000000000047941 */ /* 0x000fea0003800200 */
.L_x_978:
        /* <DEDUP_REMOVED lines=53> */
[----:B--2---:R-:W-:Y:S05]  /*4ba0*/  CALL.REL.NOINC `($__internal_16_$__cuda_sm20_div_rn_f64_full) ;  /* 0x00000014004c7944 */ /* 0x004fea0003c00000 */
.L_x_985:
[----:B------:R-:W-:Y:S05]  /*4bb0*/  BSYNC.RECONVERGENT B5 ;  /* 0x0000000000057941 */ /* 0x000fea0003800200 */
.L_x_984:
[----:B--2---:R3:W4:Y:S02]  /*4bc0*/  DADD R46, R46, R40 ;  /* 0x000000002e2e7229 */ /* 0x0047240000000028 */
.L_x_983:
[----:B------:R-:W-:Y:S05]  /*4bd0*/  BSYNC.RECONVERGENT B4 ;  /* 0x0000000000047941 */ /* 0x000fea0003800200 */
.L_x_982:
[----:B------:R-:W-:Y:S02]  /*4be0*/  ISETP.NE.AND P1, PT, R16, 0x2, PT ;  /* 0x000000021000780c */ /* 0x000fe40003f25270 */
[----:B------:R-:W-:-:S11]  /*4bf0*/  MOV R17, R12 ;  /* 0x0000000c00117202 */ /* 0x000fd60000000f00 */
        /* <DEDUP_REMOVED lines=51> */
[----:B--2-4-:R-:W-:Y:S05]  /*4f30*/  CALL.REL.NOINC `($__internal_16_$__cuda_sm20_div_rn_f64_full) ;  /* 0x0000001000687944 */ /* 0x014fea0003c00000 */
.L_x_987:
[----:B------:R-:W-:Y:S05]  /*4f40*/  BSYNC.RECONVERGENT B4 ;  /* 0x0000000000047941 */ /* 0x000fea0003800200 */
.L_x_986:
[----:B--2-4-:R0:W1:Y:S02]  /*4f50*/  DADD R46, R46, R40 ;  /* 0x000000002e2e7229 */ /* 0x0140640000000028 */
[----:B01----:R-:W-:-:S07]  /*4f60*/  MOV R17, R13 ;  /* 0x0000000d00117202 */ /* 0x003fce0000000f00 */
.L_x_977:
[----:B------:R-:W-:Y:S05]  /*4f70*/  BSYNC.RECONVERGENT B3 ;  /* 0x0000000000037941 */ /* 0x000fea0003800200 */
.L_x_976:
[----:B------:R-:W-:-:S13]  /*4f80*/  ISETP.GT.U32.AND P0, PT, R14, -0x4, PT ;  /* 0xfffffffc0e00780c */ /* 0x000fda0003f04070 */
[----:B------:R-:W-:Y:S05]  /*4f90*/  @P0 BRA `(.L_x_975) ;  /* 0x0000001000100947 */ /* 0x000fea0003800000 */
.L_x_1004:
[----:B------:R-:W5:Y:S01]  /*4fa0*/  LDC R0, c[0x0][0x3cc] ;  /* 0x0000f300ff007b82 */ /* 0x000f620000000800 */
[----:B------:R-:W5:Y:S01]  /*4fb0*/  LDCU UR6, c[0x0][0x3c4] ;  /* 0x00007880ff0677ac */ /* 0x000f620008000800 */
[--C-:B------:R-:W-:Y:S01]  /*4fc0*/  SHF.R.S32.HI R29, RZ, 0x1f, R17.reuse ;  /* 0x0000001fff1d7819 */ /* 0x100fe20000011411 */
[----:B------:R-:W-:Y:S01]  /*4fd0*/  IMAD.MOV.U32 R28, RZ, RZ, R17 ;  /* 0x000000ffff1c7224 */ /* 0x000fe200078e0011 */
[----:B------:R-:W-:Y:S01]  /*4fe0*/  ISETP.GE.AND P0, PT, R19, R22, PT ;  /* 0x000000161300720c */ /* 0x000fe20003f06270 */
[----:B0-----:R-:W0:Y:S01]  /*4ff0*/  LDCU UR7, c[0x0][0x3bc] ;  /* 0x00007780ff0777ac */ /* 0x001e220008000800 */
[----:B------:R-:W-:Y:S02]  /*5000*/  BSSY.RECONVERGENT B3, `(.L_x_988) ;  /* 0x0000045000037945 */ /* 0x000fe40003800200 */
[----:B-1----:R-:W1:Y:S01]  /*5010*/  LDC R23, c[0x0][0x3a0] ;  /* 0x0000e800ff177b82 */ /* 0x002e620000000800 */
[----:B--2---:R-:W2:Y:S01]  /*5020*/  LDCU.64 UR12, c[0x0][0x3b0] ;  /* 0x00007600ff0c77ac */ /* 0x004ea20008000a00 */
[----:B---3--:R-:W3:Y:S01]  /*5030*/  LDCU.64 UR14, c[0x0][0x388] ;  /* 0x00007100ff0e77ac */ /* 0x008ee20008000a00 */
[----:B-----5:R-:W-:-:S02]  /*5040*/  IMAD R0, R17, UR6, -R0 ;  /* 0x0000000611007c24 */ /* 0x020fc4000f8e0a00 */
[----:B--2---:R-:W-:-:S04]  /*5050*/  IMAD.WIDE.U32 R32, R30, UR12, R28 ;  /* 0x0000000c1e207c25 */ /* 0x004fc8000f8e001c */
[----:B0-----:R-:W-:Y:S01]  /*5060*/  VIADD R24, R0, UR7 ;  /* 0x0000000700187c36 */ /* 0x001fe20008000000 */
[----:B------:R-:W-:Y:S01]  /*5070*/  VIMNMX R0, PT, PT, RZ, R0, !PT ;  /* 0x00000000ff007248 */ /* 0x000fe20007fe0100 */
[----:B------:R-:W-:Y:S01]  /*5080*/  IMAD R35, R21, UR12, RZ ;  /* 0x0000000c15237c24 */ /* 0x000fe2000f8e02ff */
[----:B---3--:R-:W-:Y:S02]  /*5090*/  LEA R28, P2, R32, UR14, 0x3 ;  /* 0x0000000e201c7c11 */ /* 0x008fe4000f8418ff */
[----:B-1----:R-:W-:Y:S01]  /*50a0*/  VIMNMX3 R29, R24, UR5, R23, PT ;  /* 0x00000005181d7c0f */ /* 0x002fe2000b800117 */
[----:B------:R-:W-:Y:S02]  /*50b0*/  IMAD R35, R30, UR13, R35 ;  /* 0x0000000d1e237c24 */ /* 0x000fe4000f8e0223 */
[----:B------:R-:W-:Y:S01]  /*50c0*/  IMAD.MOV.U32 R23, RZ, RZ, R17 ;  /* 0x000000ffff177224 */ /* 0x000fe200078e0011 */
[----:B------:R-:W-:Y:S01]  /*50d0*/  ISETP.GE.OR P1, PT, R0, R29, P0 ;  /* 0x0000001d0000720c */ /* 0x000fe20000726670 */
[----:B------:R-:W-:Y:S01]  /*50e0*/  VIADD R17, R17, 0x4 ;  /* 0x0000000411117836 */ /* 0x000fe20000000000 */
[----:B------:R-:W-:-:S04]  /*50f0*/  IADD3 R29, PT, PT, R35, R33, RZ ;  /* 0x00000021231d7210 */ /* 0x000fc80007ffe0ff */
[----:B------:R-:W-:Y:S02]  /*5100*/  LEA.HI.X R29, R32, UR15, R29, 0x3, P2 ;  /* 0x0000000f201d7c11 */ /* 0x000fe400090f1c1d */
[----:B------:R-:W-:-:S05]  /*5110*/  ISETP.NE.AND P4, PT, R17, R6, PT ;  /* 0x000000061100720c */ /* 0x000fca0003f85270 */
[----:B------:R-:W-:Y:S08]  /*5120*/  @P1 BRA `(.L_x_989) ;  /* 0x0000000000c81947 */ /* 0x000ff00003800000 */
        /* <DEDUP_REMOVED lines=47> */
[----:B----4-:R-:W-:Y:S05]  /*5420*/  CALL.REL.NOINC `($__internal_16_$__cuda_sm20_div_rn_f64_full) ;  /* 0x0000000c002c7944 */ /* 0x010fea0003c00000 */
.L_x_991:
[----:B------:R-:W-:Y:S05]  /*5430*/  BSYNC.RECONVERGENT B4 ;  /* 0x0000000000047941 */ /* 0x000fea0003800200 */
.L_x_990:
[----:B----4-:R0:W1:Y:S02]  /*5440*/  DADD R46, R46, R40 ;  /* 0x000000002e2e7229 */ /* 0x0100640000000028 */
.L_x_989:
[----:B------:R-:W-:Y:S05]  /*5450*/  BSYNC.RECONVERGENT B3 ;  /* 0x0000000000037941 */ /* 0x000fea0003800200 */
.L_x_988:
[----:B------:R-:W2:Y:S01]  /*5460*/  LDC R0, c[0x0][0x3c4] ;  /* 0x0000f100ff007b82 */ /* 0x000ea20000000800 */
[----:B------:R-:W3:Y:S01]  /*5470*/  LDCU UR6, c[0x0][0x3cc] ;  /* 0x00007980ff0677ac */ /* 0x000ee20008000800 */
[----:B------:R-:W-:Y:S06]  /*5480*/  BSSY.RECONVERGENT B3, `(.L_x_992) ;  /* 0x000003a000037945 */ /* 0x000fec0003800200 */
[----:B------:R-:W5:Y:S01]  /*5490*/  LDC R33, c[0x0][0x3a0] ;  /* 0x0000e800ff217b82 */ /* 0x000f620000000800 */
[--C-:B--2---:R-:W-:Y:S02]  /*54a0*/  IMAD R23, R23, R0, R0.reuse ;  /* 0x0000000017177224 */ /* 0x104fe400078e0200 */
[----:B------:R-:W-:-:S03]  /*54b0*/  IMAD.IADD R24, R24, 0x1, R0 ;  /* 0x0000000118187824 */ /* 0x000fc600078e0200 */
[----:B---3--:R-:W-:Y:S02]  /*54c0*/  VIADDMNMX R0, R23, -UR6, RZ, !PT ;  /* 0x8000000617007c46 */ /* 0x008fe4000f8001ff */
[----:B-----5:R-:W-:-:S04]  /*54d0*/  VIMNMX3 R33, R24, UR5, R33, PT ;  /* 0x0000000518217c0f */ /* 0x020fc8000b800121 */
[----:B------:R-:W-:-:S13]  /*54e0*/  ISETP.GE.OR P1, PT, R0, R33, P0 ;  /* 0x000000210000720c */ /* 0x000fda0000726670 */
[----:B------:R-:W-:Y:S05]  /*54f0*/  @P1 BRA `(.L_x_993) ;  /* 0x0000000000c81947 */ /* 0x000fea0003800000 */
[----:B------:R-:W2:Y:S01]  /*5500*/  LDG.E.64 R32, desc[UR10][R28.64+0x8] ;  /* 0x0000080a1c207981 */ /* 0x000ea2000c1e1b00 */
[----:B------:R-:W3:Y:S01]  /*5510*/  MUFU.RCP64H R35, R51 ;  /* 0x0000003300237308 */ /* 0x000ee20000001800 */
[----:B------:R-:W-:Y:S01]  /*5520*/  MOV R34, 0x1 ;  /* 0x0000000100227802 */ /* 0x000fe20000000f00 */
        /* <DEDUP_REMOVED lines=21> */
[----:B---3--:R-:W0:Y:S01]  /*5680*/  DFMA R36, R36, R34, R36 ;  /* 0x000000222424722b */ /* 0x008e220000000024 */
        /* <DEDUP_REMOVED lines=22> */
[----:B-1--4-:R-:W-:Y:S05]  /*57f0*/  CALL.REL.NOINC `($__internal_16_$__cuda_sm20_div_rn_f64_full) ;  /* 0x0000000800387944 */ /* 0x012fea0003c00000 */
.L_x_995:
[----:B------:R-:W-:Y:S05]  /*5800*/  BSYNC.RECONVERGENT B4 ;  /* 0x0000000000047941 */ /* 0x000fea0003800200 */
.L_x_994:
[----:B-1--4-:R2:W3:Y:S02]  /*5810*/  DADD R46, R46, R40 ;  /* 0x000000002e2e7229 */ /* 0x0124e40000000028 */
.L_x_993:
[----:B------:R-:W-:Y:S05]  /*5820*/  BSYNC.RECONVERGENT B3 ;  /* 0x0000000000037941 */ /* 0x000fea0003800200 */
.L_x_992:
[----:B------:R-:W5:Y:S01]  /*5830*/  LDC R33, c[0x0][0x3a0] ;  /* 0x0000e800ff217b82 */ /* 0x000f620000000800 */
[----:B------:R-:W0:Y:S01]  /*5840*/  LDCU UR6, c[0x0][0x3c4] ;  /* 0x00007880ff0677ac */ /* 0x000e220008000800 */
[----:B------:R-:W-:Y:S01]  /*5850*/  BSSY.RECONVERGENT B3, `(.L_x_996) ;  /* 0x000003a000037945 */ /* 0x000fe20003800200 */
[----:B------:R-:W1:Y:S01]  /*5860*/  LDCU UR7, c[0x0][0x3cc] ;  /* 0x00007980ff0777ac */ /* 0x000e620008000800 */
[----:B0-----:R-:W-:Y:S02]  /*5870*/  VIADD R23, R23, UR6 ;  /* 0x0000000617177c36 */ /* 0x001fe40008000000 */
[----:B------:R-:W-:-:S03]  /*5880*/  VIADD R24, R24, UR6 ;  /* 0x0000000618187c36 */ /* 0x000fc60008000000 */
[----:B-1----:R-:W-:Y:S02]  /*5890*/  VIADDMNMX R0, R23, -UR7, RZ, !PT ;  /* 0x8000000717007c46 */ /* 0x002fe4000f8001ff */
[----:B-----5:R-:W-:-:S04]  /*58a0*/  VIMNMX3 R33, R24, UR5, R33, PT ;  /* 0x0000000518217c0f */ /* 0x020fc8000b800121 */
[----:B------:R-:W-:-:S13]  /*58b0*/  ISETP.GE.OR P1, PT, R0, R33, P0 ;  /* 0x000000210000720c */ /* 0x000fda0000726670 */
[----:B------:R-:W-:Y:S05]  /*58c0*/  @P1 BRA `(.L_x_997) ;  /* 0x0000000000c81947 */ /* 0x000fea0003800000 */
        /* <DEDUP_REMOVED lines=47> */
[----:B---34-:R-:W-:Y:S05]  /*5bc0*/  CALL.REL.NOINC `($__internal_16_$__cuda_sm20_div_rn_f64_full) ;  /* 0x0000000400447944 */ /* 0x018fea0003c00000 */
.L_x_999:
[----:B------:R-:W-:Y:S05]  /*5bd0*/  BSYNC.RECONVERGENT B4 ;  /* 0x0000000000047941 */ /* 0x000fea0003800200 */
.L_x_998:
[----:B---34-:R0:W1:Y:S02]  /*5be0*/  DADD R46, R46, R40 ;  /* 0x000000002e2e7229 */ /* 0x0180640000000028 */
.L_x_997:
[----:B------:R-:W-:Y:S05]  /*5bf0*/  BSYNC.RECONVERGENT B3 ;  /* 0x0000000000037941 */ /* 0x000fea0003800200 */
.L_x_996:
        /* <DEDUP_REMOVED lines=57> */
[----:B---34-:R-:W-:Y:S05]  /*5f90*/  CALL.REL.NOINC `($__internal_16_$__cuda_sm20_div_rn_f64_full) ;  /* 0x0000000000507944 */ /* 0x018fea0003c00000 */
.L_x_1003:
[----:B------:R-:W-:Y:S05]  /*5fa0*/  BSYNC.RECONVERGENT B4 ;  /* 0x0000000000047941 */ /* 0x000fea0003800200 */
.L_x_1002:
[----:B---34-:R0:W1:Y:S02]  /*5fb0*/  DADD R46, R46, R40 ;  /* 0x000000002e2e7229 */ /* 0x0180640000000028 */
.L_x_1001:
[----:B------:R-:W-:Y:S05]  /*5fc0*/  BSYNC.RECONVERGENT B3 ;  /* 0x0000000000037941 */ /* 0x000fea0003800200 */
.L_x_1000:
[----:B------:R-:W-:Y:S05]  /*5fd0*/  @P4 BRA `(.L_x_1004) ;  /* 0xffffffec00f04947 */ /* 0x000fea000383ffff */
.L_x_975:
[----:B------:R-:W-:Y:S05]  /*5fe0*/  BSYNC.RECONVERGENT B1 ;  /* 0x0000000000017941 */ /* 0x000fea0003800200 */
.L_x_974:
[----:B------:R-:W-:-:S05]  /*5ff0*/  VIADD R27, R27, 0x1 ;  /* 0x000000011b1b7836 */ /* 0x000fca0000000000 */
[----:B------:R-:W-:-:S13]  /*6000*/  ISETP.NE.AND P0, PT, R27, R4, PT ;  /* 0x000000041b00720c */ /* 0x000fda0003f05270 */
[----:B------:R-:W-:Y:S05]  /*6010*/  @P0 BRA `(.L_x_1005) ;  /* 0xffffffe000b00947 */ /* 0x000fea000383ffff */
.L_x_973:
[----:B------:R-:W-:Y:S05]  /*6020*/  BSYNC.RECONVERGENT B2 ;  /* 0x0000000000027941 */ /* 0x000fea0003800200 */
.L_x_972:
[----:B------:R-:W5:Y:S01]  /*6030*/  LDCU.64 UR6, c[0x0][0x3d0] ;  /* 0x00007a00ff0677ac */ /* 0x000f620008000a00 */
[----:B------:R-:W0:Y:S01]  /*6040*/  LDCU UR8, c[0x0][0x380] ;  /* 0x00007000ff0877ac */ /* 0x000e220008000800 */
        /* <DEDUP_REMOVED lines=9> */
        .weak           $__internal_16_$__cuda_sm20_div_rn_f64_full
        .type           $__internal_16_$__cuda_sm20_div_rn_f64_full,@function
        .size           $__internal_16_$__cuda_sm20_div_rn_f64_full,($__internal_17_$__cuda_sm20_div_s64 - $__internal_16_$__cuda_sm20_div_rn_f64_full)
$__internal_16_$__cuda_sm20_div_rn_f64_full:
        /* <DEDUP_REMOVED lines=68> */
[----:B0-----:R-:W-:Y:S01]  /*6520*/  IMAD.MOV.U32 R42, RZ, RZ, R60 ;  /* 0x000000ffff2a7224 */ /* 0x001fe200078e003c */
[----:B------:R-:W-:-:S04]  /*6530*/  @!P1 LOP3.LUT R42, R37, 0x7ff00000, RZ, 0xc0, !PT ;  /* 0x7ff00000252a9812 */ /* 0x000fc800078ec0ff */
[----:B------:R-:W-:-:S04]  /*6540*/  IADD3 R40, PT, PT, R42, -0x1, RZ ;  /* 0xffffffff2a287810 */ /* 0x000fc80007ffe0ff */
        /* <DEDUP_REMOVED lines=10> */
[----:B------:R-:W-:-:S04]  /*65f0*/  IMAD.IADD R32, R32, 0x1, -R61 ;  /* 0x0000000120207824 */ /* 0x000fc800078e0a3d */
[----:B------:R-:W-:-:S06]  /*6600*/  VIADD R43, R32, 0x7fe00000 ;  /* 0x7fe00000202b7836 */ /* 0x000fcc0000000000 */
[----:B------:R-:W0:Y:S02]  /*6610*/  DMUL R40, R44, R42 ;  /* 0x0000002a2c287228 */ /* 0x000e240000000000 */
[----:B0-----:R-:W-:-:S13]  /*6620*/  FSETP.GTU.AND P1, PT, |R41|, 1.469367938527859385e-39, PT ;  /* 0x001000002900780b */ /* 0x001fda0003f2c200 */
[----:B------:R-:W-:Y:S05]  /*6630*/  @P1 BRA `(.L_x_1009) ;  /* 0x0000000000a41947 */ /* 0x000fea0003800000 */
[----:B------:R-:W0:Y:S01]  /*6640*/  DFMA R36, R44, -R38, R36 ;  /* 0x800000262c24722b */ /* 0x000e220000000024 */
[----:B------:R-:W-:Y:S02]  /*6650*/  MOV R42, RZ ;  /* 0x000000ff002a7202 */ /* 0x000fe40000000f00 */
[C---:B0-----:R-:W-:Y:S02]  /*6660*/  FSETP.NEU.AND P1, PT, R37.reuse, RZ, PT ;  /* 0x000000ff2500720b */ /* 0x041fe40003f2d000 */
[----:B------:R-:W-:-:S04]  /*6670*/  LOP3.LUT R34, R37, 0x80000000, R35, 0x48, !PT ;  /* 0x8000000025227812 */ /* 0x000fc800078e4823 */
[----:B------:R-:W-:-:S07]  /*6680*/  LOP3.LUT R43, R34, R43, RZ, 0xfc, !PT ;  /* 0x0000002b222b7212 */ /* 0x000fce00078efcff */
[----:B------:R-:W-:Y:S05]  /*6690*/  @!P1 BRA `(.L_x_1009) ;  /* 0x00000000008c9947 */ /* 0x000fea0003800000 */
[----:B------:R-:W-:Y:S01]  /*66a0*/  IMAD.MOV R37, RZ, RZ, -R32 ;  /* 0x000000ffff257224 */ /* 0x000fe200078e0a20 */
[----:B------:R-:W-:Y:S01]  /*66b0*/  IADD3 R32, PT, PT, -R32, -0x43300000, RZ ;  /* 0xbcd0000020207810 */ /* 0x000fe20007ffe1ff */
[----:B------:R-:W-:Y:S01]  /*66c0*/  IMAD.MOV.U32 R36, RZ, RZ, RZ ;  /* 0x000000ffff247224 */ /* 0x000fe200078e00ff */
[----:B------:R-:W0:Y:S02]  /*66d0*/  DMUL.RP R42, R44, R42 ;  /* 0x0000002a2c2a7228 */ /* 0x000e240000008000 */
[----:B0-----:R-:W-:-:S15]  /*66e0*/  LOP3.LUT R33, R43, R34, RZ, 0x3c, !PT ;  /* 0x000000222b217212 */ /* 0x001fde00078e3cff */
[----:B------:R-:W-:-:S15]  /*66f0*/  NOP ;  /* 0x0000000000007918 */ /* 0x000fde0000000000 */
[----:B------:R-:W-:-:S15]  /*6700*/  NOP ;  /* 0x0000000000007918 */ /* 0x000fde0000000000 */
[----:B------:R-:W-:-:S15]  /*6710*/  NOP ;  /* 0x0000000000007918 */ /* 0x000fde0000000000 */
[----:B------:R-:W-:-:S02]  /*6720*/  NOP ;  /* 0x0000000000007918 */ /* 0x000fc40000000000 */
[----:B------:R-:W0:Y:S02]  /*6730*/  DFMA R36, R40, -R36, R44 ;  /* 0x800000242824722b */ /* 0x000e24000000002c */
[----:B0-----:R-:W-:-:S04]  /*6740*/  FSETP.NEU.AND P1, PT, |R37|, R32, PT ;  /* 0x000000202500720b */ /* 0x001fc80003f2d200 */
[----:B------:R-:W-:Y:S02]  /*6750*/  FSEL R40, R42, R40, !P1 ;  /* 0x000000282a287208 */ /* 0x000fe40004800000 */
[----:B------:R-:W-:Y:S01]  /*6760*/  FSEL R41, R33, R41, !P1 ;  /* 0x0000002921297208 */ /* 0x000fe20004800000 */
[----:B------:R-:W-:Y:S06]  /*6770*/  BRA `(.L_x_1009) ;  /* 0x0000000000547947 */ /* 0x000fec0003800000 */
.L_x_1008:
        /* <DEDUP_REMOVED lines=11> */
[----:B------:R-:W-:Y:S02]  /*6830*/  @P1 LOP3.LUT R32, R41, 0x7ff00000, RZ, 0xfc, !PT ;  /* 0x7ff0000029201812 */ /* 0x000fe400078efcff */
[----:B------:R-:W-:Y:S01]  /*6840*/  @!P1 MOV R40, RZ ;  /* 0x000000ff00289202 */ /* 0x000fe20000000f00 */
[----:B------:R-:W-:Y:S02]  /*6850*/  @P1 IMAD.MOV.U32 R40, RZ, RZ, RZ ;  /* 0x000000ffff281224 */ /* 0x000fe400078e00ff */
[----:B------:R-:W-:Y:S01]  /*6860*/  @P1 IMAD.MOV.U32 R41, RZ, RZ, R32 ;  /* 0x000000ffff291224 */ /* 0x000fe200078e0020 */
[----:B------:R-:W-:Y:S06]  /*6870*/  BRA `(.L_x_1009) ;  /* 0x0000000000147947 */ /* 0x000fec0003800000 */
.L_x_1011:
[----:B------:R-:W-:Y:S01]  /*6880*/  LOP3.LUT R41, R35, 0x80000, RZ, 0xfc, !PT ;  /* 0x0008000023297812 */ /* 0x000fe200078efcff */
[----:B------:R-:W-:Y:S01]  /*6890*/  IMAD.MOV.U32 R40, RZ, RZ, R34 ;  /* 0x000000ffff287224 */ /* 0x000fe200078e0022 */
[----:B------:R-:W-:Y:S06]  /*68a0*/  BRA `(.L_x_1009) ;  /* 0x0000000000087947 */ /* 0x000fec0003800000 */
.L_x_1010:
[----:B------:R-:W-:Y:S01]  /*68b0*/  LOP3.LUT R41, R33, 0x80000, RZ, 0xfc, !PT ;  /* 0x0008000021297812 */ /* 0x000fe200078efcff */
[----:B------:R-:W-:-:S07]  /*68c0*/  IMAD.MOV.U32 R40, RZ, RZ, R32 ;  /* 0x000000ffff287224 */ /* 0x000fce00078e0020 */
.L_x_1009:
[----:B------:R-:W-:Y:S05]  /*68d0*/  BSYNC.RECONVERGENT B0 ;  /* 0x0000000000007941 */ /* 0x000fea0003800200 */
.L_x_1007:
[----:B------:R-:W-:Y:S01]  /*68e0*/  MOV R32, R0 ;  /* 0x0000000000207202 */ /* 0x000fe20000000f00 */
[----:B------:R-:W-:-:S04]  /*68f0*/  IMAD.MOV.U32 R33, RZ, RZ, 0x0 ;  /* 0x00000000ff217424 */ /* 0x000fc800078e00ff */
[----:B------:R-:W-:Y:S05]  /*6900*/  RET.REL.NODEC R32 `(_ZN2at6native49_GLOBAL__N__3489678a_16_AveragePool2d_cu_fb80407634avg_pool2d_backward_out_cuda_frameIddiEEvT1_PKT_llllliiiiiiPS4_ibb) ;  /* 0xffffff9420bc7950 */ /* 0x000fea0003c3ffff */
        .weak           $__internal_17_$__cuda_sm20_div_s64
        .type           $__internal_17_$__cuda_sm20_div_s64,@function
        .size           $__internal_17_$__cuda_sm20_div_s64,(.L_x_1500 - $__internal_17_$__cuda_sm20_div_s64)
$__internal_17_$__cuda_sm20_div_s64:
        /* <DEDUP_REMOVED lines=25> */
[----:B------:R-:W-:Y:S02]  /*6aa0*/  IADD3 R17, P2, PT, R23, R16, RZ ;  /* 0x0000001017117210 */ /* 0x000fe40007f5e0ff */
[----:B------:R-:W-:Y:S02]  /*6ab0*/  IADD3 R23, P4, PT, RZ, -R18, RZ ;  /* 0x80000012ff177210 */ /* 0x000fe40007f9e0ff */
[----:B------:R-:W-:Y:S01]  /*6ac0*/  IADD3.X R19, PT, PT, RZ, RZ, R12, P2, P1 ;  /* 0x000000ffff137210 */ /* 0x000fe200017e240c */
[----:B------:R-:W-:Y:S01]  /*6ad0*/  IMAD.WIDE.U32 R14, R17, R8, RZ ;  /* 0x00000008110e7225 */ /* 0x000fe200078e00ff */
[----:B------:R-:W-:-:S03]  /*6ae0*/  SEL R23, R23, R18, !P3 ;  /* 0x0000001217177207 */ /* 0x000fc60005800000 */
[----:B------:R-:W-:Y:S01]  /*6af0*/  IMAD R12, R17, R9, R15 ;  /* 0x00000009110c7224 */ /* 0x000fe200078e020f */
[----:B------:R-:W-:-:S03]  /*6b00*/  IADD3 R15, P0, PT, RZ, -R14, RZ ;  /* 0x8000000eff0f7210 */ /* 0x000fc60007f1e0ff */
[----:B------:R-:W-:Y:S02]  /*6b10*/  IMAD R12, R19, R8, R12 ;  /* 0x00000008130c7224 */ /* 0x000fe400078e020c */
[----:B------:R-:W-:-:S04]  /*6b20*/  IMAD.HI.U32 R16, R17, R15, RZ ;  /* 0x0000000f11107227 */ /* 0x000fc800078e00ff */
[----:B------:R-:W-:-:S04]  /*6b30*/  IMAD.X R12, RZ, RZ, ~R12, P0 ;  /* 0x000000ffff0c7224 */ /* 0x000fc800000e0e0c */
[----:B------:R-:W-:-:S04]  /*6b40*/  IMAD.WIDE.U32 R16, P0, R17, R12, R16 ;  /* 0x0000000c11107225 */ /* 0x000fc80007800010 */
[C---:B------:R-:W-:Y:S02]  /*6b50*/  IMAD R14, R19.reuse, R12, RZ ;  /* 0x0000000c130e7224 */ /* 0x040fe400078e02ff */
[----:B------:R-:W-:-:S04]  /*6b60*/  IMAD.HI.U32 R17, P1, R19, R15, R16 ;  /* 0x0000000f13117227 */ /* 0x000fc80007820010 */
[----:B------:R-:W-:Y:S01]  /*6b70*/  IMAD.X R16, RZ, RZ, ~R13, P4 ;  /* 0x000000ffff107224 */ /* 0x000fe200020e0e0d */
[----:B------:R-:W-:Y:S01]  /*6b80*/  IADD3 R17, P2, PT, R14, R17, RZ ;  /* 0x000000110e117210 */ /* 0x000fe20007f5e0ff */
[----:B------:R-:W-:-:S03]  /*6b90*/  IMAD.HI.U32 R12, R19, R12, RZ ;  /* 0x0000000c130c7227 */ /* 0x000fc600078e00ff */
[----:B------:R-:W-:Y:S01]  /*6ba0*/  SEL R16, R16, R13, !P3 ;  /* 0x0000000d10107207 */ /* 0x000fe20005800000 */
[----:B------:R-:W-:Y:S01]  /*6bb0*/  IMAD.HI.U32 R14, R17, R23, RZ ;  /* 0x00000017110e7227 */ /* 0x000fe200078e00ff */
[----:B------:R-:W-:-:S03]  /*6bc0*/  IADD3.X R19, PT, PT, R12, R19, RZ, P0, !PT ;  /* 0x000000130c137210 */ /* 0x000fc600007fe4ff */
[----:B------:R-:W-:Y:S01]  /*6bd0*/  IMAD.MOV.U32 R15, RZ, RZ, RZ ;  /* 0x000000ffff0f7224 */ /* 0x000fe200078e00ff */
[----:B------:R-:W-:Y:S01]  /*6be0*/  IADD3.X R19, PT, PT, RZ, RZ, R19, P2, P1 ;  /* 0x000000ffff137210 */ /* 0x000fe200017e2413 */
[----:B------:R-:W-:-:S04]  /*6bf0*/  IMAD.WIDE.U32 R14, R17, R16, R14 ;  /* 0x00000010110e7225 */ /* 0x000fc800078e000e */
[C---:B------:R-:W-:Y:S02]  /*6c00*/  IMAD R17, R19.reuse, R16, RZ ;  /* 0x0000001013117224 */ /* 0x040fe400078e02ff */
[----:B------:R-:W-:-:S04]  /*6c10*/  IMAD.HI.U32 R14, P0, R19, R23, R14 ;  /* 0x00000017130e7227 */ /* 0x000fc8000780000e */
[----:B------:R-:W-:Y:S01]  /*6c20*/  IMAD.HI.U32 R12, R19, R16, RZ ;  /* 0x00000010130c7227 */ /* 0x000fe200078e00ff */
[----:B------:R-:W-:-:S03]  /*6c30*/  IADD3 R17, P1, PT, R17, R14, RZ ;  /* 0x0000000e11117210 */ /* 0x000fc60007f3e0ff */
[----:B------:R-:W-:Y:S02]  /*6c40*/  IMAD.X R12, RZ, RZ, R12, P0 ;  /* 0x000000ffff0c7224 */ /* 0x000fe400000e060c */
[----:B------:R-:W-:-:S04]  /*6c50*/  IMAD.WIDE.U32 R14, R17, R8, RZ ;  /* 0x00000008110e7225 */ /* 0x000fc800078e00ff */
[----:B------:R-:W-:Y:S01]  /*6c60*/  IMAD.X R19, RZ, RZ, R12, P1 ;  /* 0x000000ffff137224 */ /* 0x000fe200008e060c */
[----:B------:R-:W-:Y:S01]  /*6c70*/  IADD3 R23, P1, PT, -R14, R23, RZ ;  /* 0x000000170e177210 */ /* 0x000fe20007f3e1ff */
[----:B------:R-:W-:-:S03]  /*6c80*/  IMAD R12, R17, R9, R15 ;  /* 0x00000009110c7224 */ /* 0x000fc600078e020f */
[-C--:B------:R-:W-:Y:S01]  /*6c90*/  ISETP.GE.U32.AND P0, PT, R23, R8.reuse, PT ;  /* 0x000000081700720c */ /* 0x080fe20003f06070 */
[----:B------:R-:W-:-:S05]  /*6ca0*/  IMAD R12, R19, R8, R12 ;  /* 0x00000008130c7224 */ /* 0x000fca00078e020c */
[----:B------:R-:W-:Y:S02]  /*6cb0*/  IADD3.X R25, PT, PT, ~R12, R16, RZ, P1, !PT ;  /* 0x000000100c197210 */ /* 0x000fe40000ffe5ff */
[----:B------:R-:W-:Y:S02]  /*6cc0*/  IADD3 R15, P1, PT, R23, -R8, RZ ;  /* 0x80000008170f7210 */ /* 0x000fe40007f3e0ff */
[----:B------:R-:W-:Y:S02]  /*6cd0*/  ISETP.GE.U32.AND.EX P0, PT, R25, R9, PT, P0 ;  /* 0x000000091900720c */ /* 0x000fe40003f06100 */
[----:B------:R-:W-:Y:S01]  /*6ce0*/  IADD3 R12, P2, PT, R17, 0x1, RZ ;  /* 0x00000001110c7810 */ /* 0x000fe20007f5e0ff */
[----:B------:R-:W-:Y:S01]  /*6cf0*/  IMAD.X R21, R25, 0x1, ~R9, P1 ;  /* 0x0000000119157824 */ /* 0x000fe200008e0e09 */
[----:B------:R-:W-:Y:S02]  /*6d00*/  SEL R15, R15, R23, P0 ;  /* 0x000000170f0f7207 */ /* 0x000fe40000000000 */
[----:B------:R-:W-:Y:S01]  /*6d10*/  SEL R17, R12, R17, P0 ;  /* 0x000000110c117207 */ /* 0x000fe20000000000 */
[----:B------:R-:W-:Y:S01]  /*6d20*/  IMAD.X R14, RZ, RZ, R19, P2 ;  /* 0x000000ffff0e7224 */ /* 0x000fe200010e0613 */
[----:B------:R-:W-:-:S02]  /*6d30*/  SEL R21, R21, R25, P0 ;  /* 0x0000001915157207 */ /* 0x000fc40000000000 */
[----:B------:R-:W-:Y:S02]  /*6d40*/  ISETP.GE.U32.AND P1, PT, R15, R8, PT ;  /* 0x000000080f00720c */ /* 0x000fe40003f26070 */
[----:B------:R-:W-:Y:S02]  /*6d50*/  SEL R8, R14, R19, P0 ;  /* 0x000000130e087207 */ /* 0x000fe40000000000 */
[----:B------:R-:W-:Y:S02]  /*6d60*/  IADD3 R28, P2, PT, R17, 0x1, RZ ;  /* 0x00000001111c7810 */ /* 0x000fe40007f5e0ff */
[----:B------:R-:W-:Y:S02]  /*6d70*/  ISETP.GE.U32.AND.EX P0, PT, R21, R9, PT, P1 ;  /* 0x000000091500720c */ /* 0x000fe40003f06110 */
[----:B------:R-:W-:Y:S01]  /*6d80*/  LOP3.LUT R12, R10, R13, RZ, 0x3c, !PT ;  /* 0x0000000d0a0c7212 */ /* 0x000fe200078e3cff */
[----:B------:R-:W-:Y:S01]  /*6d90*/  IMAD.X R29, RZ, RZ, R8, P2 ;  /* 0x000000ffff1d7224 */ /* 0x000fe200010e0608 */
[----:B------:R-:W-:-:S02]  /*6da0*/  SEL R28, R28, R17, P0 ;  /* 0x000000111c1c7207 */ /* 0x000fc40000000000 */
[----:B------:R-:W-:Y:S02]  /*6db0*/  ISETP.GE.AND P1, PT, R12, RZ, PT ;  /* 0x000000ff0c00720c */ /* 0x000fe40003f26270 */
[----:B------:R-:W-:Y:S02]  /*6dc0*/  SEL R29, R29, R8, P0 ;  /* 0x000000081d1d7207 */ /* 0x000fe40000000000 */
[-C--:B------:R-:W-:Y:S02]  /*6dd0*/  IADD3 R9, P2, PT, RZ, -R28.reuse, RZ ;  /* 0x8000001cff097210 */ /* 0x080fe40007f5e0ff */
[----:B------:R-:W-:Y:S02]  /*6de0*/  ISETP.NE.U32.AND P0, PT, R11, RZ, PT ;  /* 0x000000ff0b00720c */ /* 0x000fe40003f05070 */
[-C--:B------:R-:W-:Y:S02]  /*6df0*/  IADD3.X R8, PT, PT, RZ, ~R29.reuse, RZ, P2, !PT ;  /* 0x8000001dff087210 */ /* 0x080fe400017fe4ff */
[----:B------:R-:W-:Y:S01]  /*6e00*/  SEL R28, R9, R28, !P1 ;  /* 0x0000001c091c7207 */ /* 0x000fe20004800000 */
[----:B------:R-:W-:Y:S01]  /*6e10*/  IMAD.MOV.U32 R9, RZ, RZ, 0x0 ;  /* 0x00000000ff097424 */ /* 0x000fe200078e00ff */
[----:B------:R-:W-:Y:S01]  /*6e20*/  SEL R29, R8, R29, !P1 ;  /* 0x0000001d081d7207 */ /* 0x000fe20004800000 */
[----:B------:R-:W-:Y:S01]  /*6e30*/  IMAD.MOV.U32 R8, RZ, RZ, R4 ;  /* 0x000000ffff087224 */ /* 0x000fe200078e0004 */
[----:B------:R-:W-:-:S04]  /*6e40*/  ISETP.NE.AND.EX P0, PT, R10, RZ, PT, P0 ;  /* 0x000000ff0a00720c */ /* 0x000fc80003f05300 */
[----:B------:R-:W-:Y:S02]  /*6e50*/  SEL R28, R28, 0xffffffff, P0 ;  /* 0xffffffff1c1c7807 */ /* 0x000fe40000000000 */
[----:B------:R-:W-:Y:S01]  /*6e60*/  SEL R29, R29, 0xffffffff, P0 ;  /* 0xffffffff1d1d7807 */ /* 0x000fe20000000000 */
[----:B------:R-:W-:Y:S06]  /*6e70*/  RET.REL.NODEC R8 `(_ZN2at6native49_GLOBAL__N__3489678a_16_AveragePool2d_cu_fb80407634avg_pool2d_backward_out_cuda_frameIddiEEvT1_PKT_llllliiiiiiPS4_ibb) ;  /* 0xffffff9008607950 */ /* 0x000fec0003c3ffff */
.L_x_1012:
        /* <DEDUP_REMOVED lines=16> */
.L_x_1500:


//--------------------- .text._ZN2at6native49_GLOBAL__N__3489678a_16_AveragePool2d_cu_fb80407639avg_pool2d_backward_out_cuda_frame_nhwcIddiEEvT1_PKT_llliiiiiiiiPS4_ibb --------------------------
	.section	.text._ZN2at6native49_GLOBAL__N__3489678a_16_AveragePool2d_cu_fb80407639avg_pool2d_backward_out_cuda_frame_nhwcIddiEEvT1_PKT_llliiiiiiiiPS4_ibb,"ax",@progbits
	.align	128
.text._ZN2at6native49_GLOBAL__N__3489678a_16_AveragePool2d_cu_fb80407639avg_pool2d_backward_out_cuda_frame_nhwcIddiEEvT1_PKT_llliiiiiiiiPS4_ibb:
        .type           _ZN2at6native49_GLOBAL__N__3489678a_16_AveragePool2d_cu_fb80407639avg_pool2d_backward_out_cuda_frame_nhwcIddiEEvT1_PKT_llliiiiiiiiPS4_ibb,@function
        .size           _ZN2at6native49_GLOBAL__N__3489678a_16_AveragePool2d_cu_fb80407639avg_pool2d_backward_out_cuda_frame_nhwcIddiEEvT1_PKT_llliiiiiiiiPS4_ibb,(.L_x_1503 - _ZN2at6native49_GLOBAL__N__3489678a_16_AveragePool2d_cu_fb80407639avg_pool2d_backward_out_cuda_frame_nhwcIddiEEvT1_PKT_llliiiiiiiiPS4_ibb)
        .other          _ZN2at6native49_GLOBAL__N__3489678a_16_AveragePool2d_cu_fb80407639avg_pool2d_backward_out_cuda_frame_nhwcIddiEEvT1_PKT_llliiiiiiiiPS4_ibb,@"STO_CUDA_ENTRY STV_DEFAULT"
_ZN2at6native49_GLOBAL__N__3489678a_16_AveragePool2d_cu_fb80407639avg_pool2d_backward_out_cuda_frame_nhwcIddiEEvT1_PKT_llliiiiiiiiPS4_ibb:
        /* <DEDUP_REMOVED lines=27> */
.L_x_1061:
        /* <DEDUP_REMOVED lines=17> */
[----:B------:R-:W-:Y:S02]  /*02c0*/  IMAD R4, R7, UR9, R2 ;  /* 0x0000000907047c24 */ /* 0x000fe4000f8e0202 */
[----:B------:R-:W-:-:S03]  /*02d0*/  HFMA2 R7, -RZ, RZ, 0, 0 ;  /* 0x00000000ff077431 */ /* 0x000fc600000001ff */
        /* <DEDUP_REMOVED lines=10> */
.L_x_1015:
[----:B------:R-:W1:Y:S01]  /*0380*/  LDCU.64 UR14, c[0x0][0x390] ;  /* 0x00007200ff0e77ac */ /* 0x000e620008000a00 */
[----:B------:R-:W-:Y:S01]  /*0390*/  IMAD.MOV.U32 R20, RZ, RZ, R2 ;  /* 0x000000ffff147224 */ /* 0x000fe200078e0002 */
[----:B------:R-:W-:Y:S02]  /*03a0*/  MOV R15, R3 ;  /* 0x00000003000f7202 */ /* 0x000fe40000000f00 */
[----:B------:R-:W-:Y:S01]  /*03b0*/  MOV R4, 0x3f0 ;  /* 0x000003f000047802 */ /* 0x000fe20000000f00 */
[----:B-1----:R-:W-:Y:S02]  /*03c0*/  IMAD.U32 R13, RZ, RZ, UR14 ;  /* 0x0000000eff0d7e24 */ /* 0x002fe4000f8e00ff */
[----:B------:R-:W-:-:S07]  /*03d0*/  IMAD.U32 R12, RZ, RZ, UR15 ;  /* 0x0000000fff0c7e24 */ /* 0x000fce000f8e00ff */
[----:B0-----:R-:W-:Y:S05]  /*03e0*/  CALL.REL.NOINC `($__internal_19_$__cuda_sm20_div_s64) ;  /* 0x0000007000bc7944 */ /* 0x001fea0003c00000 */
[----:B------:R-:W0:Y:S01]  /*03f0*/  LDCU.64 UR14, c[0x0][0x390] ;  /* 0x00007200ff0e77ac */ /* 0x000e220008000a00 */
[----:B------:R-:W-:Y:S01]  /*0400*/  IADD3 R9, P0, PT, RZ, -R28, RZ ;  /* 0x8000001cff097210 */ /* 0x000fe20007f1e0ff */
[----:B------:R-:W-:-:S04]  /*0410*/  IMAD.MOV.U32 R8, RZ, RZ, R28 ;  /* 0x000000ffff087224 */ /* 0x000fc800078e001c */
[----:B------:R-:W-:-:S04]  /*0420*/  IMAD.X R0, RZ, RZ, ~R29, P0 ;  /* 0x000000ffff007224 */ /* 0x000fc800000e0e1d */
[----:B0-----:R-:W-:Y:S02]  /*0430*/  IMAD R0, R0, UR14, RZ ;  /* 0x0000000e00007c24 */ /* 0x001fe4000f8e02ff */
[----:B------:R-:W-:-:S04]  /*0440*/  IMAD.WIDE.U32 R6, R9, UR14, R2 ;  /* 0x0000000e09067c25 */ /* 0x000fc8000f8e0002 */
[----:B------:R-:W-:-:S04]  /*0450*/  IMAD R9, R9, UR15, R0 ;  /* 0x0000000f09097c24 */ /* 0x000fc8000f8e0200 */
[----:B------:R-:W-:Y:S02]  /*0460*/  IMAD.IADD R7, R7, 0x1, R9 ;  /* 0x0000000107077824 */ /* 0x000fe400078e0209 */
[----:B------:R-:W-:-:S07]  /*0470*/  IMAD.MOV.U32 R9, RZ, RZ, R29 ;  /* 0x000000ffff097224 */ /* 0x000fce00078e001d */
.L_x_1016:
[----:B0-----:R-:W-:Y:S05]  /*0480*/  BSYNC.RECONVERGENT B0 ;  /* 0x0000000000007941 */ /* 0x001fea0003800200 */
.L_x_1014:
        /* <DEDUP_REMOVED lines=26> */
[----:B------:R-:W-:Y:S02]  /*0630*/  IMAD.MOV.U32 R8, RZ, RZ, R11 ;  /* 0x000000ffff087224 */ /* 0x000fe400078e000b */
[----:B------:R-:W-:Y:S01]  /*0640*/  IMAD.MOV.U32 R9, RZ, RZ, RZ ;  /* 0x000000ffff097224 */ /* 0x000fe200078e00ff */
[----:B------:R-:W-:Y:S06]  /*0650*/  BRA `(.L_x_1019) ;  /* 0x0000000000307947 */ /* 0x000fec0003800000 */
.L_x_1018:
[----:B------:R-:W0:Y:S01]  /*0660*/  LDCU.64 UR14, c[0x0][0x3a0] ;  /* 0x00007400ff0e77ac */ /* 0x000e220008000a00 */
[----:B------:R-:W-:Y:S01]  /*0670*/  MOV R20, R8 ;  /* 0x0000000800147202 */ /* 0x000fe20000000f00 */
[----:B------:R-:W-:Y:S01]  /*0680*/  IMAD.MOV.U32 R15, RZ, RZ, R9 ;  /* 0x000000ffff0f7224 */ /* 0x000fe200078e0009 */
[----:B------:R-:W-:Y:S01]  /*0690*/  MOV R4, 0x6d0 ;  /* 0x000006d000047802 */ /* 0x000fe20000000f00 */
[----:B0-----:R-:W-:Y:S02]  /*06a0*/  IMAD.U32 R13, RZ, RZ, UR14 ;  /* 0x0000000eff0d7e24 */ /* 0x001fe4000f8e00ff */
[----:B------:R-:W-:-:S07]  /*06b0*/  IMAD.U32 R12, RZ, RZ, UR15 ;  /* 0x0000000fff0c7e24 */ /* 0x000fce000f8e00ff */
[----:B------:R-:W-:Y:S05]  /*06c0*/  CALL.REL.NOINC `($__internal_19_$__cuda_sm20_div_s64) ;  /* 0x0000007000047944 */ /* 0x000fea0003c00000 */
[----:B------:R-:W0:Y:S01]  /*06d0*/  LDCU UR9, c[0x0][0x3a0] ;  /* 0x00007400ff0977ac */ /* 0x000e220008000800 */
[----:B------:R-:W-:-:S04]  /*06e0*/  IMAD.MOV R9, RZ, RZ, -R28 ;  /* 0x000000ffff097224 */ /* 0x000fc800078e0a1c */
[----:B0-----:R-:W-:Y:S01]  /*06f0*/  IMAD R0, R9, UR9, R8 ;  /* 0x0000000909007c24 */ /* 0x001fe2000f8e0208 */
[----:B------:R-:W-:Y:S01]  /*0700*/  MOV R8, R28 ;  /* 0x0000001c00087202 */ /* 0x000fe20000000f00 */
[----:B------:R-:W-:-:S07]  /*0710*/  IMAD.MOV.U32 R9, RZ, RZ, R29 ;  /* 0x000000ffff097224 */ /* 0x000fce00078e001d */
.L_x_1019:
[----:B------:R-:W-:Y:S05]  /*0720*/  BSYNC.RECONVERGENT B0 ;  /* 0x0000000000007941 */ /* 0x000fea0003800200 */
.L_x_1017:
        /* <DEDUP_REMOVED lines=28> */
.L_x_1021:
[----:B------:R-:W0:Y:S01]  /*08f0*/  LDCU.64 UR14, c[0x0][0x398] ;  /* 0x00007300ff0e77ac */ /* 0x000e220008000a00 */
[----:B------:R-:W-:Y:S01]  /*0900*/  IMAD.MOV.U32 R20, RZ, RZ, R8 ;  /* 0x000000ffff147224 */ /* 0x000fe200078e0008 */
[----:B------:R-:W-:Y:S01]  /*0910*/  MOV R4, 0x960 ;  /* 0x0000096000047802 */ /* 0x000fe20000000f00 */
[----:B------:R-:W-:Y:S01]  /*0920*/  IMAD.MOV.U32 R15, RZ, RZ, R9 ;  /* 0x000000ffff0f7224 */ /* 0x000fe200078e0009 */
[----:B0-----:R-:W-:Y:S01]  /*0930*/  MOV R13, UR14 ;  /* 0x0000000e000d7c02 */ /* 0x001fe20008000f00 */
[----:B------:R-:W-:-:S07]  /*0940*/  IMAD.U32 R12, RZ, RZ, UR15 ;  /* 0x0000000fff0c7e24 */ /* 0x000fce000f8e00ff */
[----:B------:R-:W-:Y:S05]  /*0950*/  CALL.REL.NOINC `($__internal_19_$__cuda_sm20_div_s64) ;  /* 0x0000006c00607944 */ /* 0x000fea0003c00000 */
[----:B------:R-:W0:Y:S01]  /*0960*/  LDCU UR9, c[0x0][0x398] ;  /* 0x00007300ff0977ac */ /* 0x000e220008000800 */
[----:B------:R-:W-:-:S04]  /*0970*/  IMAD.MOV R13, RZ, RZ, -R28 ;  /* 0x000000ffff0d7224 */ /* 0x000fc800078e0a1c */
[----:B0-----:R-:W-:-:S07]  /*0980*/  IMAD R13, R13, UR9, R8 ;  /* 0x000000090d0d7c24 */ /* 0x001fce000f8e0208 */
.L_x_1022:
[----:B------:R-:W-:Y:S05]  /*0990*/  BSYNC.RECONVERGENT B0 ;  /* 0x0000000000007941 */ /* 0x000fea0003800200 */
.L_x_1020:
        /* <DEDUP_REMOVED lines=16> */
[----:B0-----:R-:W-:Y:S01]  /*0aa0*/  MOV R8, RZ ;  /* 0x000000ff00087202 */ /* 0x001fe20000000f00 */
[----:B---3--:R-:W-:Y:S02]  /*0ab0*/  IMAD.MOV R16, RZ, RZ, -R9 ;  /* 0x000000ffff107224 */ /* 0x008fe400078e0a09 */
[----:B-1----:R-:W-:Y:S02]  /*0ac0*/  IMAD.MOV.U32 R10, RZ, RZ, RZ ;  /* 0x000000ffff0a7224 */ /* 0x002fe400078e00ff */
[----:B------:R-:W-:Y:S01]  /*0ad0*/  IMAD R15, R16, R17, RZ ;  /* 0x00000011100f7224 */ /* 0x000fe200078e02ff */
[----:B------:R-:W-:-:S03]  /*0ae0*/  IABS R16, R13 ;  /* 0x0000000d00107213 */ /* 0x000fc60000000000 */
[----:B------:R-:W-:-:S04]  /*0af0*/  IMAD.HI.U32 R15, R9, R15, R8 ;  /* 0x0000000f090f7227 */ /* 0x000fc800078e0008 */
[----:B----4-:R-:W-:Y:S02]  /*0b00*/  IMAD.MOV R4, RZ, RZ, -R11 ;  /* 0x000000ffff047224 */ /* 0x010fe400078e0a0b */
[----:B------:R-:W-:Y:S02]  /*0b10*/  IMAD.MOV.U32 R8, RZ, RZ, R16 ;  /* 0x000000ffff087224 */ /* 0x000fe400078e0010 */
[----:B------:R-:W-:Y:S01]  /*0b20*/  IMAD R9, R4, R19, RZ ;  /* 0x0000001304097224 */ /* 0x000fe200078e02ff */
[----:B------:R-:W0:Y:S01]  /*0b30*/  LDC R16, c[0x0][0x3a8] ;  /* 0x0000ea00ff107b82 */ /* 0x000e220000000800 */
[----:B------:R-:W-:-:S04]  /*0b40*/  IMAD.HI.U32 R4, R15, R8, RZ ;  /* 0x000000080f047227 */ /* 0x000fc800078e00ff */
[----:B------:R-:W-:Y:S01]  /*0b50*/  IMAD.HI.U32 R9, R11, R9, R10 ;  /* 0x000000090b097227 */ /* 0x000fe200078e000a */
[----:B------:R-:W-:Y:S02]  /*0b60*/  IADD3 R11, PT, PT, -R4, RZ, RZ ;  /* 0x000000ff040b7210 */ /* 0x000fe40007ffe1ff */
[----:B------:R-:W1:Y:S01]  /*0b70*/  LDC R15, c[0x0][0x3b4] ;  /* 0x0000ed00ff0f7b82 */ /* 0x000e620000000800 */
[----:B------:R-:W-:Y:S02]  /*0b80*/  IMAD.MOV.U32 R10, RZ, RZ, R14 ;  /* 0x000000ffff0a7224 */ /* 0x000fe400078e000e */
[----:B------:R-:W-:Y:S02]  /*0b90*/  IMAD R8, R17, R11, R8 ;  /* 0x0000000b11087224 */ /* 0x000fe400078e0208 */
[----:B------:R-:W-:-:S03]  /*0ba0*/  IMAD.HI.U32 R9, R9, R10, RZ ;  /* 0x0000000a09097227 */ /* 0x000fc600078e00ff */
[----:B------:R-:W-:Y:S01]  /*0bb0*/  ISETP.GT.U32.AND P1, PT, R17, R8, PT ;  /* 0x000000081100720c */ /* 0x000fe20003f24070 */
[----:B------:R-:W-:Y:S01]  /*0bc0*/  IMAD.MOV R11, RZ, RZ, -R9 ;  /* 0x000000ffff0b7224 */ /* 0x000fe200078e0a09 */
[----:B------:R-:W3:Y:S03]  /*0bd0*/  LDC R14, c[0x0][0x3b0] ;  /* 0x0000ec00ff0e7b82 */ /* 0x000ee60000000800 */
[----:B------:R-:W-:-:S05]  /*0be0*/  IMAD R10, R19, R11, R10 ;  /* 0x0000000b130a7224 */ /* 0x000fca00078e020a */
[----:B------:R-:W-:-:S03]  /*0bf0*/  ISETP.GT.U32.AND P5, PT, R19, R10, PT ;  /* 0x0000000a1300720c */ /* 0x000fc60003fa4070 */
[----:B------:R-:W-:Y:S01]  /*0c00*/  @!P1 IMAD.IADD R8, R8, 0x1, -R17 ;  /* 0x0000000108089824 */ /* 0x000fe200078e0a11 */
[----:B------:R-:W-:-:S04]  /*0c10*/  @!P1 IADD3 R4, PT, PT, R4, 0x1, RZ ;  /* 0x0000000104049810 */ /* 0x000fc80007ffe0ff */
[----:B------:R-:W-:Y:S02]  /*0c20*/  ISETP.GE.U32.AND P0, PT, R8, R17, PT ;  /* 0x000000110800720c */ /* 0x000fe40003f06070 */
[----:B------:R-:W-:-:S03]  /*0c30*/  LOP3.LUT R8, R13, R12, RZ, 0x3c, !PT ;  /* 0x0000000c0d087212 */ /* 0x000fc600078e3cff */
[----:B------:R-:W-:Y:S01]  /*0c40*/  @!P5 IMAD.IADD R10, R10, 0x1, -R19 ;  /* 0x000000010a0ad824 */ /* 0x000fe200078e0a13 */
[----:B------:R-:W-:Y:S01]  /*0c50*/  ISETP.GE.AND P6, PT, R8, RZ, PT ;  /* 0x000000ff0800720c */ /* 0x000fe20003fc6270 */
[----:B------:R-:W-:Y:S01]  /*0c60*/  @!P5 VIADD R9, R9, 0x1 ;  /* 0x000000010909d836 */ /* 0x000fe20000000000 */
[----:B---3--:R-:W-:Y:S02]  /*0c70*/  ISETP.GE.AND P4, PT, R13, R14, PT ;  /* 0x0000000e0d00720c */ /* 0x008fe40003f86270 */
[----:B------:R-:W-:Y:S02]  /*0c80*/  ISETP.GE.U32.AND P2, PT, R10, R19, PT ;  /* 0x000000130a00720c */ /* 0x000fe40003f46070 */
[----:B------:R-:W-:Y:S01]  /*0c90*/  LOP3.LUT R8, R0, R18, RZ, 0x3c, !PT ;  /* 0x0000001200087212 */ /* 0x000fe200078e3cff */
[----:B------:R-:W-:Y:S01]  /*0ca0*/  @P0 VIADD R4, R4, 0x1 ;  /* 0x0000000104040836 */ /* 0x000fe20000000000 */
[----:B-1----:R-:W-:Y:S02]  /*0cb0*/  ISETP.GE.AND P0, PT, R0, R15, PT ;  /* 0x0000000f0000720c */ /* 0x002fe40003f06270 */
[----:B------:R-:W-:Y:S01]  /*0cc0*/  ISETP.GE.AND P1, PT, R8, RZ, PT ;  /* 0x000000ff0800720c */ /* 0x000fe20003f26270 */
[----:B------:R-:W-:Y:S01]  /*0cd0*/  IMAD.MOV.U32 R11, RZ, RZ, R4 ;  /* 0x000000ffff0b7224 */ /* 0x000fe200078e0004 */
[----:B------:R-:W-:Y:S01]  /*0ce0*/  ISETP.NE.AND P5, PT, R18, RZ, PT ;  /* 0x000000ff1200720c */ /* 0x000fe20003fa5270 */
[----:B------:R-:W-:-:S03]  /*0cf0*/  IMAD.MOV.U32 R4, RZ, RZ, RZ ;  /* 0x000000ffff047224 */ /* 0x000fc600078e00ff */
[----:B------:R-:W-:Y:S01]  /*0d00*/  @!P6 IADD3 R11, PT, PT, -R11, RZ, RZ ;  /* 0x000000ff0b0be210 */ /* 0x000fe20007ffe1ff */
[----:B------:R-:W-:Y:S01]  /*0d10*/  @P2 VIADD R9, R9, 0x1 ;  /* 0x0000000109092836 */ /* 0x000fe20000000000 */
[----:B------:R-:W-:-:S03]  /*0d20*/  @!P3 LOP3.LUT R11, RZ, R12, RZ, 0x33, !PT ;  /* 0x0000000cff0bb212 */ /* 0x000fc600078e33ff */
[----:B------:R-:W-:Y:S01]  /*0d30*/  IMAD.MOV.U32 R12, RZ, RZ, R9 ;  /* 0x000000ffff0c7224 */ /* 0x000fe200078e0009 */
[----:B0-2---:R-:W-:Y:S06]  /*0d40*/  @!P4 BRA `(.L_x_1024) ;  /* 0x000000000068c947 */ /* 0x005fec0003800000 */
        /* <DEDUP_REMOVED lines=26> */
.L_x_1024:
[----:B------:R-:W-:Y:S05]  /*0ef0*/  BSYNC.RECONVERGENT B0 ;  /* 0x0000000000007941 */ /* 0x000fea0003800200 */
.L_x_1023:
[----:B------:R-:W-:Y:S01]  /*0f00*/  BSSY.RECONVERGENT B0, `(.L_x_1025) ;  /* 0x000001f000007945 */ /* 0x000fe20003800200 */
[----:B------:R-:W-:Y:S01]  /*0f10*/  VIADDMNMX R9, R11, 0x1, R16, PT ;  /* 0x000000010b097846 */ /* 0x000fe20003800110 */
[----:B------:R-:W-:Y:S02]  /*0f20*/  @!P1 IMAD.MOV R12, RZ, RZ, -R12 ;  /* 0x000000ffff0c9224 */ /* 0x000fe400078e0a0c */
[----:B------:R-:W-:Y:S01]  /*0f30*/  IMAD.MOV.U32 R11, RZ, RZ, RZ ;  /* 0x000000ffff0b7224 */ /* 0x000fe200078e00ff */
[----:B------:R-:W-:Y:S06]  /*0f40*/  @!P0 BRA `(.L_x_1026) ;  /* 0x0000000000688947 */ /* 0x000fec0003800000 */
[----:B------:R-:W0:Y:S01]  /*0f50*/  LDC R17, c[0x0][0x3bc] ;  /* 0x0000ef00ff117b82 */ /* 0x000e220000000800 */
[----:B------:R-:W-:Y:S01]  /*0f60*/  IMAD.IADD R0, R0, 0x1, -R15 ;  /* 0x0000000100007824 */ /* 0x000fe200078e0a0f */
[----:B0-----:R-:W-:-:S04]  /*0f70*/  IABS R13, R17 ;  /* 0x00000011000d7213 */ /* 0x001fc80000000000 */
[----:B------:R-:W0:Y:S08]  /*0f80*/  I2F.RP R8, R13 ;  /* 0x0000000d00087306 */ /* 0x000e300000209400 */
[----:B0-----:R-:W0:Y:S02]  /*0f90*/  MUFU.RCP R8, R8 ;  /* 0x0000000800087308 */ /* 0x001e240000001000 */
[----:B0-----:R-:W-:-:S06]  /*0fa0*/  IADD3 R10, PT, PT, R8, 0xffffffe, RZ ;  /* 0x0ffffffe080a7810 */ /* 0x001fcc0007ffe0ff */
        /* <DEDUP_REMOVED lines=20> */
.L_x_1026:
[----:B------:R-:W-:Y:S05]  /*10f0*/  BSYNC.RECONVERGENT B0 ;  /* 0x0000000000007941 */ /* 0x000fea0003800200 */
.L_x_1025:
[----:B------:R-:W-:Y:S01]  /*1100*/  ISETP.GE.AND P0, PT, R4, R9, PT ;  /* 0x000000090400720c */ /* 0x000fe20003f06270 */
[----:B------:R-:W-:Y:S01]  /*1110*/  IMAD R13, R28, UR5, RZ ;  /* 0x000000051c0d7c24 */ /* 0x000fe2000f8e02ff */
[----:B------:R-:W-:Y:S01]  /*1120*/  @!P5 LOP3.LUT R12, RZ, R18, RZ, 0x33, !PT ;  /* 0x00000012ff0cd212 */ /* 0x000fe200078e33ff */
[----:B------:R-:W-:Y:S01]  /*1130*/  BSSY.RECONVERGENT B2, `(.L_x_1027) ;  /* 0x000028e000027945 */ /* 0x000fe20003800200 */
[----:B------:R-:W-:Y:S01]  /*1140*/  CS2R R30, SRZ ;  /* 0x00000000001e7805 */ /* 0x000fe2000001ff00 */
[----:B------:R-:W-:Y:S01]  /*1150*/  IMAD R17, R29, UR4, R13 ;  /* 0x000000041d117c24 */ /* 0x000fe2000f8e020d */
[----:B------:R-:W-:-:S07]  /*1160*/  VIADDMNMX R8, R12, 0x1, R21, PT ;  /* 0x000000010c087846 */ /* 0x000fce0003800115 */
[----:B------:R-:W-:Y:S05]  /*1170*/  @P0 BRA `(.L_x_1028) ;  /* 0x0000002800240947 */ /* 0x000fea0003800000 */
[----:B------:R-:W0:Y:S01]  /*1180*/  LDCU UR9, c[0x0][0x3c4] ;  /* 0x00007880ff0977ac */ /* 0x000e220008000800 */
[----:B------:R-:W-:Y:S01]  /*1190*/  IMAD.WIDE.U32 R28, R28, UR4, RZ ;  /* 0x000000041c1c7c25 */ /* 0x000fe2000f8e00ff */
[----:B------:R-:W-:Y:S02]  /*11a0*/  IADD3 R10, PT, PT, R11, 0x3, RZ ;  /* 0x000000030b0a7810 */ /* 0x000fe40007ffe0ff */
[----:B------:R-:W-:Y:S01]  /*11b0*/  CS2R R30, SRZ ;  /* 0x00000000001e7805 */ /* 0x000fe2000001ff00 */
[----:B------:R-:W1:Y:S01]  /*11c0*/  LDCU UR10, c[0x0][0x3a0] ;  /* 0x00007400ff0a77ac */ /* 0x000e620008000800 */
[----:B------:R-:W-:Y:S02]  /*11d0*/  IMAD.IADD R12, R29, 0x1, R17 ;  /* 0x000000011d0c7824 */ /* 0x000fe400078e0211 */
[----:B------:R-:W-:Y:S02]  /*11e0*/  IMAD R19, R11, R18, R18 ;  /* 0x000000120b137224 */ /* 0x000fe400078e0212 */
        /* <DEDUP_REMOVED lines=20> */
.L_x_1060:
        /* <DEDUP_REMOVED lines=27> */
[----:B------:R-:W-:-:S05]  /*14e0*/  LEA.HI.X.SX32 R33, R33, R12, 0x1, P1 ;  /* 0x0000000c21217211 */ /* 0x000fca00008f0eff */
[----:B-1----:R-:W-:Y:S02]  /*14f0*/  IMAD R0, R33, UR16, RZ ;  /* 0x0000001021007c24 */ /* 0x002fe4000f8e02ff */
[----:B------:R-:W-:-:S04]  /*1500*/  IMAD.WIDE.U32 R32, R35, UR16, R6 ;  /* 0x0000001023207c25 */ /* 0x000fc8000f8e0006 */
[----:B------:R-:W-:Y:S01]  /*1510*/  IMAD R35, R35, UR17, R0 ;  /* 0x0000001123237c24 */ /* 0x000fe2000f8e0200 */
[----:B--2---:R-:W-:-:S03]  /*1520*/  LEA R38, P1, R32, UR14, 0x3 ;  /* 0x0000000e20267c11 */ /* 0x004fc6000f8218ff */
[----:B------:R-:W-:-:S05]  /*1530*/  IMAD.IADD R33, R33, 0x1, R35 ;  /* 0x0000000121217824 */ /* 0x000fca00078e0223 */
[----:B------:R-:W-:-:S05]  /*1540*/  LEA.HI.X R39, R32, UR15, R33, 0x3, P1 ;  /* 0x0000000f20277c11 */ /* 0x000fca00088f1c21 */
[----:B------:R1:W2:Y:S01]  /*1550*/  LDG.E.64 R32, desc[UR12][R38.64] ;  /* 0x0000000c26207981 */ /* 0x0002a2000c1e1b00 */
[----:B0-----:R-:W-:Y:S01]  /*1560*/  UPRMT UR9, UR9, 0x8880, URZ ;  /* 0x0000888009097896 */ /* 0x001fe200080000ff */
[----:B------:R-:W-:Y:S01]  /*1570*/  IADD3 R0, PT, PT, -R15, R20, RZ ;  /* 0x000000140f007210 */ /* 0x000fe20007ffe1ff */
[----:B------:R-:W-:Y:S01]  /*1580*/  IMAD.MOV.U32 R36, RZ, RZ, 0x1 ;  /* 0x00000001ff247424 */ /* 0x000fe200078e00ff */
[----:B------:R-:W-:Y:S03]  /*1590*/  BSSY.RECONVERGENT B5, `(.L_x_1035) ;  /* 0x0000035000057945 */ /* 0x000fe60003800200 */
[----:B------:R-:W-:Y:S01]  /*15a0*/  ISETP.NE.AND P1, PT, RZ, UR9, PT ;  /* 0x00000009ff007c0c */ /* 0x000fe2000bf25270 */
[----:B------:R-:W-:-:S12]  /*15b0*/  IMAD R34, R27, R0, RZ ;  /* 0x000000001b227224 */ /* 0x000fd800078e02ff */
        /* <DEDUP_REMOVED lines=49> */
[----:B------:R-:W-:Y:S05]  /*18d0*/  CALL.REL.NOINC `($__internal_18_$__cuda_sm20_div_rn_f64_full) ;  /* 0x0000005400747944 */ /* 0x000fea0003c00000 */
.L_x_1036:
[----:B------:R-:W-:Y:S05]  /*18e0*/  BSYNC.RECONVERGENT B5 ;  /* 0x0000000000057941 */ /* 0x000fea0003800200 */
.L_x_1035:
[----:B------:R0:W1:Y:S02]  /*18f0*/  DADD R30, R30, R40 ;  /* 0x000000001e1e7229 */ /* 0x0000640000000028 */
.L_x_1034:
[----:B------:R-:W-:Y:S05]  /*1900*/  BSYNC.RECONVERGENT B4 ;  /* 0x0000000000047941 */ /* 0x000fea0003800200 */
.L_x_1033:
[----:B------:R-:W-:Y:S01]  /*1910*/  ISETP.NE.AND P1, PT, R14, 0x1, PT ;  /* 0x000000010e00780c */ /* 0x000fe20003f25270 */
[----:B------:R-:W-:-:S12]  /*1920*/  VIADD R33, R11, 0x1 ;  /* 0x000000010b217836 */ /* 0x000fd80000000000 */
[----:B------:R-:W-:Y:S05]  /*1930*/  @!P1 BRA `(.L_x_1032) ;  /* 0x00000008006c9947 */ /* 0x000fea0003800000 */
[----:B------:R-:W-:Y:S01]  /*1940*/  ISETP.LE.OR P1, PT, R21, R16, !P0 ;  /* 0x000000101500720c */ /* 0x000fe20004723670 */
[----:B------:R-:W-:-:S12]  /*1950*/  BSSY.RECONVERGENT B4, `(.L_x_1037) ;  /* 0x000004a000047945 */ /* 0x000fd80003800200 */
[----:B------:R-:W-:Y:S05]  /*1960*/  @P1 BRA `(.L_x_1038) ;  /* 0x0000000400201947 */ /* 0x000fea0003800000 */
[----:B------:R-:W2:Y:S01]  /*1970*/  LDCU UR9, c[0x0][0x3ac] ;  /* 0x00007580ff0977ac */ /* 0x000ea20008000800 */
[----:B------:R-:W3:Y:S01]  /*1980*/  LDCU.64 UR14, c[0x0][0x390] ;  /* 0x00007200ff0e77ac */ /* 0x000ee20008000a00 */
[----:B------:R-:W4:Y:S01]  /*1990*/  LDCU.64 UR16, c[0x0][0x388] ;  /* 0x00007100ff1077ac */ /* 0x000f220008000a00 */
[----:B--2---:R-:W-:Y:S01]  /*19a0*/  IMAD R33, R4, UR9, R33 ;  /* 0x0000000904217c24 */ /* 0x004fe2000f8e0221 */
[----:B------:R-:W2:Y:S04]  /*19b0*/  LDCU.U8 UR9, c[0x0][0x3d4] ;  /* 0x00007a80ff0977ac */ /* 0x000ea80008000000 */
[----:B------:R-:W-:-:S04]  /*19c0*/  IADD3 R35, P1, PT, R33, R28, RZ ;  /* 0x0000001c21237210 */ /* 0x000fc80007f3e0ff */
[----:B------:R-:W-:-:S05]  /*19d0*/  LEA.HI.X.SX32 R33, R33, R12, 0x1, P1 ;  /* 0x0000000c21217211 */ /* 0x000fca00008f0eff */
[----:B---3--:R-:W-:Y:S02]  /*19e0*/  IMAD R0, R33, UR14, RZ ;  /* 0x0000000e21007c24 */ /* 0x008fe4000f8e02ff */
        /* <DEDUP_REMOVED lines=61> */
[----:B-1----:R-:W-:Y:S05]  /*1dc0*/  CALL.REL.NOINC `($__internal_18_$__cuda_sm20_div_rn_f64_full) ;  /* 0x0000005000387944 */ /* 0x002fea0003c00000 */
.L_x_1040:
[----:B------:R-:W-:Y:S05]  /*1dd0*/  BSYNC.RECONVERGENT B5 ;  /* 0x0000000000057941 */ /* 0x000fea0003800200 */
.L_x_1039:
[----:B-1----:R2:W3:Y:S02]  /*1de0*/  DADD R30, R30, R40 ;  /* 0x000000001e1e7229 */ /* 0x0024e40000000028 */
.L_x_1038:
[----:B------:R-:W-:Y:S05]  /*1df0*/  BSYNC.RECONVERGENT B4 ;  /* 0x0000000000047941 */ /* 0x000fea0003800200 */
.L_x_1037:
[----:B------:R-:W-:Y:S02]  /*1e00*/  ISETP.NE.AND P1, PT, R14, 0x2, PT ;  /* 0x000000020e00780c */ /* 0x000fe40003f25270 */
[----:B------:R-:W-:-:S11]  /*1e10*/  MOV R33, R13 ;  /* 0x0000000d00217202 */ /* 0x000fd60000000f00 */
[----:B------:R-:W-:Y:S05]  /*1e20*/  @!P1 BRA `(.L_x_1032) ;  /* 0x0000000400309947 */ /* 0x000fea0003800000 */
[----:B------:R-:W-:Y:S01]  /*1e30*/  ISETP.LE.OR P0, PT, R24, R17, !P0 ;  /* 0x000000111800720c */ /* 0x000fe20004703670 */
[----:B------:R-:W-:-:S12]  /*1e40*/  IMAD.MOV.U32 R33, RZ, RZ, R10 ;  /* 0x000000ffff217224 */ /* 0x000fd800078e000a */
[----:B------:R-:W-:Y:S05]  /*1e50*/  @P0 BRA `(.L_x_1032) ;  /* 0x0000000400240947 */ /* 0x000fea0003800000 */
[----:B------:R-:W4:Y:S01]  /*1e60*/  LDCU UR9, c[0x0][0x3ac] ;  /* 0x00007580ff0977ac */ /* 0x000f220008000800 */
[----:B------:R-:W5:Y:S01]  /*1e70*/  LDCU.64 UR14, c[0x0][0x390] ;  /* 0x00007200ff0e77ac */ /* 0x000f620008000a00 */
[----:B------:R-:W0:Y:S01]  /*1e80*/  LDCU.64 UR16, c[0x0][0x388] ;  /* 0x00007100ff1077ac */ /* 0x000e220008000a00 */
[----:B----4-:R-:W-:Y:S01]  /*1e90*/  IMAD R33, R4, UR9, R13 ;  /* 0x0000000904217c24 */ /* 0x010fe2000f8e020d */
[----:B------:R-:W4:Y:S04]  /*1ea0*/  LDCU.U8 UR9, c[0x0][0x3d4] ;  /* 0x00007a80ff0977ac */ /* 0x000f280008000000 */
[----:B------:R-:W-:-:S04]  /*1eb0*/  IADD3 R35, P0, PT, R33, R28, RZ ;  /* 0x0000001c21237210 */ /* 0x000fc80007f1e0ff */
[----:B------:R-:W-:-:S05]  /*1ec0*/  LEA.HI.X.SX32 R33, R33, R12, 0x1, P0 ;  /* 0x0000000c21217211 */ /* 0x000fca00000f0eff */
[----:B-----5:R-:W-:Y:S02]  /*1ed0*/  IMAD R0, R33, UR14, RZ ;  /* 0x0000000e21007c24 */ /* 0x020fe4000f8e02ff */
[----:B------:R-:W-:-:S04]  /*1ee0*/  IMAD.WIDE.U32 R32, R35, UR14, R6 ;  /* 0x0000000e23207c25 */ /* 0x000fc8000f8e0006 */
[----:B------:R-:W-:Y:S01]  /*1ef0*/  IMAD R35, R35, UR15, R0 ;  /* 0x0000000f23237c24 */ /* 0x000fe2000f8e0200 */
[----:B0-----:R-:W-:-:S03]  /*1f00*/  LEA R38, P0, R32, UR16, 0x3 ;  /* 0x0000001020267c11 */ /* 0x001fc6000f8018ff */
[----:B------:R-:W-:-:S05]  /*1f10*/  IMAD.IADD R33, R33, 0x1, R35 ;  /* 0x0000000121217824 */ /* 0x000fca00078e0223 */
[----:B------:R-:W-:-:S05]  /*1f20*/  LEA.HI.X R39, R32, UR17, R33, 0x3, P0 ;  /* 0x0000001120277c11 */ /* 0x000fca00080f1c21 */
[----:B------:R0:W5:Y:S01]  /*1f30*/  LDG.E.64 R32, desc[UR12][R38.64] ;  /* 0x0000000c26207981 */ /* 0x000162000c1e1b00 */
[----:B----4-:R-:W-:Y:S01]  /*1f40*/  UPRMT UR9, UR9, 0x8880, URZ ;  /* 0x0000888009097896 */ /* 0x010fe200080000ff */
[----:B------:R-:W-:Y:S02]  /*1f50*/  IMAD.IADD R0, R24, 0x1, -R17 ;  /* 0x0000000118007824 */ /* 0x000fe400078e0a11 */
[----:B------:R-:W-:Y:S01]  /*1f60*/  HFMA2 R36, -RZ, RZ, 0, 5.9604644775390625e-08 ;  /* 0x00000001ff247431 */ /* 0x000fe200000001ff */
[----:B------:R-:W-:Y:S01]  /*1f70*/  BSSY.RECONVERGENT B4, `(.L_x_1041) ;  /* 0x0000035000047945 */ /* 0x000fe20003800200 */
        /* <DEDUP_REMOVED lines=51> */
[----:B-1-3--:R-:W-:Y:S05]  /*22b0*/  CALL.REL.NOINC `($__internal_18_$__cuda_sm20_div_rn_f64_full) ;  /* 0x0000004800fc7944 */ /* 0x00afea0003c00000 */
.L_x_1042:
[----:B------:R-:W-:Y:S05]  /*22c0*/  BSYNC.RECONVERGENT B4 ;  /* 0x0000000000047941 */ /* 0x000fea0003800200 */
.L_x_1041:
[----:B-1-3--:R4:W0:Y:S02]  /*22d0*/  DADD R30, R30, R40 ;  /* 0x000000001e1e7229 */ /* 0x00a8240000000028 */
[----:B0---4-:R-:W-:-:S07]  /*22e0*/  IMAD.MOV.U32 R33, RZ, RZ, R10 ;  /* 0x000000ffff217224 */ /* 0x011fce00078e000a */
.L_x_1032:
[----:B------:R-:W-:Y:S05]  /*22f0*/  BSYNC.RECONVERGENT B3 ;  /* 0x0000000000037941 */ /* 0x000fea0003800200 */
.L_x_1031:
[----:B------:R-:W-:-:S05]  /*2300*/  IMAD.IADD R0, R11, 0x1, -R8 ;  /* 0x000000010b007824 */ /* 0x000fca00078e0a08 */
[----:B------:R-:W-:-:S13]  /*2310*/  ISETP.GT.U32.AND P0, PT, R0, -0x4, PT ;  /* 0xfffffffc0000780c */ /* 0x000fda0003f04070 */
[----:B------:R-:W-:Y:S05]  /*2320*/  @P0 BRA `(.L_x_1030) ;  /* 0x0000001400a80947 */ /* 0x000fea0003800000 */
[----:B------:R-:W4:Y:S01]  /*2330*/  LDC R54, c[0x0][0x3bc] ;  /* 0x0000ef00ff367b82 */ /* 0x000f220000000800 */
[----:B------:R-:W5:Y:S01]  /*2340*/  LDCU UR9, c[0x0][0x3ac] ;  /* 0x00007580ff0977ac */ /* 0x000f620008000800 */
[C---:B------:R-:W-:Y:S01]  /*2350*/  VIADD R49, R33.reuse, 0x3 ;  /* 0x0000000321317836 */ /* 0x040fe20000000000 */
[C---:B------:R-:W-:Y:S01]  /*2360*/  IADD3 R47, PT, PT, R33.reuse, 0x2, RZ ;  /* 0x00000002212f7810 */ /* 0x040fe20007ffe0ff */
[----:B------:R-:W-:Y:S01]  /*2370*/  IMAD.MOV R50, RZ, RZ, -R33 ;  /* 0x000000ffff327224 */ /* 0x000fe200078e0a21 */
[----:B------:R-:W0:Y:S01]  /*2380*/  LDCU UR10, c[0x0][0x3c4] ;  /* 0x00007880ff0a77ac */ /* 0x000e220008000800 */
[----:B------:R-:W-:Y:S01]  /*2390*/  IMAD.IADD R55, R33, 0x1, -R8 ;  /* 0x0000000121377824 */ /* 0x000fe200078e0a08 */
[----:B------:R-:W-:Y:S01]  /*23a0*/  IADD3 R53, PT, PT, -R49, RZ, RZ ;  /* 0x000000ff31357210 */ /* 0x000fe20007ffe1ff */
[----:B------:R-:W-:Y:S02]  /*23b0*/  IMAD.MOV R52, RZ, RZ, -R47 ;  /* 0x000000ffff347224 */ /* 0x000fe400078e0a2f */
[----:B-----5:R-:W-:-:S04]  /*23c0*/  IMAD R57, R4, UR9, R33 ;  /* 0x0000000904397c24 */ /* 0x020fc8000f8e0221 */
[----:B------:R-:W-:Y:S02]  /*23d0*/  VIADD R57, R57, 0x1 ;  /* 0x0000000139397836 */ /* 0x000fe40000000000 */
[-C--:B----4-:R-:W-:Y:S02]  /*23e0*/  IMAD R59, R33, R54.reuse, R54 ;  /* 0x00000036213b7224 */ /* 0x090fe400078e0236 */
[-C--:B0-----:R-:W-:Y:S02]  /*23f0*/  IMAD R46, R47, R54.reuse, -UR10 ;  /* 0x8000000a2f2e7e24 */ /* 0x081fe4000f8e0236 */
[-C--:B------:R-:W-:Y:S01]  /*2400*/  IMAD R48, R49, R54.reuse, -UR10 ;  /* 0x8000000a31307e24 */ /* 0x080fe2000f8e0236 */
[----:B------:R-:W-:Y:S01]  /*2410*/  IADD3 R58, PT, PT, R59, UR8, RZ ;  /* 0x000000083b3a7c10 */ /* 0x000fe2000fffe0ff */
[-C--:B------:R-:W-:Y:S02]  /*2420*/  IMAD R47, R47, R54.reuse, UR8 ;  /* 0x000000082f2f7e24 */ /* 0x080fe4000f8e0236 */
[----:B------:R-:W-:-:S02]  /*2430*/  IMAD R49, R49, R54, UR8 ;  /* 0x0000000831317e24 */ /* 0x000fc4000f8e0236 */
[C---:B------:R-:W-:Y:S02]  /*2440*/  IMAD R50, R54.reuse, R50, UR10 ;  /* 0x0000000a36327e24 */ /* 0x040fe4000f8e0232 */
[----:B------:R-:W-:Y:S02]  /*2450*/  IMAD R51, R33, R54, -UR10 ;  /* 0x8000000a21337e24 */ /* 0x000fe4000f8e0236 */
[C---:B------:R-:W-:Y:S02]  /*2460*/  IMAD R52, R54.reuse, R52, UR10 ;  /* 0x0000000a36347e24 */ /* 0x040fe4000f8e0234 */
[----:B------:R-:W-:Y:S02]  /*2470*/  IMAD R53, R54, R53, UR10 ;  /* 0x0000000a36357e24 */ /* 0x000fe4000f8e0235 */
[C---:B------:R-:W-:Y:S01]  /*2480*/  VIADD R56, R59.reuse, -UR10 ;  /* 0x8000000a3b387c36 */ /* 0x040fe20008000000 */
[----:B------:R-:W-:Y:S01]  /*2490*/  IADD3 R59, PT, PT, -R59, UR10, RZ ;  /* 0x0000000a3b3b7c10 */ /* 0x000fe2000fffe1ff */
[----:B------:R-:W-:-:S07]  /*24a0*/  IMAD R54, R33, R54, UR8 ;  /* 0x0000000821367e24 */ /* 0x000fce000f8e0236 */
.L_x_1059:
        /* <DEDUP_REMOVED lines=10> */
[----:B------:R-:W2:Y:S04]  /*2550*/  LDCU.64 UR16, c[0x0][0x388] ;  /* 0x00007100ff1077ac */ /* 0x000ea80008000a00 */
[C---:B------:R-:W-:Y:S01]  /*2560*/  IADD3 R37, P1, PT, R33.reuse, R28, RZ ;  /* 0x0000001c21257210 */ /* 0x040fe20007f3e0ff */
[----:B------:R-:W4:Y:S03]  /*2570*/  LDCU.U8 UR9, c[0x0][0x3d4] ;  /* 0x00007a80ff0977ac */ /* 0x000f260008000000 */
[----:B------:R-:W-:-:S05]  /*2580*/  LEA.HI.X.SX32 R33, R33, R12, 0x1, P1 ;  /* 0x0000000c21217211 */ /* 0x000fca00008f0eff */
[----:B0-----:R-:W-:Y:S02]  /*2590*/  IMAD R0, R33, UR14, RZ ;  /* 0x0000000e21007c24 */ /* 0x001fe4000f8e02ff */
        /* <DEDUP_REMOVED lines=63> */
.L_x_1046:
[----:B------:R-:W-:Y:S05]  /*2990*/  BSYNC.RECONVERGENT B4 ;  /* 0x0000000000047941 */ /* 0x000fea0003800200 */
.L_x_1045:
[----:B-1-3--:R0:W2:Y:S02]  /*29a0*/  DADD R30, R30, R40 ;  /* 0x000000001e1e7229 */ /* 0x00a0a40000000028 */
.L_x_1044:
[----:B------:R-:W-:Y:S05]  /*29b0*/  BSYNC.RECONVERGENT B3 ;  /* 0x0000000000037941 */ /* 0x000fea0003800200 */
.L_x_1043:
        /* <DEDUP_REMOVED lines=8> */
[C---:B------:R-:W-:Y:S01]  /*2a40*/  IADD3 R33, P1, PT, R57.reuse, R28, RZ ;  /* 0x0000001c39217210 */ /* 0x040fe20007f3e0ff */
[----:B------:R-:W5:Y:S03]  /*2a50*/  LDCU.64 UR16, c[0x0][0x388] ;  /* 0x00007100ff1077ac */ /* 0x000f660008000a00 */
[----:B------:R-:W-:Y:S01]  /*2a60*/  LEA.HI.X.SX32 R32, R57, R12, 0x1, P1 ;  /* 0x0000000c39207211 */ /* 0x000fe200008f0eff */
[----:B------:R-:W0:Y:S04]  /*2a70*/  LDCU.U8 UR9, c[0x0][0x3d4] ;  /* 0x00007a80ff0977ac */ /* 0x000e280008000000 */
[----:B----4-:R-:W-:-:S02]  /*2a80*/  IMAD R32, R32, UR14, RZ ;  /* 0x0000000e20207c24 */ /* 0x010fc4000f8e02ff */
[----:B------:R-:W-:-:S04]  /*2a90*/  IMAD.WIDE.U32 R34, R33, UR14, R6 ;  /* 0x0000000e21227c25 */ /* 0x000fc8000f8e0006 */
[----:B------:R-:W-:Y:S01]  /*2aa0*/  IMAD R33, R33, UR15, R32 ;  /* 0x0000000f21217c24 */ /* 0x000fe2000f8e0220 */
[----:B-----5:R-:W-:-:S03]  /*2ab0*/  LEA R32, P1, R34, UR16, 0x3 ;  /* 0x0000001022207c11 */ /* 0x020fc6000f8218ff */
[----:B------:R-:W-:-:S05]  /*2ac0*/  IMAD.IADD R33, R35, 0x1, R33 ;  /* 0x0000000123217824 */ /* 0x000fca00078e0221 */
[----:B------:R-:W-:-:S06]  /*2ad0*/  LEA.HI.X R33, R34, UR17, R33, 0x3, P1 ;  /* 0x0000001122217c11 */ /* 0x000fcc00088f1c21 */
[----:B------:R-:W4:Y:S01]  /*2ae0*/  LDG.E.64 R32, desc[UR12][R32.64] ;  /* 0x0000000c20207981 */ /* 0x000f22000c1e1b00 */
[----:B0-----:R-:W-:Y:S01]  /*2af0*/  UPRMT UR9, UR9, 0x8880, URZ ;  /* 0x0000888009097896 */ /* 0x001fe200080000ff */
[----:B------:R-:W-:Y:S01]  /*2b00*/  IADD3 R34, PT, PT, -R36, R37, RZ ;  /* 0x0000002524227210 */ /* 0x000fe20007ffe1ff */
[----:B------:R-:W-:Y:S01]  /*2b10*/  IMAD.IADD R0, R0, 0x1, R59 ;  /* 0x0000000100007824 */ /* 0x000fe200078e023b */
[----:B------:R-:W-:Y:S01]  /*2b20*/  BSSY.RECONVERGENT B4, `(.L_x_1049) ;  /* 0x0000036000047945 */ /* 0x000fe20003800200 */
[----:B------:R-:W-:Y:S02]  /*2b30*/  IMAD.MOV.U32 R38, RZ, RZ, 0x1 ;  /* 0x00000001ff267424 */ /* 0x000fe400078e00ff */
[----:B------:R-:W-:Y:S01]  /*2b40*/  ISETP.NE.AND P1, PT, RZ, UR9, PT ;  /* 0x00000009ff007c0c */ /* 0x000fe2000bf25270 */
[----:B------:R-:W-:-:S12]  /*2b50*/  IMAD R34, R27, R34, RZ ;  /* 0x000000221b227224 */ /* 0x000fd800078e02ff */
        /* <DEDUP_REMOVED lines=49> */
[----:B-123--:R-:W-:Y:S05]  /*2e70*/  CALL.REL.NOINC `($__internal_18_$__cuda_sm20_div_rn_f64_full) ;  /* 0x00000040000c7944 */ /* 0x00efea0003c00000 */
.L_x_1050:
[----:B------:R-:W-:Y:S05]  /*2e80*/  BSYNC.RECONVERGENT B4 ;  /* 0x0000000000047941 */ /* 0x000fea0003800200 */
.L_x_1049:
[----:B-123--:R4:W0:Y:S02]  /*2e90*/  DADD R30, R30, R40 ;  /* 0x000000001e1e7229 */ /* 0x00e8240000000028 */
.L_x_1048:
[----:B------:R-:W-:Y:S05]  /*2ea0*/  BSYNC.RECONVERGENT B3 ;  /* 0x0000000000037941 */ /* 0x000fea0003800200 */
.L_x_1047:
        /* <DEDUP_REMOVED lines=8> */
[----:B------:R-:W-:Y:S01]  /*2f30*/  IADD3 R33, PT, PT, R57, 0x1, RZ ;  /* 0x0000000139217810 */ /* 0x000fe20007ffe0ff */
[----:B------:R-:W4:Y:S03]  /*2f40*/  LDCU.64 UR16, c[0x0][0x388] ;  /* 0x00007100ff1077ac */ /* 0x000f260008000a00 */
[C---:B------:R-:W-:Y:S01]  /*2f50*/  IADD3 R39, P1, PT, R33.reuse, R28, RZ ;  /* 0x0000001c21277210 */ /* 0x040fe20007f3e0ff */
[----:B------:R-:W5:Y:S03]  /*2f60*/  LDCU.U8 UR9, c[0x0][0x3d4] ;  /* 0x00007a80ff0977ac */ /* 0x000f660008000000 */
[----:B------:R-:W-:-:S05]  /*2f70*/  LEA.HI.X.SX32 R33, R33, R12, 0x1, P1 ;  /* 0x0000000c21217211 */ /* 0x000fca00008f0eff */
[----:B0-----:R-:W-:Y:S02]  /*2f80*/  IMAD R0, R33, UR14, RZ ;  /* 0x0000000e21007c24 */ /* 0x001fe4000f8e02ff */
[----:B------:R-:W-:-:S04]  /*2f90*/  IMAD.WIDE.U32 R34, R39, UR14, R6 ;  /* 0x0000000e27227c25 */ /* 0x000fc8000f8e0006 */
[----:B------:R-:W-:Y:S01]  /*2fa0*/  IMAD R33, R39, UR15, R0 ;  /* 0x0000000f27217c24 */ /* 0x000fe2000f8e0200 */
[----:B----4-:R-:W-:-:S03]  /*2fb0*/  LEA R32, P1, R34, UR16, 0x3 ;  /* 0x0000001022207c11 */ /* 0x010fc6000f8218ff */
[----:B------:R-:W-:-:S05]  /*2fc0*/  IMAD.IADD R33, R35, 0x1, R33 ;  /* 0x0000000123217824 */ /* 0x000fca00078e0221 */
[----:B------:R-:W-:-:S06]  /*2fd0*/  LEA.HI.X R33, R34, UR17, R33, 0x3, P1 ;  /* 0x0000001122217c11 */ /* 0x000fcc00088f1c21 */
[----:B------:R-:W4:Y:S01]  /*2fe0*/  LDG.E.64 R32, desc[UR12][R32.64] ;  /* 0x0000000c20207981 */ /* 0x000f22000c1e1b00 */
[----:B-----5:R-:W-:Y:S01]  /*2ff0*/  UPRMT UR9, UR9, 0x8880, URZ ;  /* 0x0000888009097896 */ /* 0x020fe200080000ff */
[----:B------:R-:W-:Y:S01]  /*3000*/  IMAD.IADD R0, R41, 0x1, -R36 ;  /* 0x0000000129007824 */ /* 0x000fe200078e0a24 */
[----:B------:R-:W-:Y:S01]  /*3010*/  MOV R38, 0x1 ;  /* 0x0000000100267802 */ /* 0x000fe20000000f00 */
        /* <DEDUP_REMOVED lines=54> */
.L_x_1054:
[----:B------:R-:W-:Y:S05]  /*3380*/  BSYNC.RECONVERGENT B4 ;  /* 0x0000000000047941 */ /* 0x000fea0003800200 */
.L_x_1053:
[----:B-123--:R0:W4:Y:S02]  /*3390*/  DADD R30, R30, R40 ;  /* 0x000000001e1e7229 */ /* 0x00e1240000000028 */
.L_x_1052:
[----:B------:R-:W-:Y:S05]  /*33a0*/  BSYNC.RECONVERGENT B3 ;  /* 0x0000000000037941 */ /* 0x000fea0003800200 */
.L_x_1051:
        /* <DEDUP_REMOVED lines=8> */
[----:B------:R-:W-:Y:S01]  /*3430*/  VIADD R33, R57, 0x2 ;  /* 0x0000000239217836 */ /* 0x000fe20000000000 */
[----:B------:R-:W0:Y:S04]  /*3440*/  LDCU.64 UR16, c[0x0][0x388] ;  /* 0x00007100ff1077ac */ /* 0x000e280008000a00 */
[C---:B------:R-:W-:Y:S01]  /*3450*/  IADD3 R37, P0, PT, R33.reuse, R28, RZ ;  /* 0x0000001c21257210 */ /* 0x040fe20007f1e0ff */
[----:B------:R-:W1:Y:S03]  /*3460*/  LDCU.U8 UR9, c[0x0][0x3d4] ;  /* 0x00007a80ff0977ac */ /* 0x000e660008000000 */
[----:B------:R-:W-:-:S05]  /*3470*/  LEA.HI.X.SX32 R33, R33, R12, 0x1, P0 ;  /* 0x0000000c21217211 */ /* 0x000fca00000f0eff */
[----:B-----5:R-:W-:Y:S02]  /*3480*/  IMAD R32, R33, UR14, RZ ;  /* 0x0000000e21207c24 */ /* 0x020fe4000f8e02ff */
[----:B------:R-:W-:-:S04]  /*3490*/  IMAD.WIDE.U32 R34, R37, UR14, R6 ;  /* 0x0000000e25227c25 */ /* 0x000fc8000f8e0006 */
[----:B------:R-:W-:Y:S01]  /*34a0*/  IMAD R33, R37, UR15, R32 ;  /* 0x0000000f25217c24 */ /* 0x000fe2000f8e0220 */
[----:B0-----:R-:W-:-:S03]  /*34b0*/  LEA R32, P0, R34, UR16, 0x3 ;  /* 0x0000001022207c11 */ /* 0x001fc6000f8018ff */
[----:B------:R-:W-:-:S05]  /*34c0*/  IMAD.IADD R33, R35, 0x1, R33 ;  /* 0x0000000123217824 */ /* 0x000fca00078e0221 */
[----:B------:R-:W-:-:S06]  /*34d0*/  LEA.HI.X R33, R34, UR17, R33, 0x3, P0 ;  /* 0x0000001122217c11 */ /* 0x000fcc00080f1c21 */
[----:B------:R-:W5:Y:S01]  /*34e0*/  LDG.E.64 R32, desc[UR12][R32.64] ;  /* 0x0000000c20207981 */ /* 0x000f62000c1e1b00 */
[----:B-1----:R-:W-:Y:S01]  /*34f0*/  UPRMT UR9, UR9, 0x8880, URZ ;  /* 0x0000888009097896 */ /* 0x002fe200080000ff */
        /* <DEDUP_REMOVED lines=55> */
[----:B--234-:R-:W-:Y:S05]  /*3870*/  CALL.REL.NOINC `($__internal_18_$__cuda_sm20_div_rn_f64_full) ;  /* 0x00000034008c7944 */ /* 0x01cfea0003c00000 */
.L_x_1058:
[----:B------:R-:W-:Y:S05]  /*3880*/  BSYNC.RECONVERGENT B4 ;  /* 0x0000000000047941 */ /* 0x000fea0003800200 */
.L_x_1057:
[----:B--234-:R0:W1:Y:S02]  /*3890*/  DADD R30, R30, R40 ;  /* 0x000000001e1e7229 */ /* 0x01c0640000000028 */
.L_x_1056:
[----:B------:R-:W-:Y:S05]  /*38a0*/  BSYNC.RECONVERGENT B3 ;  /* 0x0000000000037941 */ /* 0x000fea0003800200 */
.L_x_1055:
[----:B------:R-:W5:Y:S01]  /*38b0*/  LDC R33, c[0x0][0x3bc] ;  /* 0x0000ef00ff217b82 */ /* 0x000f620000000800 */
[----:B------:R-:W-:Y:S01]  /*38c0*/  IADD3 R55, PT, PT, R55, 0x4, RZ ;  /* 0x0000000437377810 */ /* 0x000fe20007ffe0ff */
[----:B------:R-:W-:-:S03]  /*38d0*/  VIADD R57, R57, 0x4 ;  /* 0x0000000439397836 */ /* 0x000fc60000000000 */
[----:B------:R-:W-:Y:S01]  /*38e0*/  ISETP.NE.AND P0, PT, R55, RZ, PT ;  /* 0x000000ff3700720c */ /* 0x000fe20003f05270 */
[----:B-----5:R-:W-:Y:S01]  /*38f0*/  IMAD.MOV R0, RZ, RZ, -R33 ;  /* 0x000000ffff007224 */ /* 0x020fe200078e0a21 */
        /* <DEDUP_REMOVED lines=13> */
.L_x_1030:
[----:B------:R-:W-:Y:S05]  /*39d0*/  BSYNC.RECONVERGENT B1 ;  /* 0x0000000000017941 */ /* 0x000fea0003800200 */
.L_x_1029:
[----:B------:R-:W-:-:S05]  /*39e0*/  VIADD R4, R4, 0x1 ;  /* 0x0000000104047836 */ /* 0x000fca0000000000 */
[----:B------:R-:W-:-:S13]  /*39f0*/  ISETP.NE.AND P0, PT, R4, R9, PT ;  /* 0x000000090400720c */ /* 0x000fda0003f05270 */
[----:B------:R-:W-:Y:S05]  /*3a00*/  @P0 BRA `(.L_x_1060) ;  /* 0xffffffd800480947 */ /* 0x000fea000383ffff */
.L_x_1028:
[----:B------:R-:W-:Y:S05]  /*3a10*/  BSYNC.RECONVERGENT B2 ;  /* 0x0000000000027941 */ /* 0x000fea0003800200 */
.L_x_1027:
[----:B------:R-:W5:Y:S01]  /*3a20*/  LDCU.64 UR14, c[0x0][0x3c8] ;  /* 0x00007900ff0e77ac */ /* 0x000f620008000a00 */
[----:B------:R-:W0:Y:S01]  /*3a30*/  LDCU UR9, c[0x0][0x380] ;  /* 0x00007000ff0977ac */ /* 0x000e220008000800 */
[----:B-----5:R-:W-:-:S04]  /*3a40*/  LEA R6, P0, R2, UR14, 0x3 ;  /* 0x0000000e02067c11 */ /* 0x020fc8000f8018ff */
[----:B------:R-:W-:Y:S02]  /*3a50*/  LEA.HI.X R7, R2, UR15, R3, 0x3, P0 ;  /* 0x0000000f02077c11 */ /* 0x000fe400080f1c03 */
[----:B------:R-:W-:-:S03]  /*3a60*/  IADD3 R2, P0, PT, R5, R2, RZ ;  /* 0x0000000205027210 */ /* 0x000fc60007f1e0ff */
[----:B-1234-:R1:W-:Y:S01]  /*3a70*/  STG.E.64 desc[UR12][R6.64], R30 ;  /* 0x0000001e06007986 */ /* 0x01e3e2000c101b0c */
[----:B------:R-:W-:Y:S02]  /*3a80*/  IADD3.X R3, PT, PT, RZ, R3, RZ, P0, !PT ;  /* 0x00000003ff037210 */ /* 0x000fe400007fe4ff */
[----:B0-----:R-:W-:-:S04]  /*3a90*/  ISETP.GE.U32.AND P0, PT, R2, UR9, PT ;  /* 0x0000000902007c0c */ /* 0x001fc8000bf06070 */
[----:B------:R-:W-:-:S13]  /*3aa0*/  ISETP.GE.AND.EX P0, PT, R3, UR11, PT, P0 ;  /* 0x0000000b03007c0c */ /* 0x000fda000bf06300 */
[----:B-1----:R-:W-:Y:S05]  /*3ab0*/  @!P0 BRA `(.L_x_1061) ;  /* 0xffffffc400bc8947 */ /* 0x002fea000383ffff */
[----:B------:R-:W-:Y:S05]  /*3ac0*/  EXIT ;  /* 0x000000000000794d */ /* 0x000fea0003800000 */
.L_x_1013:
[----:B------:R-:W1:Y:S02]  /*3ad0*/  LDCU UR8, c[0x0][0x3d0] ;  /* 0x00007a00ff0877ac */ /* 0x000e640008000800 */
[----:B-1----:R-:W1:Y:S02]  /*3ae0*/  I2F.F64 R46, UR8 ;  /* 0x00000008002e7d12 */ /* 0x002e640008201c00 */
.L_x_1109:
[----:B------:R-:W2:Y:S01]  /*3af0*/  LDCU UR8, c[0x0][0x394] ;  /* 0x00007280ff0877ac */ /* 0x000ea20008000800 */
[----:B------:R-:W-:Y:S01]  /*3b00*/  BSSY.RECONVERGENT B0, `(.L_x_1062) ;  /* 0x000002c000007945 */ /* 0x000fe20003800200 */
[----:B--2---:R-:W-:-:S04]  /*3b10*/  LOP3.LUT R0, R3, UR8, RZ, 0xfc, !PT ;  /* 0x0000000803007c12 */ /* 0x004fc8000f8efcff */
[----:B------:R-:W-:-:S13]  /*3b20*/  ISETP.NE.U32.AND P0, PT, R0, RZ, PT ;  /* 0x000000ff0000720c */ /* 0x000fda0003f05070 */
[----:B---3--:R-:W-:Y:S05]  /*3b30*/  @P0 BRA `(.L_x_1063) ;  /* 0x0000000000600947 */ /* 0x008fea0003800000 */
[----:B------:R-:W2:Y:S01]  /*3b40*/  LDCU UR8, c[0x0][0x390] ;  /* 0x00007200ff0877ac */ /* 0x000ea20008000800 */
[----:B------:R-:W-:Y:S02]  /*3b50*/  IMAD.MOV.U32 R6, RZ, RZ, RZ ;  /* 0x000000ffff067224 */ /* 0x000fe400078e00ff */
[----:B------:R-:W-:Y:S01]  /*3b60*/  IMAD.MOV.U32 R23, RZ, RZ, RZ ;  /* 0x000000ffff177224 */ /* 0x000fe200078e00ff */
[----:B--2---:R-:W2:Y:S01]  /*3b70*/  I2F.U32.RP R4, UR8 ;  /* 0x0000000800047d06 */ /* 0x004ea20008209000 */
[----:B------:R-:W-:-:S07]  /*3b80*/  ISETP.NE.U32.AND P2, PT, RZ, UR8, PT ;  /* 0x00000008ff007c0c */ /* 0x000fce000bf45070 */
[----:B--2---:R-:W2:Y:S02]  /*3b90*/  MUFU.RCP R4, R4 ;  /* 0x0000000400047308 */ /* 0x004ea40000001000 */
[----:B--2---:R-:W-:-:S06]  /*3ba0*/  VIADD R8, R4, 0xffffffe ;  /* 0x0ffffffe04087836 */ /* 0x004fcc0000000000 */
[----:B------:R-:W2:Y:S02]  /*3bb0*/  F2I.FTZ.U32.TRUNC.NTZ R7, R8 ;  /* 0x0000000800077305 */ /* 0x000ea4000021f000 */
        /* <DEDUP_REMOVED lines=14> */
[----:B------:R-:W-:Y:S01]  /*3ca0*/  IMAD.MOV.U32 R7, RZ, RZ, RZ ;  /* 0x000000ffff077224 */ /* 0x000fe200078e00ff */
[----:B------:R-:W-:Y:S06]  /*3cb0*/  BRA `(.L_x_1064) ;  /* 0x0000000000407947 */ /* 0x000fec0003800000 */
.L_x_1063:
[----:B------:R-:W2:Y:S01]  /*3cc0*/  LDCU.64 UR8, c[0x0][0x390] ;  /* 0x00007200ff0877ac */ /* 0x000ea20008000a00 */
[----:B------:R-:W-:Y:S01]  /*3cd0*/  IMAD.MOV.U32 R20, RZ, RZ, R2 ;  /* 0x000000ffff147224 */ /* 0x000fe200078e0002 */
[----:B------:R-:W-:Y:S01]  /*3ce0*/  MOV R4, 0x3d30 ;  /* 0x00003d3000047802 */ /* 0x000fe20000000f00 */
[----:B------:R-:W-:Y:S01]  /*3cf0*/  IMAD.MOV.U32 R15, RZ, RZ, R3 ;  /* 0x000000ffff0f7224 */ /* 0x000fe200078e0003 */
[----:B--2---:R-:W-:Y:S01]  /*3d00*/  MOV R13, UR8 ;  /* 0x00000008000d7c02 */ /* 0x004fe20008000f00 */
[----:B------:R-:W-:-:S07]  /*3d10*/  IMAD.U32 R12, RZ, RZ, UR9 ;  /* 0x00000009ff0c7e24 */ /* 0x000fce000f8e00ff */
[----:B01----:R-:W-:Y:S05]  /*3d20*/  CALL.REL.NOINC `($__internal_19_$__cuda_sm20_div_s64) ;  /* 0x00000038006c7944 */ /* 0x003fea0003c00000 */
[----:B------:R-:W0:Y:S01]  /*3d30*/  LDCU.64 UR8, c[0x0][0x390] ;  /* 0x00007200ff0877ac */ /* 0x000e220008000a00 */
[----:B------:R-:W-:Y:S01]  /*3d40*/  IADD3 R7, P0, PT, RZ, -R28, RZ ;  /* 0x8000001cff077210 */ /* 0x000fe20007f1e0ff */
[----:B------:R-:W-:-:S04]  /*3d50*/  IMAD.MOV.U32 R6, RZ, RZ, R28 ;  /* 0x000000ffff067224 */ /* 0x000fc800078e001c */
[----:B------:R-:W-:-:S04]  /*3d60*/  IMAD.X R0, RZ, RZ, ~R29, P0 ;  /* 0x000000ffff007224 */ /* 0x000fc800000e0e1d */
[----:B0-----:R-:W-:Y:S02]  /*3d70*/  IMAD R0, R0, UR8, RZ ;  /* 0x0000000800007c24 */ /* 0x001fe4000f8e02ff */
[----:B------:R-:W-:-:S04]  /*3d80*/  IMAD.WIDE.U32 R24, R7, UR8, R2 ;  /* 0x0000000807187c25 */ /* 0x000fc8000f8e0002 */
[----:B------:R-:W-:-:S05]  /*3d90*/  IMAD R7, R7, UR9, R0 ;  /* 0x0000000907077c24 */ /* 0x000fca000f8e0200 */
[----:B------:R-:W-:Y:S01]  /*3da0*/  IADD3 R23, PT, PT, R7, R25, RZ ;  /* 0x0000001907177210 */ /* 0x000fe20007ffe0ff */
[----:B------:R-:W-:-:S07]  /*3db0*/  IMAD.MOV.U32 R7, RZ, RZ, R29 ;  /* 0x000000ffff077224 */ /* 0x000fce00078e001d */
.L_x_1064:
[----:B0-----:R-:W-:Y:S05]  /*3dc0*/  BSYNC.RECONVERGENT B0 ;  /* 0x0000000000007941 */ /* 0x001fea0003800200 */
.L_x_1062:
        /* <DEDUP_REMOVED lines=26> */
[----:B------:R-:W-:Y:S01]  /*3f70*/  MOV R7, RZ ;  /* 0x000000ff00077202 */ /* 0x000fe20000000f00 */
[----:B------:R-:W-:Y:S01]  /*3f80*/  IMAD.MOV.U32 R6, RZ, RZ, R4 ;  /* 0x000000ffff067224 */ /* 0x000fe200078e0004 */
[----:B------:R-:W-:Y:S06]  /*3f90*/  BRA `(.L_x_1067) ;  /* 0x0000000000307947 */ /* 0x000fec0003800000 */
.L_x_1066:
[----:B------:R-:W0:Y:S01]  /*3fa0*/  LDCU.64 UR8, c[0x0][0x3a0] ;  /* 0x00007400ff0877ac */ /* 0x000e220008000a00 */
[----:B------:R-:W-:Y:S01]  /*3fb0*/  IMAD.MOV.U32 R20, RZ, RZ, R6 ;  /* 0x000000ffff147224 */ /* 0x000fe200078e0006 */
[----:B------:R-:W-:Y:S02]  /*3fc0*/  MOV R15, R7 ;  /* 0x00000007000f7202 */ /* 0x000fe40000000f00 */
[----:B------:R-:W-:Y:S01]  /*3fd0*/  MOV R4, 0x4010 ;  /* 0x0000401000047802 */ /* 0x000fe20000000f00 */
[----:B0-----:R-:W-:Y:S02]  /*3fe0*/  IMAD.U32 R13, RZ, RZ, UR8 ;  /* 0x00000008ff0d7e24 */ /* 0x001fe4000f8e00ff */
[----:B------:R-:W-:-:S07]  /*3ff0*/  IMAD.U32 R12, RZ, RZ, UR9 ;  /* 0x00000009ff0c7e24 */ /* 0x000fce000f8e00ff */
[----:B-1----:R-:W-:Y:S05]  /*4000*/  CALL.REL.NOINC `($__internal_19_$__cuda_sm20_div_s64) ;  /* 0x0000003400b47944 */ /* 0x002fea0003c00000 */
[----:B------:R-:W0:Y:S01]  /*4010*/  LDCU UR8, c[0x0][0x3a0] ;  /* 0x00007400ff0877ac */ /* 0x000e220008000800 */
[----:B------:R-:W-:-:S04]  /*4020*/  IMAD.MOV R7, RZ, RZ, -R28 ;  /* 0x000000ffff077224 */ /* 0x000fc800078e0a1c */
[----:B0-----:R-:W-:Y:S02]  /*4030*/  IMAD R0, R7, UR8, R6 ;  /* 0x0000000807007c24 */ /* 0x001fe4000f8e0206 */
[----:B------:R-:W-:Y:S02]  /*4040*/  IMAD.MOV.U32 R6, RZ, RZ, R28 ;  /* 0x000000ffff067224 */ /* 0x000fe400078e001c */
[----:B------:R-:W-:-:S07]  /*4050*/  IMAD.MOV.U32 R7, RZ, RZ, R29 ;  /* 0x000000ffff077224 */ /* 0x000fce00078e001d */
.L_x_1067:
[----:B------:R-:W-:Y:S05]  /*4060*/  BSYNC.RECONVERGENT B0 ;  /* 0x0000000000007941 */ /* 0x000fea0003800200 */
.L_x_1065:
        /* <DEDUP_REMOVED lines=28> */
.L_x_1069:
        /* <DEDUP_REMOVED lines=9> */
[----:B0-----:R-:W-:-:S07]  /*42c0*/  IMAD R12, R7, UR8, R6 ;  /* 0x00000008070c7c24 */ /* 0x001fce000f8e0206 */
.L_x_1070:
[----:B------:R-:W-:Y:S05]  /*42d0*/  BSYNC.RECONVERGENT B0 ;  /* 0x0000000000007941 */ /* 0x000fea0003800200 */
.L_x_1068:
[----:B------:R-:W0:Y:S01]  /*42e0*/  LDC R11, c[0x0][0x3b8] ;  /* 0x0000ee00ff0b7b82 */ /* 0x000e220000000800 */
[----:B------:R-:W-:Y:S01]  /*42f0*/  IABS R17, R12 ;  /* 0x0000000c00117213 */ /* 0x000fe20000000000 */
[----:B------:R-:W-:Y:S01]  /*4300*/  BSSY.RECONVERGENT B0, `(.L_x_1071) ;  /* 0x0000054000007945 */ /* 0x000fe20003800200 */
[----:B------:R-:W-:-:S05]  /*4310*/  IMAD.MOV.U32 R26, RZ, RZ, RZ ;  /* 0x000000ffff1a7224 */ /* 0x000fca00078e00ff */
[----:B------:R-:W2:Y:S01]  /*4320*/  LDC R16, c[0x0][0x3bc] ;  /* 0x0000ef00ff107b82 */ /* 0x000ea20000000800 */
[----:B0-----:R-:W-:Y:S02]  /*4330*/  IABS R15, R11 ;  /* 0x0000000b000f7213 */ /* 0x001fe40000000000 */
[----:B------:R-:W-:Y:S02]  /*4340*/  ISETP.NE.AND P3, PT, R11, RZ, PT ;  /* 0x000000ff0b00720c */ /* 0x000fe40003f65270 */
[----:B------:R-:W0:Y:S01]  /*4350*/  I2F.RP R4, R15 ;  /* 0x0000000f00047306 */ /* 0x000e220000209400 */
[----:B--2---:R-:W-:-:S07]  /*4360*/  IABS R14, R16 ;  /* 0x00000010000e7213 */ /* 0x004fce0000000000 */
[----:B------:R-:W2:Y:S08]  /*4370*/  I2F.RP R10, R14 ;  /* 0x0000000e000a7306 */ /* 0x000eb00000209400 */
[----:B0-----:R-:W0:Y:S08]  /*4380*/  MUFU.RCP R4, R4 ;  /* 0x0000000400047308 */ /* 0x001e300000001000 */
[----:B--2---:R-:W2:Y:S01]  /*4390*/  MUFU.RCP R10, R10 ;  /* 0x0000000a000a7308 */ /* 0x004ea20000001000 */
[----:B0-----:R-:W-:-:S07]  /*43a0*/  VIADD R6, R4, 0xffffffe ;  /* 0x0ffffffe04067836 */ /* 0x001fce0000000000 */
[----:B------:R0:W3:Y:S01]  /*43b0*/  F2I.FTZ.U32.TRUNC.NTZ R7, R6 ;  /* 0x0000000600077305 */ /* 0x0000e2000021f000 */
[----:B--2---:R-:W-:Y:S01]  /*43c0*/  VIADD R8, R10, 0xffffffe ;  /* 0x0ffffffe0a087836 */ /* 0x004fe20000000000 */
[----:B------:R-:W-:-:S06]  /*43d0*/  IABS R10, R0 ;  /* 0x00000000000a7213 */ /* 0x000fcc0000000000 */
[----:B------:R2:W4:Y:S01]  /*43e0*/  F2I.FTZ.U32.TRUNC.NTZ R9, R8 ;  /* 0x0000000800097305 */ /* 0x000522000021f000 */
[----:B0-----:R-:W-:Y:S01]  /*43f0*/  IMAD.MOV.U32 R6, RZ, RZ, RZ ;  /* 0x000000ffff067224 */ /* 0x001fe200078e00ff */
[----:B---3--:R-:W-:Y:S01]  /*4400*/  IADD3 R18, PT, PT, RZ, -R7, RZ ;  /* 0x80000007ff127210 */ /* 0x008fe20007ffe0ff */
[----:B--2---:R-:W-:-:S04]  /*4410*/  HFMA2 R8, -RZ, RZ, 0, 0 ;  /* 0x00000000ff087431 */ /* 0x004fc800000001ff */
[----:B------:R-:W-:Y:S02]  /*4420*/  IMAD R13, R18, R15, RZ ;  /* 0x0000000f120d7224 */ /* 0x000fe400078e02ff */
[----:B------:R-:W0:Y:S01]  /*4430*/  LDC R18, c[0x0][0x3ac] ;  /* 0x0000eb00ff127b82 */ /* 0x000e220000000800 */
[----:B----4-:R-:W-:Y:S02]  /*4440*/  IMAD.MOV R19, RZ, RZ, -R9 ;  /* 0x000000ffff137224 */ /* 0x010fe400078e0a09 */
[----:B------:R-:W-:-:S04]  /*4450*/  IMAD.HI.U32 R13, R7, R13, R6 ;  /* 0x0000000d070d7227 */ /* 0x000fc800078e0006 */
[----:B------:R-:W-:Y:S02]  /*4460*/  IMAD.MOV.U32 R6, RZ, RZ, R17 ;  /* 0x000000ffff067224 */ /* 0x000fe400078e0011 */
[----:B------:R-:W-:Y:S02]  /*4470*/  IMAD R7, R19, R14, RZ ;  /* 0x0000000e13077224 */ /* 0x000fe400078e02ff */
[----:B------:R-:W-:Y:S01]  /*4480*/  IMAD.HI.U32 R4, R13, R6, RZ ;  /* 0x000000060d047227 */ /* 0x000fe200078e00ff */
[----:B------:R-:W2:Y:S03]  /*4490*/  LDC R19, c[0x0][0x3a8] ;  /* 0x0000ea00ff137b82 */ /* 0x000ea60000000800 */
[----:B------:R-:W-:-:S04]  /*44a0*/  IMAD.HI.U32 R8, R9, R7, R8 ;  /* 0x0000000709087227 */ /* 0x000fc800078e0008 */
[----:B------:R-:W-:Y:S01]  /*44b0*/  IMAD.MOV.U32 R9, RZ, RZ, R10 ;  /* 0x000000ffff097224 */ /* 0x000fe200078e000a */
[----:B------:R-:W3:Y:S01]  /*44c0*/  LDC R13, c[0x0][0x3b0] ;  /* 0x0000ec00ff0d7b82 */ /* 0x000ee20000000800 */
[----:B------:R-:W-:Y:S02]  /*44d0*/  IMAD.MOV R7, RZ, RZ, -R4 ;  /* 0x000000ffff077224 */ /* 0x000fe400078e0a04 */
[----:B------:R-:W-:-:S04]  /*44e0*/  IMAD.HI.U32 R8, R8, R9, RZ ;  /* 0x0000000908087227 */ /* 0x000fc800078e00ff */
[C---:B------:R-:W-:Y:S02]  /*44f0*/  IMAD R6, R15.reuse, R7, R6 ;  /* 0x000000070f067224 */ /* 0x040fe400078e0206 */
[----:B------:R-:W-:Y:S01]  /*4500*/  IMAD.MOV R10, RZ, RZ, -R8 ;  /* 0x000000ffff0a7224 */ /* 0x000fe200078e0a08 */
[----:B------:R-:W4:Y:S02]  /*4510*/  LDC R7, c[0x0][0x3b4] ;  /* 0x0000ed00ff077b82 */ /* 0x000f240000000800 */
[----:B------:R-:W-:Y:S01]  /*4520*/  ISETP.GT.U32.AND P1, PT, R15, R6, PT ;  /* 0x000000060f00720c */ /* 0x000fe20003f24070 */
[----:B------:R-:W-:-:S05]  /*4530*/  IMAD R9, R14, R10, R9 ;  /* 0x0000000a0e097224 */ /* 0x000fca00078e0209 */
[----:B------:R-:W-:Y:S02]  /*4540*/  ISETP.GT.U32.AND P5, PT, R14, R9, PT ;  /* 0x000000090e00720c */ /* 0x000fe40003fa4070 */
[----:B---3--:R-:W-:-:S05]  /*4550*/  ISETP.GE.AND P4, PT, R12, R13, PT ;  /* 0x0000000d0c00720c */ /* 0x008fca0003f86270 */
[----:B------:R-:W-:Y:S01]  /*4560*/  @!P1 VIADD R4, R4, 0x1 ;  /* 0x0000000104049836 */ /* 0x000fe20000000000 */
[----:B------:R-:W-:-:S04]  /*4570*/  @!P1 IADD3 R6, PT, PT, R6, -R15, RZ ;  /* 0x8000000f06069210 */ /* 0x000fc80007ffe0ff */
[----:B------:R-:W-:Y:S01]  /*4580*/  ISETP.GE.U32.AND P0, PT, R6, R15, PT ;  /* 0x0000000f0600720c */ /* 0x000fe20003f06070 */
[----:B------:R-:W-:Y:S01]  /*4590*/  @!P5 IMAD.IADD R9, R9, 0x1, -R14 ;  /* 0x000000010909d824 */ /* 0x000fe200078e0a0e */
[----:B------:R-:W-:Y:S01]  /*45a0*/  LOP3.LUT R6, R12, R11, RZ, 0x3c, !PT ;  /* 0x0000000b0c067212 */ /* 0x000fe200078e3cff */
[----:B------:R-:W-:Y:S01]  /*45b0*/  @!P5 VIADD R8, R8, 0x1 ;  /* 0x000000010808d836 */ /* 0x000fe20000000000 */
[----:B------:R-:W-:Y:S02]  /*45c0*/  ISETP.NE.AND P5, PT, R16, RZ, PT ;  /* 0x000000ff1000720c */ /* 0x000fe40003fa5270 */
[----:B------:R-:W-:Y:S02]  /*45d0*/  ISETP.GE.U32.AND P2, PT, R9, R14, PT ;  /* 0x0000000e0900720c */ /* 0x000fe40003f46070 */
[----:B------:R-:W-:Y:S02]  /*45e0*/  ISETP.GE.AND P6, PT, R6, RZ, PT ;  /* 0x000000ff0600720c */ /* 0x000fe40003fc6270 */
[----:B------:R-:W-:-:S03]  /*45f0*/  LOP3.LUT R6, R0, R16, RZ, 0x3c, !PT ;  /* 0x0000001000067212 */ /* 0x000fc600078e3cff */
[----:B------:R-:W-:Y:S01]  /*4600*/  @P0 VIADD R4, R4, 0x1 ;  /* 0x0000000104040836 */ /* 0x000fe20000000000 */
[----:B------:R-:W-:Y:S02]  /*4610*/  ISETP.GE.AND P1, PT, R6, RZ, PT ;  /* 0x000000ff0600720c */ /* 0x000fe40003f26270 */
[----:B----4-:R-:W-:Y:S02]  /*4620*/  ISETP.GE.AND P0, PT, R0, R7, PT ;  /* 0x000000070000720c */ /* 0x010fe40003f06270 */
[----:B------:R-:W-:Y:S01]  /*4630*/  MOV R10, R4 ;  /* 0x00000004000a7202 */ /* 0x000fe20000000f00 */
[----:B------:R-:W-:-:S04]  /*4640*/  @P2 VIADD R8, R8, 0x1 ;  /* 0x0000000108082836 */ /* 0x000fc80000000000 */
        /* <DEDUP_REMOVED lines=27> */
[----:B------:R-:W-:-:S04]  /*4800*/  @P2 VIADD R6, R6, 0x1 ;  /* 0x0000000106062836 */ /* 0x000fc80000000000 */
[----:B------:R-:W-:Y:S01]  /*4810*/  @!P4 IMAD.MOV R6, RZ, RZ, -R6 ;  /* 0x000000ffff06c224 */ /* 0x000fe200078e0a06 */
[----:B------:R-:W-:-:S04]  /*4820*/  @!P3 LOP3.LUT R6, RZ, R15, RZ, 0x33, !PT ;  /* 0x0000000fff06b212 */ /* 0x000fc800078e33ff */
[----:B------:R-:W-:-:S07]  /*4830*/  IADD3 R26, PT, PT, R6, 0x1, RZ ;  /* 0x00000001061a7810 */ /* 0x000fce0007ffe0ff */
.L_x_1072:
[----:B------:R-:W-:Y:S05]  /*4840*/  BSYNC.RECONVERGENT B0 ;  /* 0x0000000000007941 */ /* 0x000fea0003800200 */
.L_x_1071:
[----:B------:R-:W-:Y:S01]  /*4850*/  BSSY.RECONVERGENT B0, `(.L_x_1073) ;  /* 0x0000020000007945 */ /* 0x000fe20003800200 */
[----:B------:R-:W-:Y:S01]  /*4860*/  VIADDMNMX R4, R10, 0x1, R19, PT ;  /* 0x000000010a047846 */ /* 0x000fe20003800113 */
[----:B------:R-:W-:Y:S02]  /*4870*/  @!P1 IMAD.MOV R11, RZ, RZ, -R11 ;  /* 0x000000ffff0b9224 */ /* 0x000fe400078e0a0b */
[----:B------:R-:W-:Y:S01]  /*4880*/  IMAD.MOV.U32 R27, RZ, RZ, RZ ;  /* 0x000000ffff1b7224 */ /* 0x000fe200078e00ff */
[----:B------:R-:W-:Y:S06]  /*4890*/  @!P0 BRA `(.L_x_1074) ;  /* 0x00000000006c8947 */ /* 0x000fec0003800000 */
        /* <DEDUP_REMOVED lines=27> */
.L_x_1074:
[----:B------:R-:W-:Y:S05]  /*4a50*/  BSYNC.RECONVERGENT B0 ;  /* 0x0000000000007941 */ /* 0x000fea0003800200 */
.L_x_1073:
        /* <DEDUP_REMOVED lines=9> */
[----:B------:R-:W2:Y:S01]  /*4af0*/  LDC R10, c[0x0][0x3a0] ;  /* 0x0000e800ff0a7b82 */ /* 0x000ea20000000800 */
[----:B------:R-:W-:Y:S01]  /*4b00*/  IMAD R15, R27, R16, R16 ;  /* 0x000000101b0f7224 */ /* 0x000fe200078e0210 */
[----:B------:R-:W-:Y:S01]  /*4b10*/  IADD3 R13, PT, PT, -R6, R27, RZ ;  /* 0x0000001b060d7210 */ /* 0x000fe20007ffe1ff */
[----:B------:R-:W-:Y:S01]  /*4b20*/  IMAD.WIDE.U32 R28, R28, UR4, RZ ;  /* 0x000000041c1c7c25 */ /* 0x000fe2000f8e00ff */
[----:B------:R-:W-:-:S03]  /*4b30*/  CS2R R30, SRZ ;  /* 0x00000000001e7805 */ /* 0x000fc6000001ff00 */
[----:B------:R-:W-:Y:S02]  /*4b40*/  IMAD.IADD R20, R15, 0x1, R16 ;  /* 0x000000010f147824 */ /* 0x000fe400078e0210 */
[C---:B------:R-:W-:Y:S02]  /*4b50*/  VIADD R11, R27.reuse, 0x2 ;  /* 0x000000021b0b7836 */ /* 0x040fe40000000000 */
[----:B------:R-:W-:Y:S02]  /*4b60*/  VIADD R12, R27, 0x3 ;  /* 0x000000031b0c7836 */ /* 0x000fe40000000000 */
[----:B------:R-:W-:Y:S02]  /*4b70*/  IMAD.IADD R14, R29, 0x1, R17 ;  /* 0x000000011d0e7824 */ /* 0x000fe400078e0211 */
[----:B0-----:R-:W-:Y:S01]  /*4b80*/  IMAD R18, R27, R16, -UR8 ;  /* 0x800000081b127e24 */ /* 0x001fe2000f8e0210 */
[----:B------:R-:W-:Y:S02]  /*4b90*/  VIADDMNMX R15, R15, -UR8, RZ, !PT ;  /* 0x800000080f0f7c46 */ /* 0x000fe4000f8001ff */
[----:B------:R-:W-:Y:S01]  /*4ba0*/  VIADDMNMX R20, R20, -UR8, RZ, !PT ;  /* 0x8000000814147c46 */ /* 0x000fe2000f8001ff */
[----:B------:R-:W-:Y:S01]  /*4bb0*/  IMAD.IADD R7, R18, 0x1, R7 ;  /* 0x0000000112077824 */ /* 0x000fe200078e0207 */
[----:B------:R-:W-:-:S03]  /*4bc0*/  VIMNMX R18, PT, PT, RZ, R18, !PT ;  /* 0x00000012ff127248 */ /* 0x000fc60007fe0100 */
[C---:B------:R-:W-:Y:S01]  /*4bd0*/  IMAD.IADD R9, R7.reuse, 0x1, R16 ;  /* 0x0000000107097824 */ /* 0x040fe200078e0210 */
[----:B--2---:R-:W-:-:S04]  /*4be0*/  VIMNMX3 R7, R7, UR7, R10, PT ;  /* 0x0000000707077c0f */ /* 0x004fc8000b80010a */
[C---:B------:R-:W-:Y:S02]  /*4bf0*/  VIADDMNMX R0, R9.reuse, R16, UR7, PT ;  /* 0x0000000709007e46 */ /* 0x040fe4000b800110 */
[----:B------:R-:W-:Y:S02]  /*4c00*/  VIMNMX3 R8, R9, UR7, R10, PT ;  /* 0x0000000709087c0f */ /* 0x000fe4000b80010a */
[----:B------:R-:W-:Y:S01]  /*4c10*/  VIMNMX R9, PT, PT, R0, R10, PT ;  /* 0x0000000a00097248 */ /* 0x000fe20003fe0100 */
[----:B------:R-:W-:Y:S01]  /*4c20*/  VIADD R10, R27, 0x1 ;  /* 0x000000011b0a7836 */ /* 0x000fe20000000000 */
[----:B------:R-:W-:-:S04]  /*4c30*/  IADD3 R0, PT, PT, R6, -R27, RZ ;  /* 0x8000001b06007210 */ /* 0x000fc80007ffe0ff */
[----:B------:R-:W-:-:S07]  /*4c40*/  LOP3.LUT R16, R0, 0x3, RZ, 0xc0, !PT ;  /* 0x0000000300107812 */ /* 0x000fce00078ec0ff */
.L_x_1108:
        /* <DEDUP_REMOVED lines=8> */
[----:B------:R-:W2:Y:S03]  /*4cd0*/  LDCU UR9, c[0x0][0x398] ;  /* 0x00007300ff0977ac */ /* 0x000ea60008000800 */
[----:B------:R-:W3:Y:S01]  /*4ce0*/  LDC R22, c[0x0][0x3b0] ;  /* 0x0000ec00ff167b82 */ /* 0x000ee20000000800 */
[----:B0-----:R-:W-:-:S05]  /*4cf0*/  IMAD R17, R26, UR8, -R17 ;  /* 0x000000081a117c24 */ /* 0x001fca000f8e0a11 */
[----:B---3--:R-:W-:Y:S02]  /*4d00*/  VIADDMNMX R22, R17, R22, UR6, PT ;  /* 0x0000000611167e46 */ /* 0x008fe4000b800116 */
[----:B------:R-:W-:Y:S02]  /*4d10*/  VIMNMX R17, PT, PT, RZ, R17, !PT ;  /* 0x00000011ff117248 */ /* 0x000fe40007fe0100 */
[----:B--2---:R-:W-:Y:S01]  /*4d20*/  VIMNMX R22, PT, PT, R22, UR9, PT ;  /* 0x0000000916167c48 */ /* 0x004fe2000bfe0100 */
[----:B------:R-:W-:Y:S06]  /*4d30*/  @!P0 BRA `(.L_x_1080) ;  /* 0x0000000c00408947 */ /* 0x000fec0003800000 */
[----:B------:R-:W-:Y:S01]  /*4d40*/  ISETP.GE.AND P0, PT, R17, R22, PT ;  /* 0x000000161100720c */ /* 0x000fe20003f06270 */
[----:B------:R-:W-:Y:S03]  /*4d50*/  BSSY.RECONVERGENT B4, `(.L_x_1081) ;  /* 0x0000042000047945 */ /* 0x000fe60003800200 */
[----:B------:R-:W-:-:S13]  /*4d60*/  ISETP.GE.OR P1, PT, R18, R7, P0 ;  /* 0x000000071200720c */ /* 0x000fda0000726670 */
[----:B------:R-:W-:Y:S05]  /*4d70*/  @P1 BRA `(.L_x_1082) ;  /* 0x0000000000fc1947 */ /* 0x000fea0003800000 */
[----:B------:R-:W0:Y:S01]  /*4d80*/  LDCU UR8, c[0x0][0x3ac] ;  /* 0x00007580ff0877ac */ /* 0x000e220008000800 */
[----:B------:R-:W-:Y:S01]  /*4d90*/  MOV R25, R23 ;  /* 0x0000001700197202 */ /* 0x000fe20000000f00 */
        /* <DEDUP_REMOVED lines=58> */
[----:B------:R-:W-:Y:S05]  /*5140*/  CALL.REL.NOINC `($__internal_18_$__cuda_sm20_div_rn_f64_full) ;  /* 0x0000001c00587944 */ /* 0x000fea0003c00000 */
.L_x_1084:
[----:B------:R-:W-:Y:S05]  /*5150*/  BSYNC.RECONVERGENT B5 ;  /* 0x0000000000057941 */ /* 0x000fea0003800200 */
.L_x_1083:
[----:B------:R0:W2:Y:S02]  /*5160*/  DADD R30, R30, R40 ;  /* 0x000000001e1e7229 */ /* 0x0000a40000000028 */
.L_x_1082:
[----:B------:R-:W-:Y:S05]  /*5170*/  BSYNC.RECONVERGENT B4 ;  /* 0x0000000000047941 */ /* 0x000fea0003800200 */
.L_x_1081:
        /* <DEDUP_REMOVED lines=16> */
[----:B---3--:R-:W-:-:S03]  /*5280*/  LEA R36, P1, R32, UR8, 0x3 ;  /* 0x0000000820247c11 */ /* 0x008fc6000f8218ff */
[----:B------:R-:W-:-:S05]  /*5290*/  IMAD.IADD R19, R33, 0x1, R19 ;  /* 0x0000000121137824 */ /* 0x000fca00078e0213 */
[----:B------:R-:W-:-:S05]  /*52a0*/  LEA.HI.X R37, R32, UR9, R19, 0x3, P1 ;  /* 0x0000000920257c11 */ /* 0x000fca00088f1c13 */
[----:B------:R-:W3:Y:S01]  /*52b0*/  LDG.E.64 R32, desc[UR12][R36.64] ;  /* 0x0000000c24207981 */ /* 0x000ee2000c1e1b00 */
[----:B-1----:R-:W1:Y:S01]  /*52c0*/  MUFU.RCP64H R35, R47 ;  /* 0x0000002f00237308 */ /* 0x002e620000001800 */
[----:B------:R-:W-:Y:S01]  /*52d0*/  MOV R34, 0x1 ;  /* 0x0000000100227802 */ /* 0x000fe20000000f00 */
        /* <DEDUP_REMOVED lines=44> */
[----:B--2---:R-:W-:Y:S05]  /*55a0*/  CALL.REL.NOINC `($__internal_18_$__cuda_sm20_div_rn_f64_full) ;  /* 0x0000001800407944 */ /* 0x004fea0003c00000 */
.L_x_1088:
[----:B------:R-:W-:Y:S05]  /*55b0*/  BSYNC.RECONVERGENT B5 ;  /* 0x0000000000057941 */ /* 0x000fea0003800200 */
.L_x_1087:
[----:B--2---:R3:W4:Y:S02]  /*55c0*/  DADD R30, R30, R40 ;  /* 0x000000001e1e7229 */ /* 0x0047240000000028 */
.L_x_1086:
[----:B------:R-:W-:Y:S05]  /*55d0*/  BSYNC.RECONVERGENT B4 ;  /* 0x0000000000047941 */ /* 0x000fea0003800200 */
.L_x_1085:
[----:B------:R-:W-:Y:S01]  /*55e0*/  ISETP.NE.AND P1, PT, R16, 0x2, PT ;  /* 0x000000021000780c */ /* 0x000fe20003f25270 */
[----:B------:R-:W-:-:S12]  /*55f0*/  IMAD.MOV.U32 R25, RZ, RZ, R11 ;  /* 0x000000ffff197224 */ /* 0x000fd800078e000b */
[----:B------:R-:W-:Y:S05]  /*5600*/  @!P1 BRA `(.L_x_1080) ;  /* 0x00000004000c9947 */ /* 0x000fea0003800000 */
[----:B------:R-:W-:Y:S02]  /*5610*/  ISETP.GE.OR P0, PT, R20, R9, P0 ;  /* 0x000000091400720c */ /* 0x000fe40000706670 */
[----:B------:R-:W-:-:S11]  /*5620*/  MOV R25, R12 ;  /* 0x0000000c00197202 */ /* 0x000fd60000000f00 */
        /* <DEDUP_REMOVED lines=61> */
[----:B--2-4-:R-:W-:Y:S05]  /*5a00*/  CALL.REL.NOINC `($__internal_18_$__cuda_sm20_div_rn_f64_full) ;  /* 0x0000001400287944 */ /* 0x014fea0003c00000 */
.L_x_1090:
[----:B------:R-:W-:Y:S05]  /*5a10*/  BSYNC.RECONVERGENT B4 ;  /* 0x0000000000047941 */ /* 0x000fea0003800200 */
.L_x_1089:
[----:B--2-4-:R0:W1:Y:S02]  /*5a20*/  DADD R30, R30, R40 ;  /* 0x000000001e1e7229 */ /* 0x0140640000000028 */
[----:B01----:R-:W-:-:S07]  /*5a30*/  IMAD.MOV.U32 R25, RZ, RZ, R12 ;  /* 0x000000ffff197224 */ /* 0x003fce00078e000c */
.L_x_1080:
[----:B------:R-:W-:Y:S05]  /*5a40*/  BSYNC.RECONVERGENT B3 ;  /* 0x0000000000037941 */ /* 0x000fea0003800200 */
.L_x_1079:
[----:B------:R-:W-:-:S13]  /*5a50*/  ISETP.GT.U32.AND P0, PT, R13, -0x4, PT ;  /* 0xfffffffc0d00780c */ /* 0x000fda0003f04070 */
[----:B------:R-:W-:Y:S05]  /*5a60*/  @P0 BRA `(.L_x_1078) ;  /* 0x0000001000d00947 */ /* 0x000fea0003800000 */
.L_x_1107:
[----:B------:R-:W5:Y:S01]  /*5a70*/  LDC R0, c[0x0][0x3c4] ;  /* 0x0000f100ff007b82 */ /* 0x000f620000000800 */
[----:B------:R-:W5:Y:S01]  /*5a80*/  LDCU UR8, c[0x0][0x3bc] ;  /* 0x00007780ff0877ac */ /* 0x000f620008000800 */
[----:B------:R-:W-:Y:S01]  /*5a90*/  ISETP.GE.AND P0, PT, R17, R22, PT ;  /* 0x000000161100720c */ /* 0x000fe20003f06270 */
[----:B------:R-:W-:Y:S01]  /*5aa0*/  BSSY.RECONVERGENT B3, `(.L_x_1091) ;  /* 0x0000049000037945 */ /* 0x000fe20003800200 */
[----:B0-----:R-:W0:Y:S04]  /*5ab0*/  LDCU UR9, c[0x0][0x3b4] ;  /* 0x00007680ff0977ac */ /* 0x001e280008000800 */
[----:B-1----:R-:W1:Y:S01]  /*5ac0*/  LDC R32, c[0x0][0x3a0] ;  /* 0x0000e800ff207b82 */ /* 0x002e620000000800 */
[----:B-----5:R-:W-:-:S04]  /*5ad0*/  IMAD R0, R25, UR8, -R0 ;  /* 0x0000000819007c24 */ /* 0x020fc8000f8e0a00 */
[----:B0-----:R-:W-:Y:S01]  /*5ae0*/  VIADD R21, R0, UR9 ;  /* 0x0000000900157c36 */ /* 0x001fe20008000000 */
[----:B------:R-:W-:-:S04]  /*5af0*/  VIMNMX R0, PT, PT, RZ, R0, !PT ;  /* 0x00000000ff007248 */ /* 0x000fc80007fe0100 */
[----:B-1----:R-:W-:-:S04]  /*5b00*/  VIMNMX3 R19, R21, UR7, R32, PT ;  /* 0x0000000715137c0f */ /* 0x002fc8000b800120 */
[----:B------:R-:W-:-:S13]  /*5b10*/  ISETP.GE.OR P1, PT, R0, R19, P0 ;  /* 0x000000130000720c */ /* 0x000fda0000726670 */
        /* <DEDUP_REMOVED lines=63> */
.L_x_1094:
[----:B------:R-:W-:Y:S05]  /*5f10*/  BSYNC.RECONVERGENT B4 ;  /* 0x0000000000047941 */ /* 0x000fea0003800200 */
.L_x_1093:
[----:B--2-4-:R0:W1:Y:S02]  /*5f20*/  DADD R30, R30, R40 ;  /* 0x000000001e1e7229 */ /* 0x0140640000000028 */
.L_x_1092:
[----:B------:R-:W-:Y:S05]  /*5f30*/  BSYNC.RECONVERGENT B3 ;  /* 0x0000000000037941 */ /* 0x000fea0003800200 */
.L_x_1091:
        /* <DEDUP_REMOVED lines=73> */
.L_x_1098:
[----:B------:R-:W-:Y:S05]  /*63d0*/  BSYNC.RECONVERGENT B4 ;  /* 0x0000000000047941 */ /* 0x000fea0003800200 */
.L_x_1097:
[----:B--2-4-:R0:W1:Y:S02]  /*63e0*/  DADD R30, R30, R40 ;  /* 0x000000001e1e7229 */ /* 0x0140640000000028 */
.L_x_1096:
[----:B------:R-:W-:Y:S05]  /*63f0*/  BSYNC.RECONVERGENT B3 ;  /* 0x0000000000037941 */ /* 0x000fea0003800200 */
.L_x_1095:
        /* <DEDUP_REMOVED lines=72> */
[----:B--2-4-:R-:W-:Y:S05]  /*6880*/  CALL.REL.NOINC `($__internal_18_$__cuda_sm20_div_rn_f64_full) ;  /* 0x0000000400887944 */ /* 0x014fea0003c00000 */
.L_x_1102:
[----:B------:R-:W-:Y:S05]  /*6890*/  BSYNC.RECONVERGENT B4 ;  /* 0x0000000000047941 */ /* 0x000fea0003800200 */
.L_x_1101:
[----:B--2-4-:R0:W1:Y:S02]  /*68a0*/  DADD R30, R30, R40 ;  /* 0x000000001e1e7229 */ /* 0x0140640000000028 */
.L_x_1100:
[----:B------:R-:W-:Y:S05]  /*68b0*/  BSYNC.RECONVERGENT B3 ;  /* 0x0000000000037941 */ /* 0x000fea0003800200 */
.L_x_1099:
        /* <DEDUP_REMOVED lines=73> */
.L_x_1106:
[----:B------:R-:W-:Y:S05]  /*6d50*/  BSYNC.RECONVERGENT B4 ;  /* 0x0000000000047941 */ /* 0x000fea0003800200 */
.L_x_1105:
[----:B--2-4-:R0:W1:Y:S02]  /*6d60*/  DADD R30, R30, R40 ;  /* 0x000000001e1e7229 */ /* 0x0140640000000028 */
.L_x_1104:
[----:B------:R-:W-:Y:S05]  /*6d70*/  BSYNC.RECONVERGENT B3 ;  /* 0x0000000000037941 */ /* 0x000fea0003800200 */
.L_x_1103:
[----:B------:R-:W-:-:S05]  /*6d80*/  VIADD R25, R25, 0x4 ;  /* 0x0000000419197836 */ /* 0x000fca0000000000 */
[----:B------:R-:W-:-:S13]  /*6d90*/  ISETP.NE.AND P0, PT, R25, R6, PT ;  /* 0x000000061900720c */ /* 0x000fda0003f05270 */
[----:B------:R-:W-:Y:S05]  /*6da0*/  @P0 BRA `(.L_x_1107) ;  /* 0xffffffec00300947 */ /* 0x000fea000383ffff */
.L_x_1078:
[----:B------:R-:W-:Y:S05]  /*6db0*/  BSYNC.RECONVERGENT B1 ;  /* 0x0000000000017941 */ /* 0x000fea0003800200 */
.L_x_1077:
[----:B------:R-:W-:-:S04]  /*6dc0*/  IADD3 R26, PT, PT, R26, 0x1, RZ ;  /* 0x000000011a1a7810 */ /* 0x000fc80007ffe0ff */
[----:B------:R-:W-:-:S13]  /*6dd0*/  ISETP.NE.AND P0, PT, R26, R4, PT ;  /* 0x000000041a00720c */ /* 0x000fda0003f05270 */
[----:B------:R-:W-:Y:S05]  /*6de0*/  @P0 BRA `(.L_x_1108) ;  /* 0xffffffdc00980947 */ /* 0x000fea000383ffff */
.L_x_1076:
[----:B------:R-:W-:Y:S05]  /*6df0*/  BSYNC.RECONVERGENT B2 ;  /* 0x0000000000027941 */ /* 0x000fea0003800200 */
.L_x_1075:
[----:B------:R-:W5:Y:S01]  /*6e00*/  LDCU.64 UR8, c[0x0][0x3c8] ;  /* 0x00007900ff0877ac */ /* 0x000f620008000a00 */
[----:B------:R-:W0:Y:S01]  /*6e10*/  LDCU UR10, c[0x0][0x380] ;  /* 0x00007000ff0a77ac */ /* 0x000e220008000800 */
        /* <DEDUP_REMOVED lines=9> */
        .weak           $__internal_18_$__cuda_sm20_div_rn_f64_full
        .type           $__internal_18_$__cuda_sm20_div_rn_f64_full,@function
        .size           $__internal_18_$__cuda_sm20_div_rn_f64_full,($__internal_19_$__cuda_sm20_div_s64 - $__internal_18_$__cuda_sm20_div_rn_f64_full)
$__internal_18_$__cuda_sm20_div_rn_f64_full:
[C---:B------:R-:W-:Y:S01]  /*6eb0*/  FSETP.GEU.AND P1, PT, |R33|.reuse, 1.469367938527859385e-39, PT ;  /* 0x001000002100780b */ /* 0x040fe20003f2e200 */
[----:B------:R-:W-:Y:S01]  /*6ec0*/  IMAD.MOV.U32 R61, RZ, RZ, 0x1ca00000 ;  /* 0x1ca00000ff3d7424 */ /* 0x000fe200078e00ff */
[----:B------:R-:W-:Y:S01]  /*6ed0*/  LOP3.LUT R60, R33, 0x7ff00000, RZ, 0xc0, !PT ;  /* 0x7ff00000213c7812 */ /* 0x000fe200078ec0ff */
[----:B------:R-:W-:Y:S01]  /*6ee0*/  IMAD.MOV.U32 R34, RZ, RZ, R38 ;  /* 0x000000ffff227224 */ /* 0x000fe200078e0026 */
[----:B------:R-:W-:Y:S01]  /*6ef0*/  LOP3.LUT R63, R35, 0x7ff00000, RZ, 0xc0, !PT ;  /* 0x7ff00000233f7812 */ /* 0x000fe200078ec0ff */
[----:B------:R-:W-:Y:S01]  /*6f00*/  IMAD.MOV.U32 R42, RZ, RZ, 0x1 ;  /* 0x00000001ff2a7424 */ /* 0x000fe200078e00ff */
[----:B------:R-:W-:Y:S02]  /*6f10*/  BSSY.RECONVERGENT B0, `(.L_x_1110) ;  /* 0x0000079000007945 */ /* 0x000fe40003800200 */
        /* <DEDUP_REMOVED lines=9> */
[----:B------:R-:W-:Y:S02]  /*6fb0*/  @!P1 LOP3.LUT R41, R36, 0x100000, RZ, 0xfc, !PT ;  /* 0x0010000024299812 */ /* 0x000fe400078efcff */
[----:B------:R-:W-:Y:S02]  /*6fc0*/  LOP3.LUT R39, R39, 0x3ff00000, RZ, 0xfc, !PT ;  /* 0x3ff0000027277812 */ /* 0x000fe400078efcff */
[----:B------:R-:W-:Y:S02]  /*6fd0*/  LOP3.LUT R37, R37, 0x800fffff, R33, 0xf8, !PT ;  /* 0x800fffff25257812 */ /* 0x000fe400078ef821 */
[----:B------:R-:W-:Y:S02]  /*6fe0*/  MOV R36, R32 ;  /* 0x0000002000247202 */ /* 0x000fe40000000f00 */
        /* <DEDUP_REMOVED lines=55> */
[----:B------:R-:W-:Y:S02]  /*7360*/  LOP3.LUT R33, R35, 0x7ff00000, RZ, 0xc0, !PT ;  /* 0x7ff0000023217812 */ /* 0x000fe400078ec0ff */
[----:B------:R-:W-:Y:S02]  /*7370*/  MOV R42, RZ ;  /* 0x000000ff002a7202 */ /* 0x000fe40000000f00 */
        /* <DEDUP_REMOVED lines=29> */
.L_x_1111:
[----:B------:R-:W0:Y:S02]  /*7550*/  DSETP.NAN.AND P1, PT, R32, R32, PT ;  /* 0x000000202000722a */ /* 0x000e240003f28000 */
[----:B0-----:R-:W-:Y:S05]  /*7560*/  @P1 BRA `(.L_x_1113) ;  /* 0x0000000000441947 */ /* 0x001fea0003800000 */
[----:B------:R-:W0:Y:S02]  /*7570*/  DSETP.NAN.AND P1, PT, R34, R34, PT ;  /* 0x000000222200722a */ /* 0x000e240003f28000 */
[----:B0-----:R-:W-:Y:S05]  /*7580*/  @P1 BRA `(.L_x_1114) ;  /* 0x0000000000301947 */ /* 0x001fea0003800000 */
[----:B------:R-:W-:Y:S01]  /*7590*/  ISETP.NE.AND P1, PT, R42, R63, PT ;  /* 0x0000003f2a00720c */ /* 0x000fe20003f25270 */
[----:B------:R-:W-:Y:S01]  /*75a0*/  IMAD.MOV.U32 R41, RZ, RZ, -0x80000 ;  /* 0xfff80000ff297424 */ /* 0x000fe200078e00ff */
[----:B------:R-:W-:-:S11]  /*75b0*/  MOV R40, 0x0 ;  /* 0x0000000000287802 */ /* 0x000fd60000000f00 */
[----:B------:R-:W-:Y:S05]  /*75c0*/  @!P1 BRA `(.L_x_1112) ;  /* 0x0000000000349947 */ /* 0x000fea0003800000 */
[----:B------:R-:W-:Y:S02]  /*75d0*/  ISETP.NE.AND P1, PT, R42, 0x7ff00000, PT ;  /* 0x7ff000002a00780c */ /* 0x000fe40003f25270 */
[----:B------:R-:W-:Y:S02]  /*75e0*/  LOP3.LUT R41, R33, 0x80000000, R35, 0x48, !PT ;  /* 0x8000000021297812 */ /* 0x000fe400078e4823 */
[----:B------:R-:W-:-:S13]  /*75f0*/  ISETP.EQ.OR P1, PT, R63, RZ, !P1 ;  /* 0x000000ff3f00720c */ /* 0x000fda0004f22670 */
[----:B------:R-:W-:Y:S01]  /*7600*/  @P1 LOP3.LUT R32, R41, 0x7ff00000, RZ, 0xfc, !PT ;  /* 0x7ff0000029201812 */ /* 0x000fe200078efcff */
[----:B------:R-:W-:Y:S02]  /*7610*/  @!P1 IMAD.MOV.U32 R40, RZ, RZ, RZ ;  /* 0x000000ffff289224 */ /* 0x000fe400078e00ff */
[----:B------:R-:W-:Y:S01]  /*7620*/  @P1 IMAD.MOV.U32 R40, RZ, RZ, RZ ;  /* 0x000000ffff281224 */ /* 0x000fe200078e00ff */
[----:B------:R-:W-:Y:S01]  /*7630*/  @P1 MOV R41, R32 ;  /* 0x0000002000291202 */ /* 0x000fe20000000f00 */
[----:B------:R-:W-:Y:S06]  /*7640*/  BRA `(.L_x_1112) ;  /* 0x0000000000147947 */ /* 0x000fec0003800000 */
.L_x_1114:
[----:B------:R-:W-:Y:S01]  /*7650*/  LOP3.LUT R41, R35, 0x80000, RZ, 0xfc, !PT ;  /* 0x0008000023297812 */ /* 0x000fe200078efcff */
[----:B------:R-:W-:Y:S01]  /*7660*/  IMAD.MOV.U32 R40, RZ, RZ, R34 ;  /* 0x000000ffff287224 */ /* 0x000fe200078e0022 */
[----:B------:R-:W-:Y:S06]  /*7670*/  BRA `(.L_x_1112) ;  /* 0x0000000000087947 */ /* 0x000fec0003800000 */
.L_x_1113:
[----:B------:R-:W-:Y:S01]  /*7680*/  LOP3.LUT R41, R33, 0x80000, RZ, 0xfc, !PT ;  /* 0x0008000021297812 */ /* 0x000fe200078efcff */
[----:B------:R-:W-:-:S07]  /*7690*/  IMAD.MOV.U32 R40, RZ, RZ, R32 ;  /* 0x000000ffff287224 */ /* 0x000fce00078e0020 */
.L_x_1112:
[----:B------:R-:W-:Y:S05]  /*76a0*/  BSYNC.RECONVERGENT B0 ;  /* 0x0000000000007941 */ /* 0x000fea0003800200 */
.L_x_1110:
[----:B------:R-:W-:Y:S02]  /*76b0*/  IMAD.MOV.U32 R32, RZ, RZ, R0 ;  /* 0x000000ffff207224 */ /* 0x000fe400078e0000 */
[----:B------:R-:W-:-:S04]  /*76c0*/  HFMA2 R33, -RZ, RZ, 0, 0 ;  /* 0x00000000ff217431 */ /* 0x000fc800000001ff */
[----:B------:R-:W-:Y:S05]  /*76d0*/  RET.REL.NODEC R32 `(_ZN2at6native49_GLOBAL__N__3489678a_16_AveragePool2d_cu_fb80407639avg_pool2d_backward_out_cuda_frame_nhwcIddiEEvT1_PKT_llliiiiiiiiPS4_ibb) ;  /* 0xffffff8820487950 */ /* 0x000fea0003c3ffff */
        .weak           $__internal_19_$__cuda_sm20_div_s64
        .type           $__internal_19_$__cuda_sm20_div_s64,@function
        .size           $__internal_19_$__cuda_sm20_div_s64,(.L_x_1503 - $__internal_19_$__cuda_sm20_div_s64)
$__internal_19_$__cuda_sm20_div_s64:
        /* <DEDUP_REMOVED lines=86> */
[----:B------:R-:W-:Y:S06]  /*7c40*/  RET.REL.NODEC R10 `(_ZN2at6native49_GLOBAL__N__3489678a_16_AveragePool2d_cu_fb80407639avg_pool2d_backward_out_cuda_frame_nhwcIddiEEvT1_PKT_llliiiiiiiiPS4_ibb) ;  /* 0xffffff800aec7950 */ /* 0x000fec0003c3ffff */
.L_x_1115:
        /* <DEDUP_REMOVED lines=11> */
.L_x_1503:


//--------------------- .text._ZN2at6native49_GLOBAL__N__3489678a_16_AveragePool2d_cu_fb80407625avg_pool2d_out_cuda_frameIN3c108BFloat16EfEEviPKT_lllliiiiiiiPS5_ibb --------------------------
	.section	.text._ZN2at6native49_GLOBAL__N__3489678a_16_AveragePool2d_cu_fb80407625avg_pool2d_out_cuda_frameIN3c108BFloat16EfEEviPKT_lllliiiiiiiPS5_ibb,"ax",@progbits
	.align	128
.text._ZN2at6native49_GLOBAL__N__3489678a_16_AveragePool2d_cu_fb80407625avg_pool2d_out_cuda_frameIN3c108BFloat16EfEEviPKT_lllliiiiiiiPS5_ibb:
        .type           _ZN2at6native49_GLOBAL__N__3489678a_16_AveragePool2d_cu_fb80407625avg_pool2d_out_cuda_frameIN3c108BFloat16EfEEviPKT_lllliiiiiiiPS5_ibb,@function
        .size           _ZN2at6native49_GLOBAL__N__3489678a_16_AveragePool2d_cu_fb80407625avg_pool2d_out_cuda_frameIN3c108BFloat16EfEEviPKT_lllliiiiiiiPS5_ibb,(.L_x_1506 - _ZN2at6native49_GLOBAL__N__3489678a_16_AveragePool2d_cu_fb80407625avg_pool2d_out_cuda_frameIN3c108BFloat16EfEEviPKT_lllliiiiiiiPS5_ibb)
        .other          _ZN2at6native49_GLOBAL__N__3489678a_16_AveragePool2d_cu_fb80407625avg_pool2d_out_cuda_frameIN3c108BFloat16EfEEviPKT_lllliiiiiiiPS5_ibb,@"STO_CUDA_ENTRY STV_DEFAULT"
_ZN2at6native49_GLOBAL__N__3489678a_16_AveragePool2d_cu_fb80407625avg_pool2d_out_cuda_frameIN3c108BFloat16EfEEviPKT_lllliiiiiiiPS5_ibb:
        /* <DEDUP_REMOVED lines=12> */
[----:B------:R-:W-:Y:S01]  /*00c0*/  IMAD.MOV.U32 R0, RZ, RZ, R2 ;  /* 0x000000ffff007224 */ /* 0x000fe200078e0002 */
[----:B------:R-:W0:Y:S01]  /*00d0*/  LDCU UR5, c[0x0][0x3c4] ;  /* 0x00007880ff0577ac */ /* 0x000e220008000800 */
[----:B------:R-:W1:Y:S01]  /*00e0*/  LDCU UR6, c[0x0][0x3a0] ;  /* 0x00007400ff0677ac */ /* 0x000e620008000800 */
[----:B------:R-:W1:Y:S01]  /*00f0*/  LDCU UR7, c[0x0][0x3c8] ;  /* 0x00007900ff0777ac */ /* 0x000e620008000800 */
[----:B------:R-:W2:Y:S01]  /*0100*/  LDCU.S8 UR8, c[0x0][0x3dd] ;  /* 0x00007ba0ff0877ac */ /* 0x000ea20008000200 */
[----:B------:R-:W3:Y:S01]  /*0110*/  LDCU UR14, c[0x0][0x370] ;  /* 0x00006e00ff0e77ac */ /* 0x000ee20008000800 */
[----:B0-----:R-:W-:Y:S01]  /*0120*/  UIADD3 UR4, UPT, UPT, UR4, UR5, URZ ;  /* 0x0000000504047290 */ /* 0x001fe2000fffe0ff */
[----:B------:R-:W0:Y:S01]  /*0130*/  LDCU.64 UR10, c[0x0][0x358] ;  /* 0x00006b00ff0a77ac */ /* 0x000e220008000a00 */
[----:B-1----:R-:W-:Y:S01]  /*0140*/  UIADD3 UR5, UPT, UPT, UR6, UR7, URZ ;  /* 0x0000000706057290 */ /* 0x002fe2000fffe0ff */
[----:B------:R-:W1:Y:S02]  /*0150*/  LDCU.64 UR12, c[0x0][0x3a8] ;  /* 0x00007500ff0c77ac */ /* 0x000e640008000a00 */
[----:B--2---:R-:W-:-:S02]  /*0160*/  UMOV UR6, UR8 ;  /* 0x0000000800067c82 */ /* 0x004fc40008000000 */
[----:B------:R-:W-:Y:S01]  /*0170*/  UISETP.NE.AND UP0, UPT, UR6, URZ, UPT ;  /* 0x000000ff0600728c */ /* 0x000fe2000bf05270 */
[----:B---3--:R-:W-:-:S08]  /*0180*/  IMAD R5, R5, UR14, RZ ;  /* 0x0000000e05057c24 */ /* 0x008fd0000f8e02ff */
[----:B------:R-:W-:Y:S05]  /*0190*/  BRA.U UP0, `(.L_x_1116) ;  /* 0x0000001100f87547 */ /* 0x000fea000b800000 */
.L_x_1134:
[----:B------:R-:W2:Y:S01]  /*01a0*/  LDC R11, c[0x0][0x3b0] ;  /* 0x0000ec00ff0b7b82 */ /* 0x000ea20000000800 */
[----:B------:R-:W3:Y:S01]  /*01b0*/  LDCU UR6, c[0x0][0x3ac] ;  /* 0x00007580ff0677ac */ /* 0x000ee20008000800 */
[----:B------:R-:W-:Y:S01]  /*01c0*/  BSSY.RECONVERGENT B0, `(.L_x_1117) ;  /* 0x000003a000007945 */ /* 0x000fe20003800200 */
[----:B--2---:R-:W-:-:S04]  /*01d0*/  IABS R9, R11 ;  /* 0x0000000b00097213 */ /* 0x004fc80000000000 */
[----:B------:R-:W2:Y:S08]  /*01e0*/  I2F.RP R2, R9 ;  /* 0x0000000900027306 */ /* 0x000eb00000209400 */
[----:B--2---:R-:W2:Y:S02]  /*01f0*/  MUFU.RCP R2, R2 ;  /* 0x0000000200027308 */ /* 0x004ea40000001000 */
[----:B--2---:R-:W-:-:S06]  /*0200*/  IADD3 R6, PT, PT, R2, 0xffffffe, RZ ;  /* 0x0ffffffe02067810 */ /* 0x004fcc0007ffe0ff */
[----:B------:R2:W4:Y:S02]  /*0210*/  F2I.FTZ.U32.TRUNC.NTZ R7, R6 ;  /* 0x0000000600077305 */ /* 0x000524000021f000 */
[----:B--2---:R-:W-:Y:S02]  /*0220*/  IMAD.MOV.U32 R6, RZ, RZ, RZ ;  /* 0x000000ffff067224 */ /* 0x004fe400078e00ff */
[----:B----4-:R-:W-:-:S04]  /*0230*/  IMAD.MOV R4, RZ, RZ, -R7 ;  /* 0x000000ffff047224 */ /* 0x010fc800078e0a07 */
[----:B------:R-:W-:Y:S01]  /*0240*/  IMAD R13, R4, R9, RZ ;  /* 0x00000009040d7224 */ /* 0x000fe200078e02ff */
[----:B------:R-:W-:-:S03]  /*0250*/  IABS R4, R0 ;  /* 0x0000000000047213 */ /* 0x000fc60000000000 */
        /* <DEDUP_REMOVED lines=8> */
[----:B------:R-:W-:Y:S02]  /*02e0*/  ISETP.GE.U32.AND P0, PT, R4, R9, PT ;  /* 0x000000090400720c */ /* 0x000fe40003f06070 */
[----:B------:R-:W-:-:S04]  /*02f0*/  LOP3.LUT R4, R0, R11, RZ, 0x3c, !PT ;  /* 0x0000000b00047212 */ /* 0x000fc800078e3cff */
[----:B------:R-:W-:-:S07]  /*0300*/  ISETP.GE.AND P2, PT, R4, RZ, PT ;  /* 0x000000ff0400720c */ /* 0x000fce0003f46270 */
[----:B------:R-:W-:-:S06]  /*0310*/  @P0 IADD3 R2, PT, PT, R2, 0x1, RZ ;  /* 0x0000000102020810 */ /* 0x000fcc0007ffe0ff */
[----:B------:R-:W-:Y:S01]  /*0320*/  @!P2 IMAD.MOV R2, RZ, RZ, -R2 ;  /* 0x000000ffff02a224 */ /* 0x000fe200078e0a02 */
[----:B------:R-:W-:-:S04]  /*0330*/  @!P1 LOP3.LUT R2, RZ, R11, RZ, 0x33, !PT ;  /* 0x0000000bff029212 */ /* 0x000fc800078e33ff */
[----:B------:R-:W-:-:S04]  /*0340*/  SHF.R.S32.HI R6, RZ, 0x1f, R2 ;  /* 0x0000001fff067819 */ /* 0x000fc80000011402 */
[----:B---3--:R-:W-:-:S04]  /*0350*/  LOP3.LUT R4, R6, UR6, RZ, 0xfc, !PT ;  /* 0x0000000606047c12 */ /* 0x008fc8000f8efcff */
[----:B------:R-:W-:-:S13]  /*0360*/  ISETP.NE.U32.AND P0, PT, R4, RZ, PT ;  /* 0x000000ff0400720c */ /* 0x000fda0003f05070 */
[----:B------:R-:W-:Y:S05]  /*0370*/  @P0 BRA `(.L_x_1118) ;  /* 0x00000000005c0947 */ /* 0x000fea0003800000 */
[----:B------:R-:W2:Y:S01]  /*0380*/  LDCU UR6, c[0x0][0x3a8] ;  /* 0x00007500ff0677ac */ /* 0x000ea20008000800 */
[----:B------:R-:W-:Y:S01]  /*0390*/  HFMA2 R15, -RZ, RZ, 0, 0 ;  /* 0x00000000ff0f7431 */ /* 0x000fe200000001ff */
[----:B--2---:R-:W2:Y:S01]  /*03a0*/  I2F.U32.RP R4, UR6 ;  /* 0x0000000600047d06 */ /* 0x004ea20008209000 */
[----:B------:R-:W-:-:S07]  /*03b0*/  ISETP.NE.U32.AND P2, PT, RZ, UR6, PT ;  /* 0x00000006ff007c0c */ /* 0x000fce000bf45070 */
[----:B--2---:R-:W2:Y:S02]  /*03c0*/  MUFU.RCP R4, R4 ;  /* 0x0000000400047308 */ /* 0x004ea40000001000 */
[----:B--2---:R-:W-:-:S06]  /*03d0*/  VIADD R6, R4, 0xffffffe ;  /* 0x0ffffffe04067836 */ /* 0x004fcc0000000000 */
[----:B------:R2:W3:Y:S02]  /*03e0*/  F2I.FTZ.U32.TRUNC.NTZ R7, R6 ;  /* 0x0000000600077305 */ /* 0x0004e4000021f000 */
[----:B--2---:R-:W-:Y:S01]  /*03f0*/  IMAD.MOV.U32 R6, RZ, RZ, RZ ;  /* 0x000000ffff067224 */ /* 0x004fe200078e00ff */
[----:B---3--:R-:W-:-:S05]  /*0400*/  IADD3 R9, PT, PT, RZ, -R7, RZ ;  /* 0x80000007ff097210 */ /* 0x008fca0007ffe0ff */
        /* <DEDUP_REMOVED lines=9> */
[----:B------:R-:W-:Y:S02]  /*04a0*/  @P1 IADD3 R14, PT, PT, R14, 0x1, RZ ;  /* 0x000000010e0e1810 */ /* 0x000fe40007ffe0ff */
[----:B------:R-:W-:-:S05]  /*04b0*/  @!P2 LOP3.LUT R14, RZ, UR6, RZ, 0x33, !PT ;  /* 0x00000006ff0eac12 */ /* 0x000fca000f8e33ff */
[----:B------:R-:W-:-:S04]  /*04c0*/  IMAD.MOV R7, RZ, RZ, -R14 ;  /* 0x000000ffff077224 */ /* 0x000fc800078e0a0e */
[----:B------:R-:W-:Y:S01]  /*04d0*/  IMAD R2, R7, UR6, R2 ;  /* 0x0000000607027c24 */ /* 0x000fe2000f8e0202 */
[----:B------:R-:W-:Y:S06]  /*04e0*/  BRA `(.L_x_1119) ;  /* 0x00000000001c7947 */ /* 0x000fec0003800000 */
.L_x_1118:
[----:B------:R-:W-:-:S07]  /*04f0*/  MOV R4, 0x510 ;  /* 0x0000051000047802 */ /* 0x000fce0000000f00 */
[----:B01----:R-:W-:Y:S05]  /*0500*/  CALL.REL.NOINC `($__internal_20_$__cuda_sm20_div_s64) ;  /* 0x0000002000e47944 */ /* 0x003fea0003c00000 */
[----:B------:R-:W0:Y:S01]  /*0510*/  LDCU UR6, c[0x0][0x3a8] ;  /* 0x00007500ff0677ac */ /* 0x000e220008000800 */
[----:B------:R-:W-:Y:S01]  /*0520*/  IMAD.MOV R7, RZ, RZ, -R12 ;  /* 0x000000ffff077224 */ /* 0x000fe200078e0a0c */
[----:B------:R-:W-:Y:S01]  /*0530*/  MOV R14, R12 ;  /* 0x0000000c000e7202 */ /* 0x000fe20000000f00 */
[----:B------:R-:W-:Y:S02]  /*0540*/  IMAD.MOV.U32 R15, RZ, RZ, R13 ;  /* 0x000000ffff0f7224 */ /* 0x000fe400078e000d */
[----:B0-----:R-:W-:-:S07]  /*0550*/  IMAD R2, R7, UR6, R2 ;  /* 0x0000000607027c24 */ /* 0x001fce000f8e0202 */
.L_x_1119:
[----:B01----:R-:W-:Y:S05]  /*0560*/  BSYNC.RECONVERGENT B0 ;  /* 0x0000000000007941 */ /* 0x003fea0003800200 */
.L_x_1117:
[----:B------:R-:W0:Y:S01]  /*0570*/  LDC R12, c[0x0][0x3b0] ;  /* 0x0000ec00ff0c7b82 */ /* 0x000e220000000800 */
[----:B------:R-:W-:Y:S01]  /*0580*/  IABS R10, R0 ;  /* 0x00000000000a7213 */ /* 0x000fe20000000000 */
[----:B------:R-:W1:Y:S01]  /*0590*/  LDCU UR7, c[0x0][0x3c0] ;  /* 0x00007800ff0777ac */ /* 0x000e620008000800 */
[----:B------:R-:W-:Y:S01]  /*05a0*/  ISETP.GE.AND P1, PT, R0, RZ, PT ;  /* 0x000000ff0000720c */ /* 0x000fe20003f26270 */
[----:B------:R-:W-:Y:S01]  /*05b0*/  BSSY.RECONVERGENT B1, `(.L_x_1120) ;  /* 0x00000f1000017945 */ /* 0x000fe20003800200 */
[----:B------:R-:W2:Y:S03]  /*05c0*/  LDCU UR6, c[0x0][0x3bc] ;  /* 0x00007780ff0677ac */ /* 0x000ea60008000800 */
[----:B------:R-:W1:Y:S01]  /*05d0*/  LDC R13, c[0x0][0x3c8] ;  /* 0x0000f200ff0d7b82 */ /* 0x000e620000000800 */
[----:B------:R-:W3:Y:S01]  /*05e0*/  LDCU UR14, c[0x0][0x3a0] ;  /* 0x00007400ff0e77ac */ /* 0x000ee20008000800 */
[----:B------:R-:W4:Y:S06]  /*05f0*/  LDCU UR8, c[0x0][0x398] ;  /* 0x00007300ff0877ac */ /* 0x000f2c0008000800 */
[----:B------:R-:W2:Y:S01]  /*0600*/  LDC R11, c[0x0][0x3c4] ;  /* 0x0000f100ff0b7b82 */ /* 0x000ea20000000800 */
[----:B0-----:R-:W-:-:S04]  /*0610*/  IABS R4, R12 ;  /* 0x0000000c00047213 */ /* 0x001fc80000000000 */
[----:B------:R-:W0:Y:S01]  /*0620*/  I2F.RP R8, R4 ;  /* 0x0000000400087306 */ /* 0x000e220000209400 */
[----:B--2---:R-:W-:-:S07]  /*0630*/  IMAD R11, R2, UR6, -R11 ;  /* 0x00000006020b7c24 */ /* 0x004fce000f8e0a0b */
[----:B0-----:R-:W0:Y:S02]  /*0640*/  MUFU.RCP R8, R8 ;  /* 0x0000000800087308 */ /* 0x001e240000001000 */
[----:B0-----:R-:W-:Y:S02]  /*0650*/  IADD3 R6, PT, PT, R8, 0xffffffe, RZ ;  /* 0x0ffffffe08067810 */ /* 0x001fe40007ffe0ff */
[----:B------:R-:W0:Y:S04]  /*0660*/  LDC R8, c[0x0][0x3b4] ;  /* 0x0000ed00ff087b82 */ /* 0x000e280000000800 */
[----:B------:R2:W5:Y:S02]  /*0670*/  F2I.FTZ.U32.TRUNC.NTZ R7, R6 ;  /* 0x0000000600077305 */ /* 0x000564000021f000 */
[----:B--2---:R-:W-:-:S02]  /*0680*/  HFMA2 R6, -RZ, RZ, 0, 0 ;  /* 0x00000000ff067431 */ /* 0x004fc400000001ff */
[----:B-----5:R-:W-:-:S04]  /*0690*/  IMAD.MOV R9, RZ, RZ, -R7 ;  /* 0x000000ffff097224 */ /* 0x020fc800078e0a07 */
[----:B------:R-:W-:Y:S01]  /*06a0*/  IMAD R9, R9, R4, RZ ;  /* 0x0000000409097224 */ /* 0x000fe200078e02ff */
[----:B0-----:R-:W-:-:S03]  /*06b0*/  VIADDMNMX R8, R11, R8, UR4, PT ;  /* 0x000000040b087e46 */ /* 0x001fc6000b800108 */
[----:B------:R-:W-:-:S04]  /*06c0*/  IMAD.HI.U32 R9, R7, R9, R6 ;  /* 0x0000000907097227 */ /* 0x000fc800078e0006 */
[----:B------:R-:W-:-:S04]  /*06d0*/  IMAD.MOV.U32 R7, RZ, RZ, R10 ;  /* 0x000000ffff077224 */ /* 0x000fc800078e000a */
[----:B------:R-:W-:-:S05]  /*06e0*/  IMAD.HI.U32 R9, R9, R7, RZ ;  /* 0x0000000709097227 */ /* 0x000fca00078e00ff */
[----:B------:R-:W-:-:S05]  /*06f0*/  IADD3 R9, PT, PT, -R9, RZ, RZ ;  /* 0x000000ff09097210 */ /* 0x000fca0007ffe1ff */
[C---:B------:R-:W-:Y:S02]  /*0700*/  IMAD R7, R4.reuse, R9, R7 ;  /* 0x0000000904077224 */ /* 0x040fe400078e0207 */
[----:B------:R-:W0:Y:S03]  /*0710*/  LDC R9, c[0x0][0x3b8] ;  /* 0x0000ee00ff097b82 */ /* 0x000e260000000800 */
[----:B------:R-:W-:-:S13]  /*0720*/  ISETP.GT.U32.AND P0, PT, R4, R7, PT ;  /* 0x000000070400720c */ /* 0x000fda0003f04070 */
[----:B------:R-:W-:-:S05]  /*0730*/  @!P0 IMAD.IADD R7, R7, 0x1, -R4 ;  /* 0x0000000107078824 */ /* 0x000fca00078e0a04 */
[----:B------:R-:W-:-:S13]  /*0740*/  ISETP.GT.U32.AND P0, PT, R4, R7, PT ;  /* 0x000000070400720c */ /* 0x000fda0003f04070 */
[----:B------:R-:W-:Y:S02]  /*0750*/  @!P0 IADD3 R7, PT, PT, R7, -R4, RZ ;  /* 0x8000000407078210 */ /* 0x000fe40007ffe0ff */
[----:B------:R-:W-:-:S03]  /*0760*/  ISETP.NE.AND P0, PT, R12, RZ, PT ;  /* 0x000000ff0c00720c */ /* 0x000fc60003f05270 */
[----:B------:R-:W-:Y:S01]  /*0770*/  IMAD.MOV.U32 R4, RZ, RZ, R7 ;  /* 0x000000ffff047224 */ /* 0x000fe200078e0007 */
[C---:B----4-:R-:W-:Y:S01]  /*0780*/  VIMNMX R7, PT, PT, R8.reuse, UR8, PT ;  /* 0x0000000808077c48 */ /* 0x050fe2000bfe0100 */
[----:B------:R-:W-:-:S03]  /*0790*/  IMAD.IADD R8, R8, 0x1, -R11 ;  /* 0x0000000108087824 */ /* 0x000fc600078e0a0b */
[----:B------:R-:W-:-:S05]  /*07a0*/  @!P1 IADD3 R4, PT, PT, -R4, RZ, RZ ;  /* 0x000000ff04049210 */ /* 0x000fca0007ffe1ff */
[----:B------:R-:W-:-:S05]  /*07b0*/  @!P0 LOP3.LUT R4, RZ, R12, RZ, 0x33, !PT ;  /* 0x0000000cff048212 */ /* 0x000fca00078e33ff */
[----:B-1----:R-:W-:Y:S01]  /*07c0*/  IMAD R6, R4, UR7, -R13 ;  /* 0x0000000704067c24 */ /* 0x002fe2000f8e0a0d */
[----:B------:R-:W-:-:S04]  /*07d0*/  VIMNMX R4, PT, PT, RZ, R11, !PT ;  /* 0x0000000bff047248 */ /* 0x000fc80007fe0100 */
[C---:B0-----:R-:W-:Y:S02]  /*07e0*/  VIADDMNMX R9, R6.reuse, R9, UR5, PT ;  /* 0x0000000506097e46 */ /* 0x041fe4000b800109 */
[----:B------:R-:W-:Y:S02]  /*07f0*/  VIMNMX R2, PT, PT, RZ, R6, !PT ;  /* 0x00000006ff027248 */ /* 0x000fe40007fe0100 */
[----:B---3--:R-:W-:Y:S02]  /*0800*/  VIMNMX R13, PT, PT, R9, UR14, PT ;  /* 0x0000000e090d7c48 */ /* 0x008fe4000bfe0100 */
[----:B------:R-:W-:Y:S02]  /*0810*/  IADD3 R9, PT, PT, -R6, R9, RZ ;  /* 0x0000000906097210 */ /* 0x000fe40007ffe1ff */
[----:B------:R-:W-:-:S03]  /*0820*/  ISETP.GE.AND P0, PT, R2, R13, PT ;  /* 0x0000000d0200720c */ /* 0x000fc60003f06270 */
[----:B------:R-:W-:Y:S01]  /*0830*/  IMAD R8, R8, R9, RZ ;  /* 0x0000000908087224 */ /* 0x000fe200078e02ff */
[----:B------:R-:W-:-:S13]  /*0840*/  ISETP.LE.OR P0, PT, R7, R4, P0 ;  /* 0x000000040700720c */ /* 0x000fda0000703670 */
[----:B------:R-:W-:Y:S05]  /*0850*/  @P0 BRA `(.L_x_1121) ;  /* 0x0000000c00140947 */ /* 0x000fea0003800000 */
[----:B------:R-:W-:Y:S01]  /*0860*/  IMAD.IADD R6, R2, 0x1, -R13 ;  /* 0x0000000102067824 */ /* 0x000fe200078e0a0d */
[----:B------:R-:W-:Y:S01]  /*0870*/  BSSY.RECONVERGENT B0, `(.L_x_1122) ;  /* 0x00000b9000007945 */ /* 0x000fe20003800200 */
[----:B------:R-:W-:Y:S01]  /*0880*/  IMAD.MOV.U32 R22, RZ, RZ, RZ ;  /* 0x000000ffff167224 */ /* 0x000fe200078e00ff */
[----:B------:R-:W-:Y:S02]  /*0890*/  MOV R12, R4 ;  /* 0x00000004000c7202 */ /* 0x000fe40000000f00 */
[----:B------:R-:W-:Y:S02]  /*08a0*/  ISETP.GT.U32.AND P0, PT, R6, -0x10, PT ;  /* 0xfffffff00600780c */ /* 0x000fe40003f04070 */
[----:B------:R-:W-:-:S04]  /*08b0*/  IADD3 R6, PT, PT, -R2, R13, RZ ;  /* 0x0000000d02067210 */ /* 0x000fc80007ffe1ff */
[----:B------:R-:W-:-:S07]  /*08c0*/  LOP3.LUT R9, R6, 0x7, RZ, 0xc0, !PT ;  /* 0x0000000706097812 */ /* 0x000fce00078ec0ff */
.L_x_1132:
[----:B------:R-:W0:Y:S01]  /*08d0*/  LDCU.64 UR6, c[0x0][0x398] ;  /* 0x00007300ff0677ac */ /* 0x000e220008000a00 */
[----:B------:R-:W-:Y:S01]  /*08e0*/  IMAD.MOV.U32 R13, RZ, RZ, RZ ;  /* 0x000000ffff0d7224 */ /* 0x000fe200078e00ff */
[----:B------:R-:W-:Y:S01]  /*08f0*/  BSSY.RECONVERGENT B2, `(.L_x_1123) ;  /* 0x000004c000027945 */ /* 0x000fe20003800200 */
[----:B------:R-:W-:Y:S01]  /*0900*/  MOV R10, R2 ;  /* 0x00000002000a7202 */ /* 0x000fe20000000f00 */
[----:B0-----:R-:W-:Y:S02]  /*0910*/  IMAD R11, R15, UR6, RZ ;  /* 0x000000060f0b7c24 */ /* 0x001fe4000f8e02ff */
[----:B------:R-:W-:-:S04]  /*0920*/  IMAD.WIDE.U32 R16, R14, UR6, R12 ;  /* 0x000000060e107c25 */ /* 0x000fc8000f8e000c */
[----:B------:R-:W-:-:S04]  /*0930*/  IMAD R11, R14, UR7, R11 ;  /* 0x000000070e0b7c24 */ /* 0x000fc8000f8e020b */
[----:B------:R-:W-:Y:S01]  /*0940*/  IMAD.IADD R13, R17, 0x1, R11 ;  /* 0x00000001110d7824 */ /* 0x000fe200078e020b */
[----:B------:R-:W-:Y:S06]  /*0950*/  @P0 BRA `(.L_x_1124) ;  /* 0x0000000400140947 */ /* 0x000fec0003800000 */
[----:B------:R-:W0:Y:S01]  /*0960*/  LDCU.64 UR14, c[0x0][0x3a0] ;  /* 0x00007400ff0e77ac */ /* 0x000e220008000a00 */
[----:B------:R-:W-:Y:S01]  /*0970*/  MOV R10, R2 ;  /* 0x00000002000a7202 */ /* 0x000fe20000000f00 */
[----:B------:R-:W-:Y:S01]  /*0980*/  IMAD.MOV.U32 R11, RZ, RZ, RZ ;  /* 0x000000ffff0b7224 */ /* 0x000fe200078e00ff */
[----:B------:R-:W1:Y:S01]  /*0990*/  LDCU.64 UR6, c[0x0][0x388] ;  /* 0x00007100ff0677ac */ /* 0x000e620008000a00 */
[----:B0-----:R-:W-:Y:S02]  /*09a0*/  IMAD R19, R13, UR14, RZ ;  /* 0x0000000e0d137c24 */ /* 0x001fe4000f8e02ff */
[----:B------:R-:W-:-:S04]  /*09b0*/  IMAD.WIDE.U32 R10, R16, UR14, R10 ;  /* 0x0000000e100a7c25 */ /* 0x000fc8000f8e000a */
[----:B------:R-:W-:Y:S01]  /*09c0*/  IMAD R19, R16, UR15, R19 ;  /* 0x0000000f10137c24 */ /* 0x000fe2000f8e0213 */
[----:B-1----:R-:W-:-:S04]  /*09d0*/  LEA R18, P1, R10, UR6, 0x1 ;  /* 0x000000060a127c11 */ /* 0x002fc8000f8208ff */
[----:B------:R-:W-:Y:S02]  /*09e0*/  IADD3 R19, PT, PT, R11, R19, RZ ;  /* 0x000000130b137210 */ /* 0x000fe40007ffe0ff */
[----:B------:R-:W-:Y:S02]  /*09f0*/  IADD3 R18, P2, PT, R18, 0x10, RZ ;  /* 0x0000001012127810 */ /* 0x000fe40007f5e0ff */
[----:B------:R-:W-:Y:S01]  /*0a00*/  LEA.HI.X R19, R10, UR7, R19, 0x1, P1 ;  /* 0x000000070a137c11 */ /* 0x000fe200088f0c13 */
[----:B------:R-:W-:Y:S01]  /*0a10*/  IMAD.MOV.U32 R10, RZ, RZ, R2 ;  /* 0x000000ffff0a7224 */ /* 0x000fe200078e0002 */
[----:B------:R-:W-:-:S03]  /*0a20*/  LOP3.LUT R11, R6, 0xfffffff0, RZ, 0xc0, !PT ;  /* 0xfffffff0060b7812 */ /* 0x000fc600078ec0ff */
[----:B------:R-:W-:Y:S01]  /*0a30*/  IMAD.X R19, RZ, RZ, R19, P2 ;  /* 0x000000ffff137224 */ /* 0x000fe200010e0613 */
[----:B------:R-:W-:-:S07]  /*0a40*/  IADD3 R11, PT, PT, -R11, RZ, RZ ;  /* 0x000000ff0b0b7210 */ /* 0x000fce0007ffe1ff */
.L_x_1125:
[----:B------:R-:W2:Y:S04]  /*0a50*/  LDG.E.U16 R23, desc[UR10][R18.64+-0x10] ;  /* 0xfffff00a12177981 */ /* 0x000ea8000c1e1500 */
[----:B------:R-:W3:Y:S04]  /*0a60*/  LDG.E.U16 R26, desc[UR10][R18.64+-0xe] ;  /* 0xfffff20a121a7981 */ /* 0x000ee8000c1e1500 */
[----:B------:R-:W4:Y:S04]  /*0a70*/  LDG.E.U16 R24, desc[UR10][R18.64+-0xc] ;  /* 0xfffff40a12187981 */ /* 0x000f28000c1e1500 */
[----:B------:R-:W5:Y:S04]  /*0a80*/  LDG.E.U16 R21, desc[UR10][R18.64+-0xa] ;  /* 0xfffff60a12157981 */ /* 0x000f68000c1e1500 */
[----:B------:R-:W5:Y:S01]  /*0a90*/  LDG.E.U16 R20, desc[UR10][R18.64+-0x8] ;  /* 0xfffff80a12147981 */ /* 0x000f62000c1e1500 */
[----:B--2---:R-:W-:-:S03]  /*0aa0*/  SHF.L.U32 R25, R23, 0x10, RZ ;  /* 0x0000001017197819 */ /* 0x004fc600000006ff */
[----:B------:R-:W2:Y:S01]  /*0ab0*/  LDG.E.U16 R23, desc[UR10][R18.64+-0x6] ;  /* 0xfffffa0a12177981 */ /* 0x000ea2000c1e1500 */
[----:B---3--:R-:W-:Y:S02]  /*0ac0*/  IMAD.U32 R26, R26, 0x10000, RZ ;  /* 0x000100001a1a7824 */ /* 0x008fe400078e00ff */
[----:B------:R-:W-:Y:S02]  /*0ad0*/  FADD.FTZ R25, R25, R22 ;  /* 0x0000001619197221 */ /* 0x000fe40000010000 */
[----:B------:R-:W3:Y:S02]  /*0ae0*/  LDG.E.U16 R22, desc[UR10][R18.64+-0x4] ;  /* 0xfffffc0a12167981 */ /* 0x000ee4000c1e1500 */
[----:B------:R-:W-:Y:S01]  /*0af0*/  FADD.FTZ R25, R25, R26 ;  /* 0x0000001a19197221 */ /* 0x000fe20000010000 */
[----:B----4-:R-:W-:Y:S02]  /*0b00*/  SHF.L.U32 R26, R24, 0x10, RZ ;  /* 0x00000010181a7819 */ /* 0x010fe400000006ff */
[----:B------:R-:W4:Y:S03]  /*0b10*/  LDG.E.U16 R24, desc[UR10][R18.64+-0x2] ;  /* 0xfffffe0a12187981 */ /* 0x000f26000c1e1500 */
[----:B------:R-:W-:-:S02]  /*0b20*/  FADD.FTZ R26, R25, R26 ;  /* 0x0000001a191a7221 */ /* 0x000fc40000010000 */
[----:B------:R-:W4:Y:S01]  /*0b30*/  LDG.E.U16 R25, desc[UR10][R18.64] ;  /* 0x0000000a12197981 */ /* 0x000f22000c1e1500 */
[----:B-----5:R-:W-:-:S04]  /*0b40*/  IMAD.U32 R21, R21, 0x10000, RZ ;  /* 0x0001000015157824 */ /* 0x020fc800078e00ff */
[----:B------:R-:W-:Y:S02]  /*0b50*/  FADD.FTZ R26, R26, R21 ;  /* 0x000000151a1a7221 */ /* 0x000fe40000010000 */
[----:B------:R-:W5:Y:S01]  /*0b60*/  LDG.E.U16 R21, desc[UR10][R18.64+0x2] ;  /* 0x0000020a12157981 */ /* 0x000f62000c1e1500 */
[----:B------:R-:W-:-:S03]  /*0b70*/  SHF.L.U32 R27, R20, 0x10, RZ ;  /* 0x00000010141b7819 */ /* 0x000fc600000006ff */
[----:B------:R-:W5:Y:S02]  /*0b80*/  LDG.E.U16 R20, desc[UR10][R18.64+0x4] ;  /* 0x0000040a12147981 */ /* 0x000f64000c1e1500 */
[----:B------:R-:W-:Y:S01]  /*0b90*/  FADD.FTZ R26, R26, R27 ;  /* 0x0000001b1a1a7221 */ /* 0x000fe20000010000 */
[----:B--2---:R-:W-:-:S04]  /*0ba0*/  IMAD.U32 R23, R23, 0x10000, RZ ;  /* 0x0001000017177824 */ /* 0x004fc800078e00ff */
[----:B------:R-:W-:Y:S01]  /*0bb0*/  FADD.FTZ R23, R26, R23 ;  /* 0x000000171a177221 */ /* 0x000fe20000010000 */
[----:B---3--:R-:W-:-:S05]  /*0bc0*/  SHF.L.U32 R22, R22, 0x10, RZ ;  /* 0x0000001016167819 */ /* 0x008fca00000006ff */
[----:B------:R-:W-:Y:S01]  /*0bd0*/  FADD.FTZ R22, R23, R22 ;  /* 0x0000001617167221 */ /* 0x000fe20000010000 */
[----:B----4-:R-:W-:-:S04]  /*0be0*/  IMAD.U32 R23, R24, 0x10000, RZ ;  /* 0x0001000018177824 */ /* 0x010fc800078e00ff */
[----:B------:R-:W-:Y:S01]  /*0bf0*/  FADD.FTZ R23, R22, R23 ;  /* 0x0000001716177221 */ /* 0x000fe20000010000 */
[----:B------:R-:W-:Y:S01]  /*0c00*/  SHF.L.U32 R24, R25, 0x10, RZ ;  /* 0x0000001019187819 */ /* 0x000fe200000006ff */
[----:B------:R-:W2:Y:S04]  /*0c10*/  LDG.E.U16 R22, desc[UR10][R18.64+0x6] ;  /* 0x0000060a12167981 */ /* 0x000ea8000c1e1500 */
[----:B------:R-:W-:Y:S02]  /*0c20*/  FADD.FTZ R24, R23, R24 ;  /* 0x0000001817187221 */ /* 0x000fe40000010000 */
[----:B------:R-:W3:Y:S01]  /*0c30*/  LDG.E.U16 R23, desc[UR10][R18.64+0x8] ;  /* 0x0000080a12177981 */ /* 0x000ee2000c1e1500 */
[----:B-----5:R-:W-:-:S03]  /*0c40*/  IMAD.U32 R25, R21, 0x10000, RZ ;  /* 0x0001000015197824 */ /* 0x020fc600078e00ff */
[----:B------:R-:W4:Y:S01]  /*0c50*/  LDG.E.U16 R21, desc[UR10][R18.64+0xa] ;  /* 0x00000a0a12157981 */ /* 0x000f22000c1e1500 */
[----:B------:R-:W-:-:S03]  /*0c60*/  FADD.FTZ R26, R24, R25 ;  /* 0x00000019181a7221 */ /* 0x000fc60000010000 */
[----:B------:R-:W5:Y:S04]  /*0c70*/  LDG.E.U16 R25, desc[UR10][R18.64+0xc] ;  /* 0x00000c0a12197981 */ /* 0x000f68000c1e1500 */
[----:B------:R0:W5:Y:S01]  /*0c80*/  LDG.E.U16 R24, desc[UR10][R18.64+0xe] ;  /* 0x00000e0a12187981 */ /* 0x000162000c1e1500 */
[----:B------:R-:W-:Y:S02]  /*0c90*/  SHF.L.U32 R27, R20, 0x10, RZ ;  /* 0x00000010141b7819 */ /* 0x000fe400000006ff */
[----:B------:R-:W-:-:S03]  /*0ca0*/  IADD3 R11, PT, PT, R11, 0x10, RZ ;  /* 0x000000100b0b7810 */ /* 0x000fc60007ffe0ff */
[----:B------:R-:W-:Y:S01]  /*0cb0*/  FADD.FTZ R26, R26, R27 ;  /* 0x0000001b1a1a7221 */ /* 0x000fe20000010000 */
[----:B------:R-:W-:Y:S02]  /*0cc0*/  ISETP.NE.AND P1, PT, R11, RZ, PT ;  /* 0x000000ff0b00720c */ /* 0x000fe40003f25270 */
[----:B0-----:R-:W-:Y:S02]  /*0cd0*/  IADD3 R18, P2, PT, R18, 0x20, RZ ;  /* 0x0000002012127810 */ /* 0x001fe40007f5e0ff */
[----:B------:R-:W-:-:S03]  /*0ce0*/  IADD3 R10, PT, PT, R10, 0x10, RZ ;  /* 0x000000100a0a7810 */ /* 0x000fc60007ffe0ff */
[----:B------:R-:W-:Y:S02]  /*0cf0*/  IMAD.X R19, RZ, RZ, R19, P2 ;  /* 0x000000ffff137224 */ /* 0x000fe400010e0613 */
[----:B--2---:R-:W-:-:S04]  /*0d00*/  IMAD.U32 R27, R22, 0x10000, RZ ;  /* 0x00010000161b7824 */ /* 0x004fc800078e00ff */
[----:B------:R-:W-:Y:S01]  /*0d10*/  FADD.FTZ R26, R26, R27 ;  /* 0x0000001b1a1a7221 */ /* 0x000fe20000010000 */
[----:B---3--:R-:W-:Y:S01]  /*0d20*/  SHF.L.U32 R23, R23, 0x10, RZ ;  /* 0x0000001017177819 */ /* 0x008fe200000006ff */
[----:B----4-:R-:W-:-:S04]  /*0d30*/  IMAD.U32 R20, R21, 0x10000, RZ ;  /* 0x0001000015147824 */ /* 0x010fc800078e00ff */
[----:B------:R-:W-:Y:S01]  /*0d40*/  FADD.FTZ R23, R26, R23 ;  /* 0x000000171a177221 */ /* 0x000fe20000010000 */
[----:B-----5:R-:W-:-:S03]  /*0d50*/  IMAD.U32 R25, R25, 0x10000, RZ ;  /* 0x0001000019197824 */ /* 0x020fc600078e00ff */
[----:B------:R-:W-:Y:S01]  /*0d60*/  FADD.FTZ R20, R23, R20 ;  /* 0x0000001417147221 */ /* 0x000fe20000010000 */
[----:B------:R-:W-:-:S03]  /*0d70*/  SHF.L.U32 R21, R24, 0x10, RZ ;  /* 0x0000001018157819 */ /* 0x000fc600000006ff */
[----:B------:R-:W-:-:S04]  /*0d80*/  FADD.FTZ R20, R20, R25 ;  /* 0x0000001914147221 */ /* 0x000fc80000010000 */
[----:B------:R-:W-:Y:S01]  /*0d90*/  FADD.FTZ R22, R20, R21 ;  /* 0x0000001514167221 */ /* 0x000fe20000010000 */
[----:B------:R-:W-:Y:S06]  /*0da0*/  @P1 BRA `(.L_x_1125) ;  /* 0xfffffffc00281947 */ /* 0x000fec000383ffff */
.L_x_1124:
[----:B------:R-:W-:Y:S05]  /*0db0*/  BSYNC.RECONVERGENT B2 ;  /* 0x0000000000027941 */ /* 0x000fea0003800200 */
.L_x_1123:
[----:B------:R-:W-:Y:S01]  /*0dc0*/  LOP3.LUT R11, R6, 0xf, RZ, 0xc0, !PT ;  /* 0x0000000f060b7812 */ /* 0x000fe200078ec0ff */
[----:B------:R-:W-:Y:S01]  /*0dd0*/  VIADD R12, R12, 0x1 ;  /* 0x000000010c0c7836 */ /* 0x000fe20000000000 */
[----:B------:R-:W-:Y:S02]  /*0de0*/  BSSY.RECONVERGENT B2, `(.L_x_1126) ;  /* 0x0000060000027945 */ /* 0x000fe40003800200 */
[----:B------:R-:W-:Y:S02]  /*0df0*/  ISETP.NE.AND P2, PT, R11, RZ, PT ;  /* 0x000000ff0b00720c */ /* 0x000fe40003f45270 */
[----:B------:R-:W-:-:S11]  /*0e00*/  ISETP.NE.AND P1, PT, R12, R7, PT ;  /* 0x000000070c00720c */ /* 0x000fd60003f25270 */
[----:B------:R-:W-:Y:S05]  /*0e10*/  @!P2 BRA `(.L_x_1127) ;  /* 0x000000040070a947 */ /* 0x000fea0003800000 */
[----:B------:R-:W-:Y:S01]  /*0e20*/  IADD3 R11, PT, PT, R11, -0x1, RZ ;  /* 0xffffffff0b0b7810 */ /* 0x000fe20007ffe0ff */
[----:B------:R-:W-:Y:S01]  /*0e30*/  BSSY.RECONVERGENT B3, `(.L_x_1128) ;  /* 0x0000026000037945 */ /* 0x000fe20003800200 */
[----:B------:R-:W-:Y:S02]  /*0e40*/  ISETP.NE.AND P3, PT, R9, RZ, PT ;  /* 0x000000ff0900720c */ /* 0x000fe40003f65270 */
[----:B------:R-:W-:-:S13]  /*0e50*/  ISETP.GE.U32.AND P2, PT, R11, 0x7, PT ;  /* 0x000000070b00780c */ /* 0x000fda0003f46070 */
[----:B------:R-:W-:Y:S05]  /*0e60*/  @!P2 BRA `(.L_x_1129) ;  /* 0x000000000088a947 */ /* 0x000fea0003800000 */
[----:B------:R-:W0:Y:S01]  /*0e70*/  LDCU.64 UR6, c[0x0][0x3a0] ;  /* 0x00007400ff0677ac */ /* 0x000e220008000a00 */
[----:B------:R-:W-:Y:S01]  /*0e80*/  IMAD.MOV.U32 R11, RZ, RZ, RZ ;  /* 0x000000ffff0b7224 */ /* 0x000fe200078e00ff */
[----:B------:R-:W1:Y:S01]  /*0e90*/  LDCU.64 UR14, c[0x0][0x388] ;  /* 0x00007100ff0e77ac */ /* 0x000e620008000a00 */
[----:B0-----:R-:W-:Y:S02]  /*0ea0*/  IMAD R21, R13, UR6, RZ ;  /* 0x000000060d157c24 */ /* 0x001fe4000f8e02ff */
[----:B------:R-:W-:-:S04]  /*0eb0*/  IMAD.WIDE.U32 R18, R16, UR6, R10 ;  /* 0x0000000610127c25 */ /* 0x000fc8000f8e000a */
[----:B------:R-:W-:Y:S01]  /*0ec0*/  IMAD R11, R16, UR7, R21 ;  /* 0x00000007100b7c24 */ /* 0x000fe2000f8e0215 */
[----:B-1----:R-:W-:-:S04]  /*0ed0*/  LEA R20, P2, R18, UR14, 0x1 ;  /* 0x0000000e12147c11 */ /* 0x002fc8000f8408ff */
[----:B------:R-:W-:-:S04]  /*0ee0*/  IADD3 R11, PT, PT, R11, R19, RZ ;  /* 0x000000130b0b7210 */ /* 0x000fc80007ffe0ff */
[----:B------:R-:W-:-:S05]  /*0ef0*/  LEA.HI.X R21, R18, UR15, R11, 0x1, P2 ;  /* 0x0000000f12157c11 */ /* 0x000fca00090f0c0b */
[----:B------:R-:W2:Y:S04]  /*0f00*/  LDG.E.U16 R26, desc[UR10][R20.64] ;  /* 0x0000000a141a7981 */ /* 0x000ea8000c1e1500 */
[----:B------:R-:W3:Y:S04]  /*0f10*/  LDG.E.U16 R28, desc[UR10][R20.64+0x2] ;  /* 0x0000020a141c7981 */ /* 0x000ee8000c1e1500 */
[----:B------:R-:W4:Y:S04]  /*0f20*/  LDG.E.U16 R24, desc[UR10][R20.64+0x4] ;  /* 0x0000040a14187981 */ /* 0x000f28000c1e1500 */
[----:B------:R-:W5:Y:S04]  /*0f30*/  LDG.E.U16 R23, desc[UR10][R20.64+0x6] ;  /* 0x0000060a14177981 */ /* 0x000f68000c1e1500 */
[----:B------:R-:W5:Y:S04]  /*0f40*/  LDG.E.U16 R19, desc[UR10][R20.64+0x8] ;  /* 0x0000080a14137981 */ /* 0x000f68000c1e1500 */
[----:B------:R-:W5:Y:S04]  /*0f50*/  LDG.E.U16 R18, desc[UR10][R20.64+0xa] ;  /* 0x00000a0a14127981 */ /* 0x000f68000c1e1500 */
[----:B------:R-:W5:Y:S04]  /*0f60*/  LDG.E.U16 R11, desc[UR10][R20.64+0xc] ;  /* 0x00000c0a140b7981 */ /* 0x000f68000c1e1500 */
[----:B------:R-:W5:Y:S01]  /*0f70*/  LDG.E.U16 R25, desc[UR10][R20.64+0xe] ;  /* 0x00000e0a14197981 */ /* 0x000f62000c1e1500 */
[----:B------:R-:W-:-:S02]  /*0f80*/  VIADD R10, R10, 0x8 ;  /* 0x000000080a0a7836 */ /* 0x000fc40000000000 */
[----:B--2---:R-:W-:Y:S01]  /*0f90*/  IMAD.U32 R27, R26, 0x10000, RZ ;  /* 0x000100001a1b7824 */ /* 0x004fe200078e00ff */
[----:B---3--:R-:W-:-:S03]  /*0fa0*/  SHF.L.U32 R28, R28, 0x10, RZ ;  /* 0x000000101c1c7819 */ /* 0x008fc600000006ff */
[----:B------:R-:W-:Y:S01]  /*0fb0*/  FADD.FTZ R27, R22, R27 ;  /* 0x0000001b161b7221 */ /* 0x000fe20000010000 */
[----:B----4-:R-:W-:-:S03]  /*0fc0*/  IMAD.U32 R24, R24, 0x10000, RZ ;  /* 0x0001000018187824 */ /* 0x010fc600078e00ff */
[----:B------:R-:W-:Y:S01]  /*0fd0*/  FADD.FTZ R27, R27, R28 ;  /* 0x0000001c1b1b7221 */ /* 0x000fe20000010000 */
[----:B-----5:R-:W-:-:S03]  /*0fe0*/  SHF.L.U32 R23, R23, 0x10, RZ ;  /* 0x0000001017177819 */ /* 0x020fc600000006ff */
[----:B------:R-:W-:Y:S01]  /*0ff0*/  FADD.FTZ R24, R27, R24 ;  /* 0x000000181b187221 */ /* 0x000fe20000010000 */
[----:B------:R-:W-:-:S03]  /*1000*/  IMAD.U32 R22, R19, 0x10000, RZ ;  /* 0x0001000013167824 */ /* 0x000fc600078e00ff */
[----:B------:R-:W-:Y:S01]  /*1010*/  FADD.FTZ R23, R24, R23 ;  /* 0x0000001718177221 */ /* 0x000fe20000010000 */
[----:B------:R-:W-:-:S03]  /*1020*/  SHF.L.U32 R19, R18, 0x10, RZ ;  /* 0x0000001012137819 */ /* 0x000fc600000006ff */
[----:B------:R-:W-:Y:S01]  /*1030*/  FADD.FTZ R22, R23, R22 ;  /* 0x0000001617167221 */ /* 0x000fe20000010000 */
[----:B------:R-:W-:-:S03]  /*1040*/  IMAD.U32 R18, R11, 0x10000, RZ ;  /* 0x000100000b127824 */ /* 0x000fc600078e00ff */
[----:B------:R-:W-:Y:S01]  /*1050*/  FADD.FTZ R19, R22, R19 ;  /* 0x0000001316137221 */ /* 0x000fe20000010000 */
[----:B------:R-:W-:-:S03]  /*1060*/  SHF.L.U32 R25, R25, 0x10, RZ ;  /* 0x0000001019197819 */ /* 0x000fc600000006ff */
[----:B------:R-:W-:-:S04]  /*1070*/  FADD.FTZ R18, R19, R18 ;  /* 0x0000001213127221 */ /* 0x000fc80000010000 */
[----:B------:R-:W-:-:S07]  /*1080*/  FADD.FTZ R22, R18, R25 ;  /* 0x0000001912167221 */ /* 0x000fce0000010000 */
.L_x_1129:
[----:B------:R-:W-:Y:S05]  /*1090*/  BSYNC.RECONVERGENT B3 ;  /* 0x0000000000037941 */ /* 0x000fea0003800200 */
.L_x_1128:
[----:B------:R-:W-:Y:S05]  /*10a0*/  @!P3 BRA `(.L_x_1127) ;  /* 0x0000000000ccb947 */ /* 0x000fea0003800000 */
[----:B------:R-:W-:Y:S01]  /*10b0*/  IADD3 R11, PT, PT, R9, -0x1, RZ ;  /* 0xffffffff090b7810 */ /* 0x000fe20007ffe0ff */
[----:B------:R-:W-:Y:S01]  /*10c0*/  BSSY.RECONVERGENT B3, `(.L_x_1130) ;  /* 0x000001a000037945 */ /* 0x000fe20003800200 */
[----:B------:R-:W-:Y:S02]  /*10d0*/  LOP3.LUT P3, RZ, R6, 0x3, RZ, 0xc0, !PT ;  /* 0x0000000306ff7812 */ /* 0x000fe4000786c0ff */
        /* <DEDUP_REMOVED lines=22> */
[----:B------:R-:W-:-:S04]  /*1240*/  FADD.FTZ R22, R11, R22 ;  /* 0x000000160b167221 */ /* 0x000fc80000010000 */
[----:B------:R-:W-:-:S07]  /*1250*/  FADD.FTZ R22, R22, R23 ;  /* 0x0000001716167221 */ /* 0x000fce0000010000 */
.L_x_1131:
[----:B------:R-:W-:Y:S05]  /*1260*/  BSYNC.RECONVERGENT B3 ;  /* 0x0000000000037941 */ /* 0x000fea0003800200 */
.L_x_1130:
[----:B------:R-:W-:Y:S05]  /*1270*/  @!P3 BRA `(.L_x_1127) ;  /* 0x000000000058b947 */ /* 0x000fea0003800000 */
[----:B------:R-:W0:Y:S01]  /*1280*/  LDCU.64 UR6, c[0x0][0x3a0] ;  /* 0x00007400ff0677ac */ /* 0x000e220008000a00 */
[----:B------:R-:W-:Y:S01]  /*1290*/  HFMA2 R11, -RZ, RZ, 0, 0 ;  /* 0x00000000ff0b7431 */ /* 0x000fe200000001ff */
[----:B------:R-:W1:Y:S01]  /*12a0*/  LDCU.64 UR14, c[0x0][0x388] ;  /* 0x00007100ff0e77ac */ /* 0x000e620008000a00 */
[----:B0-----:R-:W-:Y:S02]  /*12b0*/  IMAD R13, R13, UR6, RZ ;  /* 0x000000060d0d7c24 */ /* 0x001fe4000f8e02ff */
[----:B------:R-:W-:-:S04]  /*12c0*/  IMAD.WIDE.U32 R10, R16, UR6, R10 ;  /* 0x00000006100a7c25 */ /* 0x000fc8000f8e000a */
[----:B------:R-:W-:Y:S01]  /*12d0*/  IMAD R13, R16, UR7, R13 ;  /* 0x00000007100d7c24 */ /* 0x000fe2000f8e020d */
[----:B-1----:R-:W-:-:S03]  /*12e0*/  LEA R16, P2, R10, UR14, 0x1 ;  /* 0x0000000e0a107c11 */ /* 0x002fc6000f8408ff */
[----:B------:R-:W-:-:S05]  /*12f0*/  IMAD.IADD R11, R13, 0x1, R11 ;  /* 0x000000010d0b7824 */ /* 0x000fca00078e020b */
[----:B------:R-:W-:-:S05]  /*1300*/  LEA.HI.X R17, R10, UR15, R11, 0x1, P2 ;  /* 0x0000000f0a117c11 */ /* 0x000fca00090f0c0b */
[----:B------:R-:W2:Y:S01]  /*1310*/  LDG.E.U16 R11, desc[UR10][R16.64] ;  /* 0x0000000a100b7981 */ /* 0x000ea2000c1e1500 */
[----:B------:R-:W-:-:S04]  /*1320*/  LOP3.LUT R10, R6, 0x3, RZ, 0xc0, !PT ;  /* 0x00000003060a7812 */ /* 0x000fc800078ec0ff */
[----:B------:R-:W-:Y:S02]  /*1330*/  ISETP.NE.AND P2, PT, R10, 0x1, PT ;  /* 0x000000010a00780c */ /* 0x000fe40003f45270 */
[----:B--2---:R-:W-:-:S05]  /*1340*/  SHF.L.U32 R11, R11, 0x10, RZ ;  /* 0x000000100b0b7819 */ /* 0x004fca00000006ff */
[----:B------:R-:W-:-:S06]  /*1350*/  FADD.FTZ R22, R22, R11 ;  /* 0x0000000b16167221 */ /* 0x000fcc0000010000 */
[----:B------:R-:W-:Y:S05]  /*1360*/  @!P2 BRA `(.L_x_1127) ;  /* 0x00000000001ca947 */ /* 0x000fea0003800000 */
[----:B------:R-:W-:Y:S02]  /*1370*/  ISETP.NE.AND P2, PT, R10, 0x2, PT ;  /* 0x000000020a00780c */ /* 0x000fe40003f45270 */
[----:B------:R-:W2:Y:S11]  /*1380*/  LDG.E.U16 R10, desc[UR10][R16.64+0x2] ;  /* 0x0000020a100a7981 */ /* 0x000eb6000c1e1500 */
[----:B------:R-:W3:Y:S01]  /*1390*/  @P2 LDG.E.U16 R13, desc[UR10][R16.64+0x4] ;  /* 0x0000040a100d2981 */ /* 0x000ee2000c1e1500 */
[----:B--2---:R-:W-:-:S04]  /*13a0*/  IMAD.U32 R11, R10, 0x10000, RZ ;  /* 0x000100000a0b7824 */ /* 0x004fc800078e00ff */
[----:B------:R-:W-:Y:S01]  /*13b0*/  FADD.FTZ R22, R22, R11 ;  /* 0x0000000b16167221 */ /* 0x000fe20000010000 */
[----:B---3--:R-:W-:-:S05]  /*13c0*/  @P2 SHF.L.U32 R13, R13, 0x10, RZ ;  /* 0x000000100d0d2819 */ /* 0x008fca00000006ff */
[----:B------:R-:W-:-:S07]  /*13d0*/  @P2 FADD.FTZ R22, R22, R13 ;  /* 0x0000000d16162221 */ /* 0x000fce0000010000 */
.L_x_1127:
[----:B------:R-:W-:Y:S05]  /*13e0*/  BSYNC.RECONVERGENT B2 ;  /* 0x0000000000027941 */ /* 0x000fea0003800200 */
.L_x_1126:
[----:B------:R-:W-:Y:S05]  /*13f0*/  @P1 BRA `(.L_x_1132) ;  /* 0xfffffff400341947 */ /* 0x000fea000383ffff */
[----:B------:R-:W-:Y:S05]  /*1400*/  BSYNC.RECONVERGENT B0 ;  /* 0x0000000000007941 */ /* 0x000fea0003800200 */
.L_x_1122:
[----:B------:R-:W0:Y:S01]  /*1410*/  LDCU.U8 UR6, c[0x0][0x3dc] ;  /* 0x00007b80ff0677ac */ /* 0x000e220008000000 */
[----:B------:R-:W-:Y:S01]  /*1420*/  IMAD.IADD R7, R7, 0x1, -R4 ;  /* 0x0000000107077824 */ /* 0x000fe200078e0a04 */
[----:B0-----:R-:W-:-:S06]  /*1430*/  UPRMT UR6, UR6, 0x8880, URZ ;  /* 0x0000888006067896 */ /* 0x001fcc00080000ff */
[----:B------:R-:W-:-:S13]  /*1440*/  ISETP.NE.AND P0, PT, RZ, UR6, PT ;  /* 0x00000006ff007c0c */ /* 0x000fda000bf05270 */
[----:B------:R-:W-:-:S05]  /*1450*/  @!P0 IMAD R8, R6, R7, RZ ;  /* 0x0000000706088224 */ /* 0x000fca00078e02ff */
[----:B------:R-:W-:-:S04]  /*1460*/  I2FP.F32.S32 R8, R8 ;  /* 0x0000000800087245 */ /* 0x000fc80000201400 */
[----:B------:R-:W0:Y:S02]  /*1470*/  MUFU.RCP R7, R8 ;  /* 0x0000000800077308 */ /* 0x000e240000001000 */
[----:B0-----:R-:W-:-:S05]  /*1480*/  FMUL.FTZ R2, R22, R7 ;  /* 0x0000000716027220 */ /* 0x001fca0000410000 */
[----:B------:R-:W-:Y:S01]  /*1490*/  F2FP.BF16.F32.PACK_AB R2, RZ, R2 ;  /* 0x00000002ff02723e */ /* 0x000fe200000010ff */
[----:B------:R-:W-:Y:S06]  /*14a0*/  BRA `(.L_x_1133) ;  /* 0x0000000000047947 */ /* 0x000fec0003800000 */
.L_x_1121:
[----:B------:R-:W-:-:S07]  /*14b0*/  PRMT R2, RZ, 0x7610, R2 ;  /* 0x00007610ff027816 */ /* 0x000fce0000000002 */
.L_x_1133:
[----:B------:R-:W-:Y:S05]  /*14c0*/  BSYNC.RECONVERGENT B1 ;  /* 0x0000000000017941 */ /* 0x000fea0003800200 */
.L_x_1120:
[----:B------:R-:W0:Y:S01]  /*14d0*/  LDCU.64 UR6, c[0x0][0x3d0] ;  /* 0x00007a00ff0677ac */ /* 0x000e220008000a00 */
[----:B------:R-:W1:Y:S01]  /*14e0*/  LDCU UR8, c[0x0][0x380] ;  /* 0x00007000ff0877ac */ /* 0x000e620008000800 */
[----:B0-----:R-:W-:-:S04]  /*14f0*/  LEA R6, P0, R0, UR6, 0x1 ;  /* 0x0000000600067c11 */ /* 0x001fc8000f8008ff */
[----:B------:R-:W-:Y:S02]  /*1500*/  LEA.HI.X R7, R0, UR7, R3, 0x1, P0 ;  /* 0x0000000700077c11 */ /* 0x000fe400080f0c03 */
[----:B------:R-:W-:-:S03]  /*1510*/  IADD3 R0, P0, PT, R5, R0, RZ ;  /* 0x0000000005007210 */ /* 0x000fc60007f1e0ff */
[----:B------:R2:W-:Y:S01]  /*1520*/  STG.E.U16 desc[UR10][R6.64], R2 ;  /* 0x0000000206007986 */ /* 0x0005e2000c10150a */
[----:B------:R-:W-:Y:S02]  /*1530*/  IADD3.X R3, PT, PT, RZ, R3, RZ, P0, !PT ;  /* 0x00000003ff037210 */ /* 0x000fe400007fe4ff */
[----:B-1----:R-:W-:-:S04]  /*1540*/  ISETP.GE.U32.AND P0, PT, R0, UR8, PT ;  /* 0x0000000800007c0c */ /* 0x002fc8000bf06070 */
[----:B------:R-:W-:-:S13]  /*1550*/  ISETP.GE.AND.EX P0, PT, R3, UR9, PT, P0 ;  /* 0x0000000903007c0c */ /* 0x000fda000bf06300 */
[----:B--2---:R-:W-:Y:S05]  /*1560*/  @!P0 BRA `(.L_x_1134) ;  /* 0xffffffec000c8947 */ /* 0x004fea000383ffff */
[----:B------:R-:W-:Y:S05]  /*1570*/  EXIT ;  /* 0x000000000000794d */ /* 0x000fea0003800000 */
.L_x_1116:
[----:B------:R-:W2:Y:S01]  /*1580*/  LDC R9, c[0x0][0x3b0] ;  /* 0x0000ec00ff097b82 */ /* 0x000ea20000000800 */
[----:B------:R-:W-:Y:S01]  /*1590*/  IABS R4, R0 ;  /* 0x0000000000047213 */ /* 0x000fe20000000000 */
[----:B------:R-:W3:Y:S01]  /*15a0*/  LDCU UR6, c[0x0][0x3ac] ;  /* 0x00007580ff0677ac */ /* 0x000ee20008000800 */
[----:B------:R-:W-:Y:S01]  /*15b0*/  BSSY.RECONVERGENT B0, `(.L_x_1135) ;  /* 0x0000037000007945 */ /* 0x000fe20003800200 */
[----:B--2---:R-:W-:-:S04]  /*15c0*/  IABS R11, R9 ;  /* 0x00000009000b7213 */ /* 0x004fc80000000000 */
[----:B------:R-:W2:Y:S08]  /*15d0*/  I2F.RP R8, R11 ;  /* 0x0000000b00087306 */ /* 0x000eb00000209400 */
[----:B--2---:R-:W2:Y:S02]  /*15e0*/  MUFU.RCP R8, R8 ;  /* 0x0000000800087308 */ /* 0x004ea40000001000 */
[----:B--2---:R-:W-:-:S06]  /*15f0*/  VIADD R6, R8, 0xffffffe ;  /* 0x0ffffffe08067836 */ /* 0x004fcc0000000000 */
[----:B------:R2:W4:Y:S02]  /*1600*/  F2I.FTZ.U32.TRUNC.NTZ R7, R6 ;  /* 0x0000000600077305 */ /* 0x000524000021f000 */
[----:B--2---:R-:W-:Y:S01]  /*1610*/  IMAD.MOV.U32 R6, RZ, RZ, RZ ;  /* 0x000000ffff067224 */ /* 0x004fe200078e00ff */
[----:B----4-:R-:W-:-:S05]  /*1620*/  IADD3 R2, PT, PT, RZ, -R7, RZ ;  /* 0x80000007ff027210 */ /* 0x010fca0007ffe0ff */
[----:B------:R-:W-:-:S04]  /*1630*/  IMAD R13, R2, R11, RZ ;  /* 0x0000000b020d7224 */ /* 0x000fc800078e02ff */
[----:B------:R-:W-:-:S06]  /*1640*/  IMAD.HI.U32 R13, R7, R13, R6 ;  /* 0x0000000d070d7227 */ /* 0x000fcc00078e0006 */
[----:B------:R-:W-:-:S05]  /*1650*/  IMAD.HI.U32 R2, R13, R4, RZ ;  /* 0x000000040d027227 */ /* 0x000fca00078e00ff */
[----:B------:R-:W-:-:S05]  /*1660*/  IADD3 R7, PT, PT, -R2, RZ, RZ ;  /* 0x000000ff02077210 */ /* 0x000fca0007ffe1ff */
[----:B------:R-:W-:-:S05]  /*1670*/  IMAD R4, R11, R7, R4 ;  /* 0x000000070b047224 */ /* 0x000fca00078e0204 */
[----:B------:R-:W-:-:S13]  /*1680*/  ISETP.GT.U32.AND P1, PT, R11, R4, PT ;  /* 0x000000040b00720c */ /* 0x000fda0003f24070 */
[----:B------:R-:W-:Y:S01]  /*1690*/  @!P1 IMAD.IADD R4, R4, 0x1, -R11 ;  /* 0x0000000104049824 */ /* 0x000fe200078e0a0b */
[----:B------:R-:W-:Y:S02]  /*16a0*/  @!P1 IADD3 R2, PT, PT, R2, 0x1, RZ ;  /* 0x0000000102029810 */ /* 0x000fe40007ffe0ff */
[----:B------:R-:W-:Y:S02]  /*16b0*/  ISETP.NE.AND P1, PT, R9, RZ, PT ;  /* 0x000000ff0900720c */ /* 0x000fe40003f25270 */
[----:B------:R-:W-:Y:S02]  /*16c0*/  ISETP.GE.U32.AND P0, PT, R4, R11, PT ;  /* 0x0000000b0400720c */ /* 0x000fe40003f06070 */
[----:B------:R-:W-:-:S04]  /*16d0*/  LOP3.LUT R4, R0, R9, RZ, 0x3c, !PT ;  /* 0x0000000900047212 */ /* 0x000fc800078e3cff */
[----:B------:R-:W-:-:S07]  /*16e0*/  ISETP.GE.AND P2, PT, R4, RZ, PT ;  /* 0x000000ff0400720c */ /* 0x000fce0003f46270 */
[----:B------:R-:W-:-:S06]  /*16f0*/  @P0 VIADD R2, R2, 0x1 ;  /* 0x0000000102020836 */ /* 0x000fcc0000000000 */
[----:B------:R-:W-:Y:S02]  /*1700*/  @!P2 IADD3 R2, PT, PT, -R2, RZ, RZ ;  /* 0x000000ff0202a210 */ /* 0x000fe40007ffe1ff */
[----:B------:R-:W-:-:S04]  /*1710*/  @!P1 LOP3.LUT R2, RZ, R9, RZ, 0x33, !PT ;  /* 0x00000009ff029212 */ /* 0x000fc800078e33ff */
[----:B------:R-:W-:-:S04]  /*1720*/  SHF.R.S32.HI R6, RZ, 0x1f, R2 ;  /* 0x0000001fff067819 */ /* 0x000fc80000011402 */
[----:B---3--:R-:W-:-:S04]  /*1730*/  LOP3.LUT R4, R6, UR6, RZ, 0xfc, !PT ;  /* 0x0000000606047c12 */ /* 0x008fc8000f8efcff */
[----:B------:R-:W-:-:S13]  /*1740*/  ISETP.NE.U32.AND P0, PT, R4, RZ, PT ;  /* 0x000000ff0400720c */ /* 0x000fda0003f05070 */
[----:B------:R-:W-:Y:S05]  /*1750*/  @P0 BRA `(.L_x_1136) ;  /* 0x00000000005c0947 */ /* 0x000fea0003800000 */
[----:B------:R-:W2:Y:S01]  /*1760*/  LDCU UR6, c[0x0][0x3a8] ;  /* 0x00007500ff0677ac */ /* 0x000ea20008000800 */
[----:B------:R-:W-:Y:S01]  /*1770*/  IMAD.MOV.U32 R13, RZ, RZ, RZ ;  /* 0x000000ffff0d7224 */ /* 0x000fe200078e00ff */
        /* <DEDUP_REMOVED lines=9> */
[----:B------:R-:W-:-:S05]  /*1810*/  IMAD.HI.U32 R12, R9, R2, RZ ;  /* 0x00000002090c7227 */ /* 0x000fca00078e00ff */
[----:B------:R-:W-:-:S05]  /*1820*/  IADD3 R7, PT, PT, -R12, RZ, RZ ;  /* 0x000000ff0c077210 */ /* 0x000fca0007ffe1ff */
[----:B------:R-:W-:-:S05]  /*1830*/  IMAD R4, R7, UR6, R2 ;  /* 0x0000000607047c24 */ /* 0x000fca000f8e0202 */
[----:B------:R-:W-:-:S13]  /*1840*/  ISETP.GE.U32.AND P0, PT, R4, UR6, PT ;  /* 0x0000000604007c0c */ /* 0x000fda000bf06070 */
[----:B------:R-:W-:Y:S01]  /*1850*/  @P0 VIADD R4, R4, -UR6 ;  /* 0x8000000604040c36 */ /* 0x000fe20008000000 */
[----:B------:R-:W-:-:S04]  /*1860*/  @P0 IADD3 R12, PT, PT, R12, 0x1, RZ ;  /* 0x000000010c0c0810 */ /* 0x000fc80007ffe0ff */
[----:B------:R-:W-:-:S13]  /*1870*/  ISETP.GE.U32.AND P1, PT, R4, UR6, PT ;  /* 0x0000000604007c0c */ /* 0x000fda000bf26070 */
[----:B------:R-:W-:Y:S01]  /*1880*/  @P1 VIADD R12, R12, 0x1 ;  /* 0x000000010c0c1836 */ /* 0x000fe20000000000 */
[----:B------:R-:W-:-:S04]  /*1890*/  @!P2 LOP3.LUT R12, RZ, UR6, RZ, 0x33, !PT ;  /* 0x00000006ff0cac12 */ /* 0x000fc8000f8e33ff */
[----:B------:R-:W-:-:S05]  /*18a0*/  IADD3 R7, PT, PT, -R12, RZ, RZ ;  /* 0x000000ff0c077210 */ /* 0x000fca0007ffe1ff */
[----:B------:R-:W-:Y:S01]  /*18b0*/  IMAD R2, R7, UR6, R2 ;  /* 0x0000000607027c24 */ /* 0x000fe2000f8e0202 */
[----:B------:R-:W-:Y:S06]  /*18c0*/  BRA `(.L_x_1137) ;  /* 0x0000000000147947 */ /* 0x000fec0003800000 */
.L_x_1136:
[----:B------:R-:W-:-:S07]  /*18d0*/  MOV R4, 0x18f0 ;  /* 0x000018f000047802 */ /* 0x000fce0000000f00 */
[----:B01----:R-:W-:Y:S05]  /*18e0*/  CALL.REL.NOINC `($__internal_20_$__cuda_sm20_div_s64) ;  /* 0x0000000c00ec7944 */ /* 0x003fea0003c00000 */
[----:B------:R-:W0:Y:S01]  /*18f0*/  LDCU UR6, c[0x0][0x3a8] ;  /* 0x00007500ff0677ac */ /* 0x000e220008000800 */
[----:B------:R-:W-:-:S05]  /*1900*/  IADD3 R7, PT, PT, -R12, RZ, RZ ;  /* 0x000000ff0c077210 */ /* 0x000fca0007ffe1ff */
[----:B0-----:R-:W-:-:S07]  /*1910*/  IMAD R2, R7, UR6, R2 ;  /* 0x0000000607027c24 */ /* 0x001fce000f8e0202 */
.L_x_1137:
[----:B01----:R-:W-:Y:S05]  /*1920*/  BSYNC.RECONVERGENT B0 ;  /* 0x0000000000007941 */ /* 0x003fea0003800200 */
.L_x_1135:
        /* <DEDUP_REMOVED lines=9> */
[----:B------:R-:W5:Y:S01]  /*19c0*/  LDC R17, c[0x0][0x3b8] ;  /* 0x0000ee00ff117b82 */ /* 0x000f620000000800 */
[----:B0-----:R-:W-:-:S07]  /*19d0*/  IABS R4, R14 ;  /* 0x0000000e00047213 */ /* 0x001fce0000000000 */
[----:B------:R-:W0:Y:S01]  /*19e0*/  LDC R15, c[0x0][0x3b4] ;  /* 0x0000ed00ff0f7b82 */ /* 0x000e220000000800 */
[----:B------:R-:W2:Y:S08]  /*19f0*/  I2F.RP R8, R4 ;  /* 0x0000000400087306 */ /* 0x000eb00000209400 */
[----:B--2---:R-:W2:Y:S02]  /*1a00*/  MUFU.RCP R8, R8 ;  /* 0x0000000800087308 */ /* 0x004ea40000001000 */
[----:B--2---:R-:W-:-:S06]  /*1a10*/  VIADD R6, R8, 0xffffffe ;  /* 0x0ffffffe08067836 */ /* 0x004fcc0000000000 */
[----:B------:R2:W3:Y:S02]  /*1a20*/  F2I.FTZ.U32.TRUNC.NTZ R7, R6 ;  /* 0x0000000600077305 */ /* 0x0004e4000021f000 */
[----:B--2---:R-:W-:Y:S01]  /*1a30*/  IMAD.MOV.U32 R6, RZ, RZ, RZ ;  /* 0x000000ffff067224 */ /* 0x004fe200078e00ff */
[----:B---3--:R-:W-:-:S05]  /*1a40*/  IADD3 R9, PT, PT, RZ, -R7, RZ ;  /* 0x80000007ff097210 */ /* 0x008fca0007ffe0ff */
[----:B------:R-:W-:-:S04]  /*1a50*/  IMAD R9, R9, R4, RZ ;  /* 0x0000000409097224 */ /* 0x000fc800078e02ff */
[----:B------:R-:W-:Y:S01]  /*1a60*/  IMAD.HI.U32 R9, R7, R9, R6 ;  /* 0x0000000907097227 */ /* 0x000fe200078e0006 */
[----:B------:R-:W-:-:S05]  /*1a70*/  MOV R7, R10 ;  /* 0x0000000a00077202 */ /* 0x000fca0000000f00 */
[----:B------:R-:W-:-:S04]  /*1a80*/  IMAD.HI.U32 R9, R9, R7, RZ ;  /* 0x0000000709097227 */ /* 0x000fc800078e00ff */
[----:B------:R-:W-:-:S04]  /*1a90*/  IMAD.MOV R9, RZ, RZ, -R9 ;  /* 0x000000ffff097224 */ /* 0x000fc800078e0a09 */
[C---:B------:R-:W-:Y:S02]  /*1aa0*/  IMAD R9, R4.reuse, R9, R7 ;  /* 0x0000000904097224 */ /* 0x040fe400078e0207 */
[----:B------:R-:W2:Y:S03]  /*1ab0*/  LDC R7, c[0x0][0x3c4] ;  /* 0x0000f100ff077b82 */ /* 0x000ea60000000800 */
[----:B------:R-:W-:-:S13]  /*1ac0*/  ISETP.GT.U32.AND P0, PT, R4, R9, PT ;  /* 0x000000090400720c */ /* 0x000fda0003f04070 */
[----:B------:R-:W-:-:S04]  /*1ad0*/  @!P0 IADD3 R9, PT, PT, R9, -R4, RZ ;  /* 0x8000000409098210 */ /* 0x000fc80007ffe0ff */
[----:B------:R-:W-:Y:S01]  /*1ae0*/  ISETP.GT.U32.AND P0, PT, R4, R9, PT ;  /* 0x000000090400720c */ /* 0x000fe20003f04070 */
[----:B--2---:R-:W-:-:S05]  /*1af0*/  IMAD R8, R2, UR6, -R7 ;  /* 0x0000000602087c24 */ /* 0x004fca000f8e0a07 */
[----:B0-----:R-:W-:-:S07]  /*1b00*/  VIADDMNMX R6, R8, R15, UR4, PT ;  /* 0x0000000408067e46 */ /* 0x001fce000b80010f */
[----:B------:R-:W-:Y:S01]  /*1b10*/  @!P0 IMAD.IADD R9, R9, 0x1, -R4 ;  /* 0x0000000109098824 */ /* 0x000fe200078e0a04 */
[----:B------:R-:W-:-:S04]  /*1b20*/  ISETP.NE.AND P0, PT, R14, RZ, PT ;  /* 0x000000ff0e00720c */ /* 0x000fc80003f05270 */
[----:B------:R-:W-:-:S05]  /*1b30*/  MOV R4, R9 ;  /* 0x0000000900047202 */ /* 0x000fca0000000f00 */
[----:B------:R-:W-:-:S04]  /*1b40*/  @!P1 IMAD.MOV R4, RZ, RZ, -R4 ;  /* 0x000000ffff049224 */ /* 0x000fc800078e0a04 */
[----:B------:R-:W-:-:S05]  /*1b50*/  @!P0 LOP3.LUT R4, RZ, R14, RZ, 0x33, !PT ;  /* 0x0000000eff048212 */ /* 0x000fca00078e33ff */
[----:B-1----:R-:W-:-:S05]  /*1b60*/  IMAD R4, R4, UR7, -R11 ;  /* 0x0000000704047c24 */ /* 0x002fca000f8e0a0b */
[----:B-----5:R-:W-:Y:S02]  /*1b70*/  VIADDMNMX R7, R4, R17, UR5, PT ;  /* 0x0000000504077e46 */ /* 0x020fe4000b800111 */
[----:B------:R-:W-:Y:S02]  /*1b80*/  VIMNMX R2, PT, PT, RZ, R4, !PT ;  /* 0x00000004ff027248 */ /* 0x000fe40007fe0100 */
[----:B------:R-:W-:Y:S02]  /*1b90*/  VIMNMX R11, PT, PT, R7, UR14, PT ;  /* 0x0000000e070b7c48 */ /* 0x000fe4000bfe0100 */
[----:B------:R-:W-:Y:S02]  /*1ba0*/  VIMNMX R7, PT, PT, RZ, R8, !PT ;  /* 0x00000008ff077248 */ /* 0x000fe40007fe0100 */
[----:B----4-:R-:W-:Y:S02]  /*1bb0*/  VIMNMX R4, PT, PT, R6, UR8, PT ;  /* 0x0000000806047c48 */ /* 0x010fe4000bfe0100 */
[----:B------:R-:W-:-:S04]  /*1bc0*/  ISETP.GE.AND P0, PT, R2, R11, PT ;  /* 0x0000000b0200720c */ /* 0x000fc80003f06270 */
[----:B------:R-:W-:-:S13]  /*1bd0*/  ISETP.LT.AND P0, PT, R7, R4, !P0 ;  /* 0x000000040700720c */ /* 0x000fda0004701270 */
[----:B------:R-:W-:Y:S01]  /*1be0*/  @!P0 PRMT R8, RZ, 0x7610, R8 ;  /* 0x00007610ff088816 */ /* 0x000fe20000000008 */
[----:B------:R-:W-:Y:S06]  /*1bf0*/  @!P0 BRA `(.L_x_1139) ;  /* 0x0000000800f08947 */ /* 0x000fec0003800000 */
[----:B------:R-:W-:Y:S01]  /*1c00*/  IADD3 R6, PT, PT, R2, -R11, RZ ;  /* 0x8000000b02067210 */ /* 0x000fe20007ffe0ff */
[----:B------:R-:W-:Y:S01]  /*1c10*/  IMAD.IADD R11, R11, 0x1, -R2 ;  /* 0x000000010b0b7824 */ /* 0x000fe200078e0a02 */
[----:B------:R-:W-:Y:S01]  /*1c20*/  BSSY.RECONVERGENT B0, `(.L_x_1140) ;  /* 0x00000b4000007945 */ /* 0x000fe20003800200 */
[----:B------:R-:W-:Y:S01]  /*1c30*/  IMAD.MOV.U32 R20, RZ, RZ, RZ ;  /* 0x000000ffff147224 */ /* 0x000fe200078e00ff */
[----:B------:R-:W-:Y:S02]  /*1c40*/  ISETP.GT.U32.AND P1, PT, R6, -0x10, PT ;  /* 0xfffffff00600780c */ /* 0x000fe40003f24070 */
[C---:B------:R-:W-:Y:S02]  /*1c50*/  LOP3.LUT R8, R11.reuse, 0xf, RZ, 0xc0, !PT ;  /* 0x0000000f0b087812 */ /* 0x040fe400078ec0ff */
[C---:B------:R-:W-:Y:S02]  /*1c60*/  LOP3.LUT R9, R11.reuse, 0x7, RZ, 0xc0, !PT ;  /* 0x000000070b097812 */ /* 0x040fe400078ec0ff */
[----:B------:R-:W-:-:S02]  /*1c70*/  LOP3.LUT R10, R11, 0xfffffff0, RZ, 0xc0, !PT ;  /* 0xfffffff00b0a7812 */ /* 0x000fc400078ec0ff */
[----:B------:R-:W-:Y:S02]  /*1c80*/  MOV R6, R7 ;  /* 0x0000000700067202 */ /* 0x000fe40000000f00 */
[----:B------:R-:W-:-:S07]  /*1c90*/  LOP3.LUT R11, R11, 0x3, RZ, 0xc0, !PT ;  /* 0x000000030b0b7812 */ /* 0x000fce00078ec0ff */
.L_x_1150:
[----:B------:R-:W0:Y:S01]  /*1ca0*/  LDCU.64 UR6, c[0x0][0x398] ;  /* 0x00007300ff0677ac */ /* 0x000e220008000a00 */
[----:B------:R-:W-:Y:S01]  /*1cb0*/  MOV R14, R6 ;  /* 0x00000006000e7202 */ /* 0x000fe20000000f00 */
[----:B------:R-:W-:Y:S01]  /*1cc0*/  IMAD.MOV.U32 R15, RZ, RZ, RZ ;  /* 0x000000ffff0f7224 */ /* 0x000fe200078e00ff */
[----:B------:R-:W-:Y:S01]  /*1cd0*/  IADD3 R6, PT, PT, R6, 0x1, RZ ;  /* 0x0000000106067810 */ /* 0x000fe20007ffe0ff */
[----:B------:R-:W-:Y:S01]  /*1ce0*/  BSSY.RECONVERGENT B2, `(.L_x_1141) ;  /* 0x0000048000027945 */ /* 0x000fe20003800200 */
[----:B------:R-:W-:Y:S01]  /*1cf0*/  ISETP.NE.AND P3, PT, R8, RZ, PT ;  /* 0x000000ff0800720c */ /* 0x000fe20003f65270 */
[----:B------:R-:W-:Y:S01]  /*1d00*/  IMAD.MOV.U32 R22, RZ, RZ, R2 ;  /* 0x000000ffff167224 */ /* 0x000fe200078e0002 */
[----:B------:R-:W-:Y:S01]  /*1d10*/  ISETP.NE.AND P0, PT, R6, R4, PT ;  /* 0x000000040600720c */ /* 0x000fe20003f05270 */
[----:B0-----:R-:W-:Y:S02]  /*1d20*/  IMAD R7, R13, UR6, RZ ;  /* 0x000000060d077c24 */ /* 0x001fe4000f8e02ff */
[----:B------:R-:W-:-:S04]  /*1d30*/  IMAD.WIDE.U32 R14, R12, UR6, R14 ;  /* 0x000000060c0e7c25 */ /* 0x000fc8000f8e000e */
[----:B------:R-:W-:-:S05]  /*1d40*/  IMAD R7, R12, UR7, R7 ;  /* 0x000000070c077c24 */ /* 0x000fca000f8e0207 */
[----:B------:R-:W-:Y:S01]  /*1d50*/  IADD3 R7, PT, PT, R15, R7, RZ ;  /* 0x000000070f077210 */ /* 0x000fe20007ffe0ff */
[----:B------:R-:W-:Y:S06]  /*1d60*/  @P1 BRA `(.L_x_1142) ;  /* 0x0000000000fc1947 */ /* 0x000fec0003800000 */
[----:B------:R-:W-:Y:S01]  /*1d70*/  IMAD.MOV.U32 R21, RZ, RZ, RZ ;  /* 0x000000ffff157224 */ /* 0x000fe200078e00ff */
[----:B------:R-:W-:-:S07]  /*1d80*/  MOV R22, R2 ;  /* 0x0000000200167202 */ /* 0x000fce0000000f00 */
.L_x_1143:
        /* <DEDUP_REMOVED lines=13> */
[----:B--2---:R-:W-:-:S03]  /*1e60*/  IMAD.U32 R25, R23, 0x10000, RZ ;  /* 0x0001000017197824 */ /* 0x004fc600078e00ff */
[----:B------:R-:W2:Y:S01]  /*1e70*/  LDG.E.U16 R23, desc[UR10][R18.64+0x8] ;  /* 0x0000080a12177981 */ /* 0x000ea2000c1e1500 */
[----:B------:R-:W-:Y:S01]  /*1e80*/  FADD.FTZ R25, R25, R20 ;  /* 0x0000001419197221 */ /* 0x000fe20000010000 */
[----:B---3--:R-:W-:Y:S02]  /*1e90*/  SHF.L.U32 R24, R24, 0x10, RZ ;  /* 0x0000001018187819 */ /* 0x008fe400000006ff */
[----:B------:R-:W3:Y:S03]  /*1ea0*/  LDG.E.U16 R20, desc[UR10][R18.64+0xa] ;  /* 0x00000a0a12147981 */ /* 0x000ee6000c1e1500 */
[----:B------:R-:W-:Y:S02]  /*1eb0*/  FADD.FTZ R26, R25, R24 ;  /* 0x00000018191a7221 */ /* 0x000fe40000010000 */
[----:B------:R-:W3:Y:S01]  /*1ec0*/  LDG.E.U16 R24, desc[UR10][R18.64+0xc] ;  /* 0x00000c0a12187981 */ /* 0x000ee2000c1e1500 */
[----:B----4-:R-:W-:-:S03]  /*1ed0*/  IMAD.U32 R17, R17, 0x10000, RZ ;  /* 0x0001000011117824 */ /* 0x010fc600078e00ff */
[----:B------:R-:W4:Y:S01]  /*1ee0*/  LDG.E.U16 R25, desc[UR10][R18.64+0xe] ;  /* 0x00000e0a12197981 */ /* 0x000f22000c1e1500 */
[----:B------:R-:W-:-:S03]  /*1ef0*/  FADD.FTZ R26, R26, R17 ;  /* 0x000000111a1a7221 */ /* 0x000fc60000010000 */
[----:B------:R-:W4:Y:S01]  /*1f00*/  LDG.E.U16 R17, desc[UR10][R18.64+0x10] ;  /* 0x0000100a12117981 */ /* 0x000f22000c1e1500 */
[----:B-----5:R-:W-:-:S03]  /*1f10*/  SHF.L.U32 R27, R16, 0x10, RZ ;  /* 0x00000010101b7819 */ /* 0x020fc600000006ff */
[----:B------:R-:W5:Y:S02]  /*1f20*/  LDG.E.U16 R16, desc[UR10][R18.64+0x12] ;  /* 0x0000120a12107981 */ /* 0x000f64000c1e1500 */
[----:B------:R-:W-:Y:S01]  /*1f30*/  FADD.FTZ R26, R26, R27 ;  /* 0x0000001b1a1a7221 */ /* 0x000fe20000010000 */
[----:B--2---:R-:W-:Y:S01]  /*1f40*/  IMAD.U32 R23, R23, 0x10000, RZ ;  /* 0x0001000017177824 */ /* 0x004fe200078e00ff */
[----:B---3--:R-:W-:-:S03]  /*1f50*/  SHF.L.U32 R20, R20, 0x10, RZ ;  /* 0x0000001014147819 */ /* 0x008fc600000006ff */
[----:B------:R-:W-:Y:S02]  /*1f60*/  FADD.FTZ R23, R26, R23 ;  /* 0x000000171a177221 */ /* 0x000fe40000010000 */
[----:B------:R-:W2:Y:S02]  /*1f70*/  LDG.E.U16 R26, desc[UR10][R18.64+0x1e] ;  /* 0x00001e0a121a7981 */ /* 0x000ea4000c1e1500 */
[----:B------:R-:W-:Y:S01]  /*1f80*/  FADD.FTZ R20, R23, R20 ;  /* 0x0000001417147221 */ /* 0x000fe20000010000 */
[----:B------:R-:W-:Y:S01]  /*1f90*/  IMAD.U32 R23, R24, 0x10000, RZ ;  /* 0x0001000018177824 */ /* 0x000fe200078e00ff */
[----:B----4-:R-:W-:-:S03]  /*1fa0*/  SHF.L.U32 R24, R25, 0x10, RZ ;  /* 0x0000001019187819 */ /* 0x010fc600000006ff */
[----:B------:R-:W-:Y:S02]  /*1fb0*/  FADD.FTZ R23, R20, R23 ;  /* 0x0000001714177221 */ /* 0x000fe40000010000 */
[----:B------:R-:W3:Y:S02]  /*1fc0*/  LDG.E.U16 R20, desc[UR10][R18.64+0x14] ;  /* 0x0000140a12147981 */ /* 0x000ee4000c1e1500 */
[----:B------:R-:W-:Y:S02]  /*1fd0*/  FADD.FTZ R24, R23, R24 ;  /* 0x0000001817187221 */ /* 0x000fe40000010000 */
[----:B------:R-:W4:Y:S01]  /*1fe0*/  LDG.E.U16 R23, desc[UR10][R18.64+0x16] ;  /* 0x0000160a12177981 */ /* 0x000f22000c1e1500 */
[----:B------:R-:W-:-:S03]  /*1ff0*/  IMAD.U32 R25, R17, 0x10000, RZ ;  /* 0x0001000011197824 */ /* 0x000fc600078e00ff */
[----:B------:R-:W2:Y:S01]  /*2000*/  LDG.E.U16 R17, desc[UR10][R18.64+0x18] ;  /* 0x0000180a12117981 */ /* 0x000ea2000c1e1500 */
[----:B------:R-:W-:-:S03]  /*2010*/  FADD.FTZ R27, R24, R25 ;  /* 0x00000019181b7221 */ /* 0x000fc60000010000 */
[----:B------:R-:W2:Y:S04]  /*2020*/  LDG.E.U16 R25, desc[UR10][R18.64+0x1a] ;  /* 0x00001a0a12197981 */ /* 0x000ea8000c1e1500 */
[----:B------:R-:W2:Y:S01]  /*2030*/  LDG.E.U16 R24, desc[UR10][R18.64+0x1c] ;  /* 0x00001c0a12187981 */ /* 0x000ea2000c1e1500 */
[----:B-----5:R-:W-:-:S05]  /*2040*/  SHF.L.U32 R16, R16, 0x10, RZ ;  /* 0x0000001010107819 */ /* 0x020fca00000006ff */
[----:B------:R-:W-:Y:S01]  /*2050*/  FADD.FTZ R16, R27, R16 ;  /* 0x000000101b107221 */ /* 0x000fe20000010000 */
[----:B------:R-:W-:-:S05]  /*2060*/  VIADD R21, R21, 0x10 ;  /* 0x0000001015157836 */ /* 0x000fca0000000000 */
[----:B------:R-:W-:Y:S02]  /*2070*/  ISETP.NE.AND P2, PT, R21, R10, PT ;  /* 0x0000000a1500720c */ /* 0x000fe40003f45270 */
[----:B------:R-:W-:Y:S01]  /*2080*/  IADD3 R22, PT, PT, R22, 0x10, RZ ;  /* 0x0000001016167810 */ /* 0x000fe20007ffe0ff */
[----:B---3--:R-:W-:Y:S01]  /*2090*/  IMAD.U32 R27, R20, 0x10000, RZ ;  /* 0x00010000141b7824 */ /* 0x008fe200078e00ff */
[----:B----4-:R-:W-:-:S03]  /*20a0*/  SHF.L.U32 R23, R23, 0x10, RZ ;  /* 0x0000001017177819 */ /* 0x010fc600000006ff */
[----:B------:R-:W-:Y:S01]  /*20b0*/  FADD.FTZ R16, R16, R27 ;  /* 0x0000001b10107221 */ /* 0x000fe20000010000 */
[----:B--2---:R-:W-:-:S03]  /*20c0*/  IMAD.U32 R17, R17, 0x10000, RZ ;  /* 0x0001000011117824 */ /* 0x004fc600078e00ff */
[----:B------:R-:W-:Y:S01]  /*20d0*/  FADD.FTZ R16, R16, R23 ;  /* 0x0000001710107221 */ /* 0x000fe20000010000 */
[----:B------:R-:W-:-:S03]  /*20e0*/  SHF.L.U32 R25, R25, 0x10, RZ ;  /* 0x0000001019197819 */ /* 0x000fc600000006ff */
[----:B------:R-:W-:Y:S01]  /*20f0*/  FADD.FTZ R16, R16, R17 ;  /* 0x0000001110107221 */ /* 0x000fe20000010000 */
[----:B------:R-:W-:-:S03]  /*2100*/  SHF.L.U32 R17, R24, 0x10, RZ ;  /* 0x0000001018117819 */ /* 0x000fc600000006ff */
[----:B------:R-:W-:Y:S01]  /*2110*/  FADD.FTZ R16, R16, R25 ;  /* 0x0000001910107221 */ /* 0x000fe20000010000 */
[----:B------:R-:W-:-:S03]  /*2120*/  IMAD.U32 R19, R26, 0x10000, RZ ;  /* 0x000100001a137824 */ /* 0x000fc600078e00ff */
[----:B------:R-:W-:-:S04]  /*2130*/  FADD.FTZ R16, R16, R17 ;  /* 0x0000001110107221 */ /* 0x000fc80000010000 */
[----:B------:R-:W-:Y:S01]  /*2140*/  FADD.FTZ R20, R16, R19 ;  /* 0x0000001310147221 */ /* 0x000fe20000010000 */
[----:B------:R-:W-:Y:S06]  /*2150*/  @P2 BRA `(.L_x_1143) ;  /* 0xfffffffc000c2947 */ /* 0x000fec000383ffff */
.L_x_1142:
[----:B------:R-:W-:Y:S05]  /*2160*/  BSYNC.RECONVERGENT B2 ;  /* 0x0000000000027941 */ /* 0x000fea0003800200 */
.L_x_1141:
[----:B------:R-:W-:Y:S04]  /*2170*/  BSSY.RECONVERGENT B2, `(.L_x_1144) ;  /* 0x000005d000027945 */ /* 0x000fe80003800200 */
[----:B------:R-:W-:Y:S05]  /*2180*/  @!P3 BRA `(.L_x_1145) ;  /* 0x00000004006cb947 */ /* 0x000fea0003800000 */
[----:B------:R-:W-:Y:S01]  /*2190*/  VIADD R16, R8, 0xffffffff ;  /* 0xffffffff08107836 */ /* 0x000fe20000000000 */
[----:B------:R-:W-:Y:S01]  /*21a0*/  BSSY.RECONVERGENT B3, `(.L_x_1146) ;  /* 0x0000026000037945 */ /* 0x000fe20003800200 */
[----:B------:R-:W-:-:S03]  /*21b0*/  ISETP.NE.AND P3, PT, R9, RZ, PT ;  /* 0x000000ff0900720c */ /* 0x000fc60003f65270 */
[----:B------:R-:W-:-:S13]  /*21c0*/  ISETP.GE.U32.AND P2, PT, R16, 0x7, PT ;  /* 0x000000071000780c */ /* 0x000fda0003f46070 */
        /* <DEDUP_REMOVED lines=18> */
[----:B------:R-:W-:-:S02]  /*22f0*/  IADD3 R22, PT, PT, R22, 0x8, RZ ;  /* 0x0000000816167810 */ /* 0x000fc40007ffe0ff */
[----:B--2---:R-:W-:Y:S01]  /*2300*/  SHF.L.U32 R27, R26, 0x10, RZ ;  /* 0x000000101a1b7819 */ /* 0x004fe200000006ff */
[----:B---3--:R-:W-:-:S04]  /*2310*/  IMAD.U32 R28, R28, 0x10000, RZ ;  /* 0x000100001c1c7824 */ /* 0x008fc800078e00ff */
[----:B------:R-:W-:Y:S01]  /*2320*/  FADD.FTZ R27, R20, R27 ;  /* 0x0000001b141b7221 */ /* 0x000fe20000010000 */
[----:B----4-:R-:W-:-:S03]  /*2330*/  SHF.L.U32 R24, R24, 0x10, RZ ;  /* 0x0000001018187819 */ /* 0x010fc600000006ff */
[----:B------:R-:W-:Y:S01]  /*2340*/  FADD.FTZ R27, R27, R28 ;  /* 0x0000001c1b1b7221 */ /* 0x000fe20000010000 */
[----:B-----5:R-:W-:-:S03]  /*2350*/  IMAD.U32 R23, R23, 0x10000, RZ ;  /* 0x0001000017177824 */ /* 0x020fc600078e00ff */
[----:B------:R-:W-:Y:S01]  /*2360*/  FADD.FTZ R24, R27, R24 ;  /* 0x000000181b187221 */ /* 0x000fe20000010000 */
[----:B------:R-:W-:-:S03]  /*2370*/  SHF.L.U32 R20, R21, 0x10, RZ ;  /* 0x0000001015147819 */ /* 0x000fc600000006ff */
[----:B------:R-:W-:Y:S01]  /*2380*/  FADD.FTZ R23, R24, R23 ;  /* 0x0000001718177221 */ /* 0x000fe20000010000 */
[----:B------:R-:W-:-:S03]  /*2390*/  IMAD.U32 R17, R17, 0x10000, RZ ;  /* 0x0001000011117824 */ /* 0x000fc600078e00ff */
[----:B------:R-:W-:Y:S01]  /*23a0*/  FADD.FTZ R20, R23, R20 ;  /* 0x0000001417147221 */ /* 0x000fe20000010000 */
[----:B------:R-:W-:-:S03]  /*23b0*/  SHF.L.U32 R16, R16, 0x10, RZ ;  /* 0x0000001010107819 */ /* 0x000fc600000006ff */
[----:B------:R-:W-:Y:S01]  /*23c0*/  FADD.FTZ R17, R20, R17 ;  /* 0x0000001114117221 */ /* 0x000fe20000010000 */
[----:B------:R-:W-:-:S03]  /*23d0*/  IMAD.U32 R25, R25, 0x10000, RZ ;  /* 0x0001000019197824 */ /* 0x000fc600078e00ff */
[----:B------:R-:W-:-:S04]  /*23e0*/  FADD.FTZ R16, R17, R16 ;  /* 0x0000001011107221 */ /* 0x000fc80000010000 */
[----:B------:R-:W-:-:S07]  /*23f0*/  FADD.FTZ R20, R16, R25 ;  /* 0x0000001910147221 */ /* 0x000fce0000010000 */
.L_x_1147:
[----:B------:R-:W-:Y:S05]  /*2400*/  BSYNC.RECONVERGENT B3 ;  /* 0x0000000000037941 */ /* 0x000fea0003800200 */
.L_x_1146:
[----:B------:R-:W-:Y:S05]  /*2410*/  @!P3 BRA `(.L_x_1145) ;  /* 0x0000000000c8b947 */ /* 0x000fea0003800000 */
[----:B------:R-:W-:Y:S01]  /*2420*/  VIADD R16, R9, 0xffffffff ;  /* 0xffffffff09107836 */ /* 0x000fe20000000000 */
[----:B------:R-:W-:Y:S01]  /*2430*/  BSSY.RECONVERGENT B3, `(.L_x_1148) ;  /* 0x000001a000037945 */ /* 0x000fe20003800200 */
[----:B------:R-:W-:-:S03]  /*2440*/  ISETP.NE.AND P3, PT, R11, RZ, PT ;  /* 0x000000ff0b00720c */ /* 0x000fc60003f65270 */
[----:B------:R-:W-:-:S13]  /*2450*/  ISETP.GE.U32.AND P2, PT, R16, 0x3, PT ;  /* 0x000000031000780c */ /* 0x000fda0003f46070 */
[----:B------:R-:W-:Y:S05]  /*2460*/  @!P2 BRA `(.L_x_1149) ;  /* 0x000000000058a947 */ /* 0x000fea0003800000 */
[----:B------:R-:W0:Y:S01]  /*2470*/  LDCU.64 UR6, c[0x0][0x3a0] ;  /* 0x00007400ff0677ac */ /* 0x000e220008000a00 */
[----:B------:R-:W-:Y:S01]  /*2480*/  MOV R23, RZ ;  /* 0x000000ff00177202 */ /* 0x000fe20000000f00 */
        /* <DEDUP_REMOVED lines=18> */
[----:B------:R-:W-:-:S04]  /*25b0*/  FADD.FTZ R16, R16, R23 ;  /* 0x0000001710107221 */ /* 0x000fc80000010000 */
[----:B------:R-:W-:-:S07]  /*25c0*/  FADD.FTZ R20, R16, R17 ;  /* 0x0000001110147221 */ /* 0x000fce0000010000 */
.L_x_1149:
[----:B------:R-:W-:Y:S05]  /*25d0*/  BSYNC.RECONVERGENT B3 ;  /* 0x0000000000037941 */ /* 0x000fea0003800200 */
.L_x_1148:
        /* <DEDUP_REMOVED lines=10> */
[----:B------:R-:W2:Y:S01]  /*2680*/  LDG.E.U16 R7, desc[UR10][R14.64] ;  /* 0x0000000a0e077981 */ /* 0x000ea2000c1e1500 */
[----:B------:R-:W-:Y:S01]  /*2690*/  ISETP.NE.AND P2, PT, R11, 0x1, PT ;  /* 0x000000010b00780c */ /* 0x000fe20003f45270 */
[----:B--2---:R-:W-:-:S04]  /*26a0*/  IMAD.U32 R7, R7, 0x10000, RZ ;  /* 0x0001000007077824 */ /* 0x004fc800078e00ff */
[----:B------:R-:W-:-:S08]  /*26b0*/  FADD.FTZ R20, R20, R7 ;  /* 0x0000000714147221 */ /* 0x000fd00000010000 */
[----:B------:R-:W-:Y:S05]  /*26c0*/  @!P2 BRA `(.L_x_1145) ;  /* 0x00000000001ca947 */ /* 0x000fea0003800000 */
[----:B------:R-:W-:Y:S01]  /*26d0*/  ISETP.NE.AND P2, PT, R11, 0x2, PT ;  /* 0x000000020b00780c */ /* 0x000fe20003f45270 */
[----:B------:R-:W2:-:S12]  /*26e0*/  LDG.E.U16 R7, desc[UR10][R14.64+0x2] ;  /* 0x0000020a0e077981 */ /* 0x000e98000c1e1500 */
[----:B------:R-:W3:Y:S01]  /*26f0*/  @P2 LDG.E.U16 R16, desc[UR10][R14.64+0x4] ;  /* 0x0000040a0e102981 */ /* 0x000ee2000c1e1500 */
[----:B--2---:R-:W-:-:S05]  /*2700*/  SHF.L.U32 R7, R7, 0x10, RZ ;  /* 0x0000001007077819 */ /* 0x004fca00000006ff */
[----:B------:R-:W-:Y:S01]  /*2710*/  FADD.FTZ R20, R20, R7 ;  /* 0x0000000714147221 */ /* 0x000fe20000010000 */
[----:B---3--:R-:W-:-:S04]  /*2720*/  @P2 IMAD.U32 R17, R16, 0x10000, RZ ;  /* 0x0001000010112824 */ /* 0x008fc800078e00ff */
[----:B------:R-:W-:-:S07]  /*2730*/  @P2 FADD.FTZ R20, R20, R17 ;  /* 0x0000001114142221 */ /* 0x000fce0000010000 */
.L_x_1145:
[----:B------:R-:W-:Y:S05]  /*2740*/  BSYNC.RECONVERGENT B2 ;  /* 0x0000000000027941 */ /* 0x000fea0003800200 */
.L_x_1144:
[----:B------:R-:W-:Y:S05]  /*2750*/  @P0 BRA `(.L_x_1150) ;  /* 0xfffffff400500947 */ /* 0x000fea000383ffff */
[----:B------:R-:W-:Y:S05]  /*2760*/  BSYNC.RECONVERGENT B0 ;  /* 0x0000000000007941 */ /* 0x000fea0003800200 */
.L_x_1140:
[----:B------:R-:W0:Y:S02]  /*2770*/  LDCU UR6, c[0x0][0x3d8] ;  /* 0x00007b00ff0677ac */ /* 0x000e240008000800 */
[----:B0-----:R-:W-:-:S06]  /*2780*/  I2FP.F32.S32 R7, UR6 ;  /* 0x0000000600077c45 */ /* 0x001fcc0008201400 */
[----:B------:R-:W0:Y:S02]  /*2790*/  MUFU.RCP R7, R7 ;  /* 0x0000000700077308 */ /* 0x000e240000001000 */
[----:B0-----:R-:W-:-:S05]  /*27a0*/  FMUL.FTZ R8, R20, R7 ;  /* 0x0000000714087220 */ /* 0x001fca0000410000 */
[----:B------:R-:W-:-:S07]  /*27b0*/  F2FP.BF16.F32.PACK_AB R8, RZ, R8 ;  /* 0x00000008ff08723e */ /* 0x000fce00000010ff */
.L_x_1139:
[----:B------:R-:W-:Y:S05]  /*27c0*/  BSYNC.RECONVERGENT B1 ;  /* 0x0000000000017941 */ /* 0x000fea0003800200 */
.L_x_1138:
[----:B------:R-:W0:Y:S01]  /*27d0*/  LDCU.64 UR14, c[0x0][0x3d0] ;  /* 0x00007a00ff0e77ac */ /* 0x000e220008000a00 */
        /* <DEDUP_REMOVED lines=10> */
[----:B---3--:R-:W-:Y:S05]  /*2880*/  @!P0 BRA `(.L_x_1116) ;  /* 0xffffffec003c8947 */ /* 0x008fea000383ffff */
[----:B------:R-:W-:Y:S05]  /*2890*/  EXIT ;  /* 0x000000000000794d */ /* 0x000fea0003800000 */
        .weak           $__internal_20_$__cuda_sm20_div_s64
        .type           $__internal_20_$__cuda_sm20_div_s64,@function
        .size           $__internal_20_$__cuda_sm20_div_s64,(.L_x_1506 - $__internal_20_$__cuda_sm20_div_s64)
$__internal_20_$__cuda_sm20_div_s64:
[----:B------:R-:W-:Y:S01]  /*28a0*/  UIADD3 UR6, UP1, UPT, URZ, -UR12, URZ ;  /* 0x8000000cff067290 */ /* 0x000fe2000ff3e0ff */
[----:B------:R-:W-:Y:S01]  /*28b0*/  ISETP.GE.AND P3, PT, R6, RZ, PT ;  /* 0x000000ff0600720c */ /* 0x000fe20003f66270 */
[----:B------:R-:W-:Y:S02]  /*28c0*/  UISETP.GE.AND UP0, UPT, UR13, URZ, UPT ;  /* 0x000000ff0d00728c */ /* 0x000fe4000bf06270 */
[----:B------:R-:W-:Y:S02]  /*28d0*/  UIADD3.X UR7, UPT, UPT, URZ, ~UR13, URZ, UP1, !UPT ;  /* 0x8000000dff077290 */ /* 0x000fe40008ffe4ff */
[----:B------:R-:W-:Y:S02]  /*28e0*/  USEL UR6, UR6, UR12, !UP0 ;  /* 0x0000000c06067287 */ /* 0x000fe4000c000000 */
[----:B------:R-:W-:-:S09]  /*28f0*/  USEL UR7, UR7, UR13, !UP0 ;  /* 0x0000000d07077287 */ /* 0x000fd2000c000000 */
[----:B------:R-:W0:Y:S02]  /*2900*/  I2F.U64.RP R7, UR6 ;  /* 0x0000000600077d12 */ /* 0x000e240008309000 */
[----:B0-----:R-:W0:Y:S02]  /*2910*/  MUFU.RCP R7, R7 ;  /* 0x0000000700077308 */ /* 0x001e240000001000 */
[----:B0-----:R-:W-:-:S15]  /*2920*/  VIADD R8, R7, 0x1ffffffe ;  /* 0x1ffffffe07087836 */ /* 0x001fde0000000000 */
[----:B------:R-:W-:-:S15]  /*2930*/  NOP ;  /* 0x0000000000007918 */ /* 0x000fde0000000000 */
[----:B------:R-:W-:-:S15]  /*2940*/  NOP ;  /* 0x0000000000007918 */ /* 0x000fde0000000000 */
[----:B------:R-:W-:-:S15]  /*2950*/  NOP ;  /* 0x0000000000007918 */ /* 0x000fde0000000000 */
[----:B------:R-:W0:Y:S02]  /*2960*/  F2I.U64.TRUNC R8, R8 ;  /* 0x0000000800087311 */ /* 0x000e24000020d800 */
[----:B0-----:R-:W-:-:S04]  /*2970*/  IMAD.WIDE.U32 R10, R8, UR6, RZ ;  /* 0x00000006080a7c25 */ /* 0x001fc8000f8e00ff */
[----:B------:R-:W-:Y:S01]  /*2980*/  IMAD R11, R8, UR7, R11 ;  /* 0x00000007080b7c24 */ /* 0x000fe2000f8e020b */
[----:B------:R-:W-:-:S03]  /*2990*/  IADD3 R13, P0, PT, RZ, -R10, RZ ;  /* 0x8000000aff0d7210 */ /* 0x000fc60007f1e0ff */
[----:B------:R-:W-:Y:S02]  /*29a0*/  IMAD R11, R9, UR6, R11 ;  /* 0x00000006090b7c24 */ /* 0x000fe4000f8e020b */
        /* <DEDUP_REMOVED lines=9> */
[----:B------:R-:W-:-:S03]  /*2a40*/  IMAD.WIDE.U32 R8, R11, UR6, RZ ;  /* 0x000000060b087c25 */ /* 0x000fc6000f8e00ff */
[----:B------:R-:W-:Y:S01]  /*2a50*/  IADD3.X R13, PT, PT, RZ, RZ, R7, P2, P1 ;  /* 0x000000ffff0d7210 */ /* 0x000fe200017e2407 */
[----:B------:R-:W-:Y:S01]  /*2a60*/  IMAD R10, R11, UR7, R9 ;  /* 0x000000070b0a7c24 */ /* 0x000fe2000f8e0209 */
[----:B------:R-:W-:-:S03]  /*2a70*/  IADD3 R9, P0, PT, RZ, -R8, RZ ;  /* 0x80000008ff097210 */ /* 0x000fc60007f1e0ff */
[----:B------:R-:W-:Y:S02]  /*2a80*/  IMAD R7, R13, UR6, R10 ;  /* 0x000000060d077c24 */ /* 0x000fe4000f8e020a */
[----:B------:R-:W-:-:S04]  /*2a90*/  IMAD.HI.U32 R10, R11, R9, RZ ;  /* 0x000000090b0a7227 */ /* 0x000fc800078e00ff */
[----:B------:R-:W-:Y:S01]  /*2aa0*/  IMAD.X R8, RZ, RZ, ~R7, P0 ;  /* 0x000000ffff087224 */ /* 0x000fe200000e0e07 */
[----:B------:R-:W-:-:S03]  /*2ab0*/  IADD3 R7, P4, PT, RZ, -R2, RZ ;  /* 0x80000002ff077210 */ /* 0x000fc60007f9e0ff */
[----:B------:R-:W-:Y:S01]  /*2ac0*/  IMAD.WIDE.U32 R10, P0, R11, R8, R10 ;  /* 0x000000080b0a7225 */ /* 0x000fe2000780000a */
[----:B------:R-:W-:-:S03]  /*2ad0*/  SEL R7, R7, R2, !P3 ;  /* 0x0000000207077207 */ /* 0x000fc60005800000 */
[----:B------:R-:W-:-:S04]  /*2ae0*/  IMAD.HI.U32 R10, P1, R13, R9, R10 ;  /* 0x000000090d0a7227 */ /* 0x000fc8000782000a */
[CC--:B------:R-:W-:Y:S02]  /*2af0*/  IMAD R9, R13.reuse, R8.reuse, RZ ;  /* 0x000000080d097224 */ /* 0x0c0fe400078e02ff */
[----:B------:R-:W-:-:S03]  /*2b00*/  IMAD.HI.U32 R8, R13, R8, RZ ;  /* 0x000000080d087227 */ /* 0x000fc600078e00ff */
[----:B------:R-:W-:Y:S01]  /*2b10*/  IADD3 R10, P2, PT, R9, R10, RZ ;  /* 0x0000000a090a7210 */ /* 0x000fe20007f5e0ff */
[----:B------:R-:W-:Y:S01]  /*2b20*/  IMAD.X R13, R8, 0x1, R13, P0 ;  /* 0x00000001080d7824 */ /* 0x000fe200000e060d */
[----:B------:R-:W-:-:S03]  /*2b30*/  IADD3.X R9, PT, PT, RZ, ~R6, RZ, P4, !PT ;  /* 0x80000006ff097210 */ /* 0x000fc600027fe4ff */
[----:B------:R-:W-:Y:S01]  /*2b40*/  IMAD.HI.U32 R8, R10, R7, RZ ;  /* 0x000000070a087227 */ /* 0x000fe200078e00ff */
[----:B------:R-:W-:-:S03]  /*2b50*/  SEL R14, R9, R6, !P3 ;  /* 0x00000006090e7207 */ /* 0x000fc60005800000 */
[----:B------:R-:W-:Y:S01]  /*2b60*/  HFMA2 R9, -RZ, RZ, 0, 0 ;  /* 0x00000000ff097431 */ /* 0x000fe200000001ff */
[----:B------:R-:W-:Y:S02]  /*2b70*/  IADD3.X R13, PT, PT, RZ, RZ, R13, P2, P1 ;  /* 0x000000ffff0d7210 */ /* 0x000fe400017e240d */
[----:B------:R-:W-:Y:S01]  /*2b80*/  LOP3.LUT R6, R6, UR13, RZ, 0x3c, !PT ;  /* 0x0000000d06067c12 */ /* 0x000fe2000f8e3cff */
[----:B------:R-:W-:-:S04]  /*2b90*/  IMAD.WIDE.U32 R8, R10, R14, R8 ;  /* 0x0000000e0a087225 */ /* 0x000fc800078e0008 */
[C---:B------:R-:W-:Y:S02]  /*2ba0*/  IMAD R11, R13.reuse, R14, RZ ;  /* 0x0000000e0d0b7224 */ /* 0x040fe400078e02ff */
[----:B------:R-:W-:-:S04]  /*2bb0*/  IMAD.HI.U32 R8, P0, R13, R7, R8 ;  /* 0x000000070d087227 */ /* 0x000fc80007800008 */
[----:B------:R-:W-:Y:S01]  /*2bc0*/  IMAD.HI.U32 R10, R13, R14, RZ ;  /* 0x0000000e0d0a7227 */ /* 0x000fe200078e00ff */
[----:B------:R-:W-:-:S03]  /*2bd0*/  IADD3 R11, P1, PT, R11, R8, RZ ;  /* 0x000000080b0b7210 */ /* 0x000fc60007f3e0ff */
[----:B------:R-:W-:Y:S02]  /*2be0*/  IMAD.X R10, RZ, RZ, R10, P0 ;  /* 0x000000ffff0a7224 */ /* 0x000fe400000e060a */
[----:B------:R-:W-:-:S03]  /*2bf0*/  IMAD.WIDE.U32 R8, R11, UR6, RZ ;  /* 0x000000060b087c25 */ /* 0x000fc6000f8e00ff */
[----:B------:R-:W-:Y:S01]  /*2c00*/  IADD3.X R10, PT, PT, RZ, R10, RZ, P1, !PT ;  /* 0x0000000aff0a7210 */ /* 0x000fe20000ffe4ff */
[C---:B------:R-:W-:Y:S01]  /*2c10*/  IMAD R9, R11.reuse, UR7, R9 ;  /* 0x000000070b097c24 */ /* 0x040fe2000f8e0209 */
[----:B------:R-:W-:Y:S02]  /*2c20*/  IADD3 R12, P1, PT, -R8, R7, RZ ;  /* 0x00000007080c7210 */ /* 0x000fe40007f3e1ff */
[----:B------:R-:W-:Y:S01]  /*2c30*/  IADD3 R8, P2, PT, R11, 0x1, RZ ;  /* 0x000000010b087810 */ /* 0x000fe20007f5e0ff */
[----:B------:R-:W-:Y:S01]  /*2c40*/  IMAD R9, R10, UR6, R9 ;  /* 0x000000060a097c24 */ /* 0x000fe2000f8e0209 */
[----:B------:R-:W-:Y:S02]  /*2c50*/  ISETP.GE.U32.AND P0, PT, R12, UR6, PT ;  /* 0x000000060c007c0c */ /* 0x000fe4000bf06070 */
[----:B------:R-:W-:Y:S01]  /*2c60*/  IADD3.X R7, PT, PT, RZ, R10, RZ, P2, !PT ;  /* 0x0000000aff077210 */ /* 0x000fe200017fe4ff */
[----:B------:R-:W-:Y:S01]  /*2c70*/  IMAD.X R14, R14, 0x1, ~R9, P1 ;  /* 0x000000010e0e7824 */ /* 0x000fe200008e0e09 */
[----:B------:R-:W-:-:S04]  /*2c80*/  IADD3 R9, P1, PT, R12, -UR6, RZ ;  /* 0x800000060c097c10 */ /* 0x000fc8000ff3e0ff */
[C---:B------:R-:W-:Y:S02]  /*2c90*/  ISETP.GE.U32.AND.EX P0, PT, R14.reuse, UR7, PT, P0 ;  /* 0x000000070e007c0c */ /* 0x040fe4000bf06100 */
[----:B------:R-:W-:Y:S02]  /*2ca0*/  IADD3.X R13, PT, PT, R14, ~UR7, RZ, P1, !PT ;  /* 0x800000070e0d7c10 */ /* 0x000fe40008ffe4ff */
[----:B------:R-:W-:Y:S02]  /*2cb0*/  SEL R9, R9, R12, P0 ;  /* 0x0000000c09097207 */ /* 0x000fe40000000000 */
[----:B------:R-:W-:Y:S02]  /*2cc0*/  SEL R11, R8, R11, P0 ;  /* 0x0000000b080b7207 */ /* 0x000fe40000000000 */
[----:B------:R-:W-:Y:S02]  /*2cd0*/  SEL R13, R13, R14, P0 ;  /* 0x0000000e0d0d7207 */ /* 0x000fe40000000000 */
[----:B------:R-:W-:-:S02]  /*2ce0*/  ISETP.GE.U32.AND P1, PT, R9, UR6, PT ;  /* 0x0000000609007c0c */ /* 0x000fc4000bf26070 */
[----:B------:R-:W-:Y:S02]  /*2cf0*/  SEL R10, R7, R10, P0 ;  /* 0x0000000a070a7207 */ /* 0x000fe40000000000 */
[----:B------:R-:W-:Y:S02]  /*2d00*/  IADD3 R12, P2, PT, R11, 0x1, RZ ;  /* 0x000000010b0c7810 */ /* 0x000fe40007f5e0ff */
[----:B------:R-:W-:Y:S02]  /*2d10*/  ISETP.GE.U32.AND.EX P0, PT, R13, UR7, PT, P1 ;  /* 0x000000070d007c0c */ /* 0x000fe4000bf06110 */
[----:B------:R-:W-:Y:S01]  /*2d20*/  ISETP.GE.AND P1, PT, R6, RZ, PT ;  /* 0x000000ff0600720c */ /* 0x000fe20003f26270 */
[----:B------:R-:W-:Y:S01]  /*2d30*/  IMAD.X R13, RZ, RZ, R10, P2 ;  /* 0x000000ffff0d7224 */ /* 0x000fe200010e060a */
[----:B------:R-:W-:-:S04]  /*2d40*/  SEL R12, R12, R11, P0 ;  /* 0x0000000b0c0c7207 */ /* 0x000fc80000000000 */
[----:B------:R-:W-:Y:S02]  /*2d50*/  SEL R13, R13, R10, P0 ;  /* 0x0000000a0d0d7207 */ /* 0x000fe40000000000 */
[-C--:B------:R-:W-:Y:S02]  /*2d60*/  IADD3 R7, P2, PT, RZ, -R12.reuse, RZ ;  /* 0x8000000cff077210 */ /* 0x080fe40007f5e0ff */
[----:B------:R-:W-:Y:S02]  /*2d70*/  ISETP.NE.U32.AND P0, PT, RZ, UR12, PT ;  /* 0x0000000cff007c0c */ /* 0x000fe4000bf05070 */
[-C--:B------:R-:W-:Y:S02]  /*2d80*/  IADD3.X R6, PT, PT, RZ, ~R13.reuse, RZ, P2, !PT ;  /* 0x8000000dff067210 */ /* 0x080fe400017fe4ff */
[----:B------:R-:W-:Y:S02]  /*2d90*/  SEL R12, R7, R12, !P1 ;  /* 0x0000000c070c7207 */ /* 0x000fe40004800000 */
[----:B------:R-:W-:Y:S01]  /*2da0*/  SEL R13, R6, R13, !P1 ;  /* 0x0000000d060d7207 */ /* 0x000fe20004800000 */
[----:B------:R-:W-:Y:S01]  /*2db0*/  IMAD.MOV.U32 R6, RZ, RZ, R4 ;  /* 0x000000ffff067224 */ /* 0x000fe200078e0004 */
[----:B------:R-:W-:-:S02]  /*2dc0*/  MOV R7, 0x0 ;  /* 0x0000000000077802 */ /* 0x000fc40000000f00 */
[----:B------:R-:W-:-:S04]  /*2dd0*/  ISETP.NE.AND.EX P0, PT, RZ, UR13, PT, P0 ;  /* 0x0000000dff007c0c */ /* 0x000fc8000bf05300 */
[----:B------:R-:W-:Y:S02]  /*2de0*/  SEL R12, R12, 0xffffffff, P0 ;  /* 0xffffffff0c0c7807 */ /* 0x000fe40000000000 */
[----:B------:R-:W-:Y:S01]  /*2df0*/  SEL R13, R13, 0xffffffff, P0 ;  /* 0xffffffff0d0d7807 */ /* 0x000fe20000000000 */
[----:B------:R-:W-:Y:S06]  /*2e00*/  RET.REL.NODEC R6 `(_ZN2at6native49_GLOBAL__N__3489678a_16_AveragePool2d_cu_fb80407625avg_pool2d_out_cuda_frameIN3c108BFloat16EfEEviPKT_lllliiiiiiiPS5_ibb) ;  /* 0xffffffd0067c7950 */ /* 0x000fec0003c3ffff */
.L_x_1151:
        /* <DEDUP_REMOVED lines=15> */
.L_x_1506:


//--------------------- .text._ZN2at6native49_GLOBAL__N__3489678a_16_AveragePool2d_cu_fb80407630avg_pool2d_out_cuda_frame_nhwcIN3c108BFloat16EfEEviPKT_llliiiiiiiiPS5_ibb --------------------------
	.section	.text._ZN2at6native49_GLOBAL__N__3489678a_16_AveragePool2d_cu_fb80407630avg_pool2d_out_cuda_frame_nhwcIN3c108BFloat16EfEEviPKT_llliiiiiiiiPS5_ibb,"ax",@progbits
	.align	128
.text._ZN2at6native49_GLOBAL__N__3489678a_16_AveragePool2d_cu_fb80407630avg_pool2d_out_cuda_frame_nhwcIN3c108BFloat16EfEEviPKT_llliiiiiiiiPS5_ibb:
        .type           _ZN2at6native49_GLOBAL__N__3489678a_16_AveragePool2d_cu_fb80407630avg_pool2d_out_cuda_frame_nhwcIN3c108BFloat16EfEEviPKT_llliiiiiiiiPS5_ibb,@function
        .size           _ZN2at6native49_GLOBAL__N__3489678a_16_AveragePool2d_cu_fb80407630avg_pool2d_out_cuda_frame_nhwcIN3c108BFloat16EfEEviPKT_llliiiiiiiiPS5_ibb,(.L_x_1508 - _ZN2at6native49_GLOBAL__N__3489678a_16_AveragePool2d_cu_fb80407630avg_pool2d_out_cuda_frame_nhwcIN3c108BFloat16EfEEviPKT_llliiiiiiiiPS5_ibb)
        .other          _ZN2at6native49_GLOBAL__N__3489678a_16_AveragePool2d_cu_fb80407630avg_pool2d_out_cuda_frame_nhwcIN3c108BFloat16EfEEviPKT_llliiiiiiiiPS5_ibb,@"STO_CUDA_ENTRY STV_DEFAULT"
_ZN2at6native49_GLOBAL__N__3489678a_16_AveragePool2d_cu_fb80407630avg_pool2d_out_cuda_frame_nhwcIN3c108BFloat16EfEEviPKT_llliiiiiiiiPS5_ibb:
[----:B------:R-:W-:Y:S01]  /*0000*/  LDC R1, c[0x0][0x37c] ;  /* 0x0000df00ff017b82 */ /* 0x000fe20000000800 */
[----:B------:R-:W0:Y:S07]  /*0010*/  S2R R2, SR_TID.X ;  /* 0x0000000000027919 */ /* 0x000e2e0000002100 */
[----:B------:R-:W0:Y:S01]  /*0020*/  S2UR UR4, SR_CTAID.X ;  /* 0x00000000000479c3 */ /* 0x000e220000002500 */
[----:B------:R-:W1:Y:S01]  /*0030*/  LDCU UR5, c[0x0][0x380] ;  /* 0x00007000ff0577ac */ /* 0x000e620008000800 */
[----:B------:R-:W-:-:S06]  /*0040*/  HFMA2 R3, -RZ, RZ, 0, 0 ;  /* 0x00000000ff037431 */ /* 0x000fcc00000001ff */
[----:B------:R-:W0:Y:S02]  /*0050*/  LDC R11, c[0x0][0x360] ;  /* 0x0000d800ff0b7b82 */ /* 0x000e240000000800 */
[----:B0-----:R-:W-:Y:S01]  /*0060*/  IMAD.WIDE.U32 R28, R11, UR4, R2 ;  /* 0x000000040b1c7c25 */ /* 0x001fe2000f8e0002 */
[----:B-1----:R-:W-:Y:S02]  /*0070*/  USHF.R.S32.HI UR4, URZ, 0x1f, UR5 ;  /* 0x0000001fff047899 */ /* 0x002fe40008011405 */
[----:B------:R-:W-:-:S04]  /*0080*/  ISETP.GE.U32.AND P0, PT, R28, UR5, PT ;  /* 0x000000051c007c0c */ /* 0x000fc8000bf06070 */
[----:B------:R-:W-:-:S13]  /*0090*/  ISETP.GE.AND.EX P0, PT, R29, UR4, PT, P0 ;  /* 0x000000041d007c0c */ /* 0x000fda000bf06300 */
[----:B------:R-:W-:Y:S05]  /*00a0*/  @P0 EXIT ;  /* 0x000000000000094d */ /* 0x000fea0003800000 */
[----:B------:R-:W0:Y:S01]  /*00b0*/  LDCU.S8 UR4, c[0x0][0x3d5] ;  /* 0x00007aa0ff0477ac */ /* 0x000e220008000200 */
[----:B------:R-:W1:Y:S01]  /*00c0*/  LDCU UR5, c[0x0][0x370] ;  /* 0x00006e00ff0577ac */ /* 0x000e620008000800 */
[----:B------:R-:W2:Y:S01]  /*00d0*/  LDCU.64 UR8, c[0x0][0x358] ;  /* 0x00006b00ff0877ac */ /* 0x000ea20008000a00 */
[----:B0-----:R-:W-:Y:S01]  /*00e0*/  UISETP.NE.AND UP0, UPT, UR4, URZ, UPT ;  /* 0x000000ff0400728c */ /* 0x001fe2000bf05270 */
[----:B-1----:R-:W-:-:S08]  /*00f0*/  IMAD R11, R11, UR5, RZ ;  /* 0x000000050b0b7c24 */ /* 0x002fd0000f8e02ff */
[----:B--2---:R-:W-:Y:S05]  /*0100*/  BRA.U UP0, `(.L_x_1152) ;  /* 0x0000002100847547 */ /* 0x004fea000b800000 */
.L_x_1176:
[----:B------:R-:W0:Y:S01]  /*0110*/  LDCU UR4, c[0x0][0x394] ;  /* 0x00007280ff0477ac */ /* 0x000e220008000800 */
[----:B------:R-:W-:Y:S01]  /*0120*/  BSSY.RECONVERGENT B0, `(.L_x_1153) ;  /* 0x000002d000007945 */ /* 0x000fe20003800200 */
[----:B0-----:R-:W-:-:S04]  /*0130*/  LOP3.LUT R0, R29, UR4, RZ, 0xfc, !PT ;  /* 0x000000041d007c12 */ /* 0x001fc8000f8efcff */
[----:B------:R-:W-:-:S13]  /*0140*/  ISETP.NE.U32.AND P0, PT, R0, RZ, PT ;  /* 0x000000ff0000720c */ /* 0x000fda0003f05070 */
[----:B------:R-:W-:Y:S05]  /*0150*/  @P0 BRA `(.L_x_1154) ;  /* 0x0000000000600947 */ /* 0x000fea0003800000 */
[----:B------:R-:W0:Y:S01]  /*0160*/  LDCU UR4, c[0x0][0x390] ;  /* 0x00007200ff0477ac */ /* 0x000e220008000800 */
[----:B------:R-:W-:Y:S01]  /*0170*/  IMAD.MOV.U32 R9, RZ, RZ, RZ ;  /* 0x000000ffff097224 */ /* 0x000fe200078e00ff */
[----:B------:R-:W-:Y:S01]  /*0180*/  MOV R19, RZ ;  /* 0x000000ff00137202 */ /* 0x000fe20000000f00 */
        /* <DEDUP_REMOVED lines=21> */
.L_x_1154:
[----:B------:R-:W0:Y:S01]  /*02e0*/  LDCU.64 UR4, c[0x0][0x390] ;  /* 0x00007200ff0477ac */ /* 0x000e220008000a00 */
[----:B------:R-:W-:Y:S01]  /*02f0*/  IMAD.MOV.U32 R2, RZ, RZ, R28 ;  /* 0x000000ffff027224 */ /* 0x000fe200078e001c */
[----:B------:R-:W-:Y:S02]  /*0300*/  MOV R5, R29 ;  /* 0x0000001d00057202 */ /* 0x000fe40000000f00 */
[----:B------:R-:W-:Y:S02]  /*0310*/  MOV R0, 0x350 ;  /* 0x0000035000007802 */ /* 0x000fe40000000f00 */
[----:B0-----:R-:W-:Y:S01]  /*0320*/  MOV R3, UR4 ;  /* 0x0000000400037c02 */ /* 0x001fe20008000f00 */
[----:B------:R-:W-:-:S07]  /*0330*/  IMAD.U32 R4, RZ, RZ, UR5 ;  /* 0x00000005ff047e24 */ /* 0x000fce000f8e00ff */
[----:B------:R-:W-:Y:S05]  /*0340*/  CALL.REL.NOINC `($__internal_21_$__cuda_sm20_div_s64) ;  /* 0x00000040002c7944 */ /* 0x000fea0003c00000 */
[----:B------:R-:W0:Y:S01]  /*0350*/  LDCU.64 UR4, c[0x0][0x390] ;  /* 0x00007200ff0477ac */ /* 0x000e220008000a00 */
[-C--:B------:R-:W-:Y:S01]  /*0360*/  IADD3 R9, P0, PT, RZ, -R14.reuse, RZ ;  /* 0x8000000eff097210 */ /* 0x080fe20007f1e0ff */
[----:B------:R-:W-:Y:S01]  /*0370*/  IMAD.MOV.U32 R19, RZ, RZ, R15 ;  /* 0x000000ffff137224 */ /* 0x000fe200078e000f */
[----:B------:R-:W-:-:S03]  /*0380*/  MOV R18, R14 ;  /* 0x0000000e00127202 */ /* 0x000fc60000000f00 */
[----:B------:R-:W-:-:S04]  /*0390*/  IMAD.X R0, RZ, RZ, ~R15, P0 ;  /* 0x000000ffff007224 */ /* 0x000fc800000e0e0f */
[----:B0-----:R-:W-:Y:S02]  /*03a0*/  IMAD R0, R0, UR4, RZ ;  /* 0x0000000400007c24 */ /* 0x001fe4000f8e02ff */
[----:B------:R-:W-:-:S04]  /*03b0*/  IMAD.WIDE.U32 R2, R9, UR4, R28 ;  /* 0x0000000409027c25 */ /* 0x000fc8000f8e001c */
[----:B------:R-:W-:Y:S01]  /*03c0*/  IMAD R9, R9, UR5, R0 ;  /* 0x0000000509097c24 */ /* 0x000fe2000f8e0200 */
[----:B------:R-:W-:-:S03]  /*03d0*/  MOV R10, R2 ;  /* 0x00000002000a7202 */ /* 0x000fc60000000f00 */
[----:B------:R-:W-:-:S07]  /*03e0*/  IMAD.IADD R9, R3, 0x1, R9 ;  /* 0x0000000103097824 */ /* 0x000fce00078e0209 */
.L_x_1155:
[----:B------:R-:W-:Y:S05]  /*03f0*/  BSYNC.RECONVERGENT B0 ;  /* 0x0000000000007941 */ /* 0x000fea0003800200 */
.L_x_1153:
[----:B------:R-:W0:Y:S01]  /*0400*/  LDC.64 R12, c[0x0][0x3a8] ;  /* 0x0000ea00ff0c7b82 */ /* 0x000e220000000a00 */
[----:B------:R-:W-:Y:S01]  /*0410*/  BSSY.RECONVERGENT B0, `(.L_x_1156) ;  /* 0x0000028000007945 */ /* 0x000fe20003800200 */
[----:B0-----:R-:W-:-:S04]  /*0420*/  SHF.R.S32.HI R4, RZ, 0x1f, R13 ;  /* 0x0000001fff047819 */ /* 0x001fc8000001140d */
[----:B------:R-:W-:-:S04]  /*0430*/  LOP3.LUT R0, R19, R4, RZ, 0xfc, !PT ;  /* 0x0000000413007212 */ /* 0x000fc800078efcff */
        /* <DEDUP_REMOVED lines=24> */
[----:B------:R-:W-:Y:S01]  /*05c0*/  MOV R18, R3 ;  /* 0x0000000300127202 */ /* 0x000fe20000000f00 */
[----:B------:R-:W-:Y:S06]  /*05d0*/  BRA `(.L_x_1158) ;  /* 0x00000000002c7947 */ /* 0x000fec0003800000 */
.L_x_1157:
[----:B------:R-:W0:Y:S01]  /*05e0*/  LDCU UR4, c[0x0][0x3ac] ;  /* 0x00007580ff0477ac */ /* 0x000e220008000800 */
[----:B------:R-:W-:Y:S01]  /*05f0*/  MOV R2, R18 ;  /* 0x0000001200027202 */ /* 0x000fe20000000f00 */
[----:B------:R-:W-:Y:S01]  /*0600*/  IMAD.MOV.U32 R5, RZ, RZ, R19 ;  /* 0x000000ffff057224 */ /* 0x000fe200078e0013 */
[----:B------:R-:W-:Y:S02]  /*0610*/  MOV R0, 0x640 ;  /* 0x0000064000007802 */ /* 0x000fe40000000f00 */
[----:B0-----:R-:W-:-:S07]  /*0620*/  MOV R3, UR4 ;  /* 0x0000000400037c02 */ /* 0x001fce0008000f00 */
[----:B------:R-:W-:Y:S05]  /*0630*/  CALL.REL.NOINC `($__internal_21_$__cuda_sm20_div_s64) ;  /* 0x0000003c00707944 */ /* 0x000fea0003c00000 */
[----:B------:R-:W0:Y:S01]  /*0640*/  LDCU UR4, c[0x0][0x3ac] ;  /* 0x00007580ff0477ac */ /* 0x000e220008000800 */
[----:B------:R-:W-:Y:S02]  /*0650*/  IMAD.MOV R3, RZ, RZ, -R14 ;  /* 0x000000ffff037224 */ /* 0x000fe400078e0a0e */
[----:B------:R-:W-:Y:S02]  /*0660*/  IMAD.MOV.U32 R19, RZ, RZ, R15 ;  /* 0x000000ffff137224 */ /* 0x000fe400078e000f */
[----:B0-----:R-:W-:Y:S01]  /*0670*/  IMAD R8, R3, UR4, R18 ;  /* 0x0000000403087c24 */ /* 0x001fe2000f8e0212 */
[----:B------:R-:W-:-:S07]  /*0680*/  MOV R18, R14 ;  /* 0x0000000e00127202 */ /* 0x000fce0000000f00 */
.L_x_1158:
[----:B------:R-:W-:Y:S05]  /*0690*/  BSYNC.RECONVERGENT B0 ;  /* 0x0000000000007941 */ /* 0x000fea0003800200 */
.L_x_1156:
[----:B------:R-:W-:Y:S01]  /*06a0*/  SHF.R.S32.HI R4, RZ, 0x1f, R12 ;  /* 0x0000001fff047819 */ /* 0x000fe2000001140c */
[----:B------:R-:W-:Y:S03]  /*06b0*/  BSSY.RECONVERGENT B0, `(.L_x_1159) ;  /* 0x0000026000007945 */ /* 0x000fe60003800200 */
[----:B------:R-:W-:-:S04]  /*06c0*/  LOP3.LUT R0, R19, R4, RZ, 0xfc, !PT ;  /* 0x0000000413007212 */ /* 0x000fc800078efcff */
[----:B------:R-:W-:-:S13]  /*06d0*/  ISETP.NE.U32.AND P0, PT, R0, RZ, PT ;  /* 0x000000ff0000720c */ /* 0x000fda0003f05070 */
[----:B------:R-:W-:Y:S05]  /*06e0*/  @P0 BRA `(.L_x_1160) ;  /* 0x00000000005c0947 */ /* 0x000fea0003800000 */
[----:B------:R-:W0:Y:S01]  /*06f0*/  LDCU UR4, c[0x0][0x3a8] ;  /* 0x00007500ff0477ac */ /* 0x000e220008000800 */
[----:B------:R-:W-:Y:S01]  /*0700*/  MOV R13, RZ ;  /* 0x000000ff000d7202 */ /* 0x000fe20000000f00 */
        /* <DEDUP_REMOVED lines=21> */
.L_x_1160:
[----:B------:R-:W0:Y:S01]  /*0860*/  LDCU UR4, c[0x0][0x3a8] ;  /* 0x00007500ff0477ac */ /* 0x000e220008000800 */
[----:B------:R-:W-:Y:S01]  /*0870*/  IMAD.MOV.U32 R2, RZ, RZ, R18 ;  /* 0x000000ffff027224 */ /* 0x000fe200078e0012 */
[----:B------:R-:W-:Y:S02]  /*0880*/  MOV R5, R19 ;  /* 0x0000001300057202 */ /* 0x000fe40000000f00 */
[----:B------:R-:W-:Y:S01]  /*0890*/  MOV R0, 0x8c0 ;  /* 0x000008c000007802 */ /* 0x000fe20000000f00 */
[----:B0-----:R-:W-:-:S07]  /*08a0*/  IMAD.U32 R3, RZ, RZ, UR4 ;  /* 0x00000004ff037e24 */ /* 0x001fce000f8e00ff */
[----:B------:R-:W-:Y:S05]  /*08b0*/  CALL.REL.NOINC `($__internal_21_$__cuda_sm20_div_s64) ;  /* 0x0000003800d07944 */ /* 0x000fea0003c00000 */
[----:B------:R-:W0:Y:S01]  /*08c0*/  LDCU UR4, c[0x0][0x3a8] ;  /* 0x00007500ff0477ac */ /* 0x000e220008000800 */
[----:B------:R-:W-:Y:S01]  /*08d0*/  IADD3 R3, PT, PT, -R14, RZ, RZ ;  /* 0x000000ff0e037210 */ /* 0x000fe20007ffe1ff */
[----:B------:R-:W-:Y:S01]  /*08e0*/  IMAD.MOV.U32 R12, RZ, RZ, R14 ;  /* 0x000000ffff0c7224 */ /* 0x000fe200078e000e */
[----:B------:R-:W-:-:S03]  /*08f0*/  MOV R13, R15 ;  /* 0x0000000f000d7202 */ /* 0x000fc60000000f00 */
[----:B0-----:R-:W-:-:S07]  /*0900*/  IMAD R3, R3, UR4, R18 ;  /* 0x0000000403037c24 */ /* 0x001fce000f8e0212 */
.L_x_1161:
[----:B------:R-:W-:Y:S05]  /*0910*/  BSYNC.RECONVERGENT B0 ;  /* 0x0000000000007941 */ /* 0x000fea0003800200 */
.L_x_1159:
[----:B------:R-:W0:Y:S01]  /*0920*/  LDC.64 R4, c[0x0][0x3b8] ;  /* 0x0000ee00ff047b82 */ /* 0x000e220000000a00 */
[----:B------:R-:W1:Y:S01]  /*0930*/  LDCU UR5, c[0x0][0x3a0] ;  /* 0x00007400ff0577ac */ /* 0x000e620008000800 */
[----:B------:R-:W-:Y:S01]  /*0940*/  BSSY.RECONVERGENT B0, `(.L_x_1162) ;  /* 0x0000190000007945 */ /* 0x000fe20003800200 */
[----:B------:R-:W1:Y:S05]  /*0950*/  LDCU.64 UR6, c[0x0][0x3c0] ;  /* 0x00007800ff0677ac */ /* 0x000e6a0008000a00 */
[----:B------:R-:W2:Y:S01]  /*0960*/  LDC.64 R6, c[0x0][0x3b0] ;  /* 0x0000ec00ff067b82 */ /* 0x000ea20000000a00 */
[----:B------:R-:W0:Y:S01]  /*0970*/  LDCU.64 UR10, c[0x0][0x3c0] ;  /* 0x00007800ff0a77ac */ /* 0x000e220008000a00 */
[----:B------:R-:W3:Y:S01]  /*0980*/  LDCU UR4, c[0x0][0x398] ;  /* 0x00007300ff0477ac */ /* 0x000ee20008000800 */
[----:B------:R-:W4:Y:S01]  /*0990*/  LDCU UR13, c[0x0][0x3a0] ;  /* 0x00007400ff0d77ac */ /* 0x000f220008000800 */
[----:B------:R-:W5:Y:S01]  /*09a0*/  LDCU UR12, c[0x0][0x398] ;  /* 0x00007300ff0c77ac */ /* 0x000f620008000800 */
[----:B-1----:R-:W-:Y:S01]  /*09b0*/  UIADD3 UR5, UPT, UPT, UR5, UR7, URZ ;  /* 0x0000000705057290 */ /* 0x002fe2000fffe0ff */
[----:B0-----:R-:W-:-:S02]  /*09c0*/  IMAD R0, R8, R5, -UR11 ;  /* 0x8000000b08007e24 */ /* 0x001fc4000f8e0205 */
[----:B------:R-:W-:Y:S01]  /*09d0*/  IMAD R3, R3, R4, -UR10 ;  /* 0x8000000a03037e24 */ /* 0x000fe2000f8e0204 */
[----:B---3--:R-:W-:Y:S02]  /*09e0*/  UIADD3 UR4, UPT, UPT, UR4, UR6, URZ ;  /* 0x0000000604047290 */ /* 0x008fe4000fffe0ff */
[----:B--2---:R-:W-:Y:S02]  /*09f0*/  VIADDMNMX R5, R0, R7, UR5, PT ;  /* 0x0000000500057e46 */ /* 0x004fe4000b800107 */
[----:B------:R-:W-:Y:S02]  /*0a00*/  VIMNMX R8, PT, PT, RZ, R0, !PT ;  /* 0x00000000ff087248 */ /* 0x000fe40007fe0100 */
[----:B----4-:R-:W-:Y:S02]  /*0a10*/  VIMNMX R15, PT, PT, R5, UR13, PT ;  /* 0x0000000d050f7c48 */ /* 0x010fe4000bfe0100 */
[----:B------:R-:W-:Y:S02]  /*0a20*/  VIADDMNMX R2, R3, R6, UR4, PT ;  /* 0x0000000403027e46 */ /* 0x000fe4000b800106 */
[----:B------:R-:W-:-:S02]  /*0a30*/  VIMNMX R6, PT, PT, RZ, R3, !PT ;  /* 0x00000003ff067248 */ /* 0x000fc40007fe0100 */
[C---:B-----5:R-:W-:Y:S01]  /*0a40*/  VIMNMX R7, PT, PT, R2.reuse, UR12, PT ;  /* 0x0000000c02077c48 */ /* 0x060fe2000bfe0100 */
[----:B------:R-:W-:Y:S01]  /*0a50*/  IMAD.IADD R2, R2, 0x1, -R3 ;  /* 0x0000000102027824 */ /* 0x000fe200078e0a03 */
[----:B------:R-:W-:Y:S02]  /*0a60*/  ISETP.GE.AND P0, PT, R8, R15, PT ;  /* 0x0000000f0800720c */ /* 0x000fe40003f06270 */
[----:B------:R-:W-:Y:S02]  /*0a70*/  IADD3 R5, PT, PT, -R0, R5, RZ ;  /* 0x0000000500057210 */ /* 0x000fe40007ffe1ff */
[----:B------:R-:W-:-:S03]  /*0a80*/  ISETP.LE.OR P0, PT, R7, R6, P0 ;  /* 0x000000060700720c */ /* 0x000fc60000703670 */
[----:B------:R-:W-:-:S10]  /*0a90*/  IMAD R5, R2, R5, RZ ;  /* 0x0000000502057224 */ /* 0x000fd400078e02ff */
[----:B------:R-:W-:Y:S05]  /*0aa0*/  @P0 BRA `(.L_x_1163) ;  /* 0x0000001400e00947 */ /* 0x000fea0003800000 */
[C---:B------:R-:W-:Y:S01]  /*0ab0*/  IMAD.IADD R0, R8.reuse, 0x1, -R15 ;  /* 0x0000000108007824 */ /* 0x040fe200078e0a0f */
[----:B------:R-:W-:Y:S01]  /*0ac0*/  BSSY.RECONVERGENT B1, `(.L_x_1164) ;  /* 0x000016c000017945 */ /* 0x000fe20003800200 */
[----:B------:R-:W-:Y:S01]  /*0ad0*/  IADD3 R4, PT, PT, -R8, R15, RZ ;  /* 0x0000000f08047210 */ /* 0x000fe20007ffe1ff */
[----:B------:R-:W-:Y:S01]  /*0ae0*/  IMAD.MOV.U32 R24, RZ, RZ, RZ ;  /* 0x000000ffff187224 */ /* 0x000fe200078e00ff */
[----:B------:R-:W-:Y:S02]  /*0af0*/  MOV R2, R6 ;  /* 0x0000000600027202 */ /* 0x000fe40000000f00 */
[----:B------:R-:W-:-:S13]  /*0b00*/  ISETP.GT.U32.AND P0, PT, R0, -0x10, PT ;  /* 0xfffffff00000780c */ /* 0x000fda0003f04070 */
.L_x_1174:
        /* <DEDUP_REMOVED lines=9> */
[----:B------:R-:W0:Y:S01]  /*0ba0*/  LDC.64 R16, c[0x0][0x390] ;  /* 0x0000e400ff107b82 */ /* 0x000e220000000a00 */
[----:B------:R-:W-:Y:S02]  /*0bb0*/  LOP3.LUT R30, R4, 0xfffffff0, RZ, 0xc0, !PT ;  /* 0xfffffff0041e7812 */ /* 0x000fe400078ec0ff */
[----:B------:R-:W-:-:S03]  /*0bc0*/  MOV R0, R8 ;  /* 0x0000000800007202 */ /* 0x000fc60000000f00 */
[----:B------:R-:W-:Y:S01]  /*0bd0*/  IMAD.MOV R30, RZ, RZ, -R30 ;  /* 0x000000ffff1e7224 */ /* 0x000fe200078e0a1e */
[C---:B0-----:R-:W-:Y:S02]  /*0be0*/  SHF.L.U64.HI R33, R16.reuse, 0x1, R17 ;  /* 0x0000000110217819 */ /* 0x041fe40000010211 */
[----:B------:R-:W-:-:S07]  /*0bf0*/  SHF.L.U32 R31, R16, 0x1, RZ ;  /* 0x00000001101f7819 */ /* 0x000fce00000006ff */
.L_x_1167:
[----:B------:R-:W0:Y:S01]  /*0c00*/  LDCU.64 UR6, c[0x0][0x3a0] ;  /* 0x00007400ff0677ac */ /* 0x000e220008000a00 */
[----:B------:R-:W-:Y:S02]  /*0c10*/  HFMA2 R19, -RZ, RZ, 0, 0 ;  /* 0x00000000ff137431 */ /* 0x000fe400000001ff */
[----:B------:R-:W-:Y:S01]  /*0c20*/  IMAD.MOV.U32 R18, RZ, RZ, R0 ;  /* 0x000000ffff127224 */ /* 0x000fe200078e0000 */
[----:B------:R-:W-:Y:S01]  /*0c30*/  MOV R20, R10 ;  /* 0x0000000a00147202 */ /* 0x000fe20000000f00 */
[----:B------:R-:W1:Y:S01]  /*0c40*/  LDCU.64 UR4, c[0x0][0x388] ;  /* 0x00007100ff0477ac */ /* 0x000e620008000a00 */
[----:B0-----:R-:W-:Y:S02]  /*0c50*/  IMAD R21, R3, UR6, RZ ;  /* 0x0000000603157c24 */ /* 0x001fe4000f8e02ff */
[----:B------:R-:W-:-:S04]  /*0c60*/  IMAD.WIDE.U32 R18, R14, UR6, R18 ;  /* 0x000000060e127c25 */ /* 0x000fc8000f8e0012 */
[----:B------:R-:W-:-:S04]  /*0c70*/  IMAD R21, R14, UR7, R21 ;  /* 0x000000070e157c24 */ /* 0x000fc8000f8e0215 */
[----:B------:R-:W-:Y:S02]  /*0c80*/  IMAD.IADD R19, R19, 0x1, R21 ;  /* 0x0000000113137824 */ /* 0x000fe400078e0215 */
[----:B------:R-:W-:Y:S02]  /*0c90*/  IMAD.MOV.U32 R21, RZ, RZ, R9 ;  /* 0x000000ffff157224 */ /* 0x000fe400078e0009 */
[-C--:B------:R-:W-:Y:S02]  /*0ca0*/  IMAD R19, R19, R16.reuse, RZ ;  /* 0x0000001013137224 */ /* 0x080fe400078e02ff */
[----:B------:R-:W-:-:S04]  /*0cb0*/  IMAD.WIDE.U32 R20, R18, R16, R20 ;  /* 0x0000001012147225 */ /* 0x000fc800078e0014 */
[----:B------:R-:W-:Y:S01]  /*0cc0*/  IMAD R19, R18, R17, R19 ;  /* 0x0000001112137224 */ /* 0x000fe200078e0213 */
[----:B-1----:R-:W-:-:S04]  /*0cd0*/  LEA R18, P1, R20, UR4, 0x1 ;  /* 0x0000000414127c11 */ /* 0x002fc8000f8208ff */
[----:B------:R-:W-:-:S04]  /*0ce0*/  IADD3 R19, PT, PT, R21, R19, RZ ;  /* 0x0000001315137210 */ /* 0x000fc80007ffe0ff */
[----:B------:R-:W-:Y:S02]  /*0cf0*/  LEA.HI.X R19, R20, UR5, R19, 0x1, P1 ;  /* 0x0000000514137c11 */ /* 0x000fe400088f0c13 */
[----:B------:R-:W-:-:S03]  /*0d00*/  IADD3 R22, P1, PT, R31, R18, RZ ;  /* 0x000000121f167210 */ /* 0x000fc60007f3e0ff */
[----:B------:R0:W2:Y:S02]  /*0d10*/  LDG.E.U16 R27, desc[UR8][R18.64] ;  /* 0x00000008121b7981 */ /* 0x0000a4000c1e1500 */
[----:B------:R-:W-:Y:S01]  /*0d20*/  IMAD.X R23, R33, 0x1, R19, P1 ;  /* 0x0000000121177824 */ /* 0x000fe200008e0613 */
[----:B------:R-:W-:-:S04]  /*0d30*/  IADD3 R34, P1, PT, R22, R31, RZ ;  /* 0x0000001f16227210 */ /* 0x000fc80007f3e0ff */
[----:B------:R-:W-:Y:S01]  /*0d40*/  IADD3.X R35, PT, PT, R23, R33, RZ, P1, !PT ;  /* 0x0000002117237210 */ /* 0x000fe20000ffe4ff */
[----:B------:R1:W3:Y:S01]  /*0d50*/  LDG.E.U16 R25, desc[UR8][R22.64] ;  /* 0x0000000816197981 */ /* 0x0002e2000c1e1500 */
[----:B------:R-:W-:-:S03]  /*0d60*/  IADD3 R36, P1, PT, R34, R31, RZ ;  /* 0x0000001f22247210 */ /* 0x000fc60007f3e0ff */
[----:B------:R-:W4:Y:S02]  /*0d70*/  LDG.E.U16 R32, desc[UR8][R34.64] ;  /* 0x0000000822207981 */ /* 0x000f24000c1e1500 */
[----:B------:R-:W-:Y:S01]  /*0d80*/  IMAD.X R37, R35, 0x1, R33, P1 ;  /* 0x0000000123257824 */ /* 0x000fe200008e0621 */
[----:B------:R-:W-:-:S04]  /*0d90*/  IADD3 R20, P1, PT, R36, R31, RZ ;  /* 0x0000001f24147210 */ /* 0x000fc80007f3e0ff */
[----:B------:R-:W-:Y:S02]  /*0da0*/  IADD3.X R21, PT, PT, R37, R33, RZ, P1, !PT ;  /* 0x0000002125157210 */ /* 0x000fe40000ffe4ff */
[-C--:B0-----:R-:W-:Y:S01]  /*0db0*/  IADD3 R18, P1, PT, R20, R31.reuse, RZ ;  /* 0x0000001f14127210 */ /* 0x081fe20007f3e0ff */
[----:B------:R-:W5:Y:S04]  /*0dc0*/  LDG.E.U16 R34, desc[UR8][R36.64] ;  /* 0x0000000824227981 */ /* 0x000f68000c1e1500 */
[----:B------:R-:W-:Y:S01]  /*0dd0*/  IMAD.X R19, R21, 0x1, R33, P1 ;  /* 0x0000000115137824 */ /* 0x000fe200008e0621 */
[----:B------:R-:W5:Y:S01]  /*0de0*/  LDG.E.U16 R20, desc[UR8][R20.64] ;  /* 0x0000000814147981 */ /* 0x000f62000c1e1500 */
[----:B-1----:R-:W-:-:S03]  /*0df0*/  IADD3 R22, P1, PT, R18, R31, RZ ;  /* 0x0000001f12167210 */ /* 0x002fc60007f3e0ff */
[----:B------:R2:W5:Y:S01]  /*0e00*/  LDG.E.U16 R18, desc[UR8][R18.64] ;  /* 0x0000000812127981 */ /* 0x000562000c1e1500 */
[----:B------:R-:W-:-:S05]  /*0e10*/  IADD3.X R23, PT, PT, R19, R33, RZ, P1, !PT ;  /* 0x0000002113177210 */ /* 0x000fca0000ffe4ff */
[----:B------:R0:W5:Y:S01]  /*0e20*/  LDG.E.U16 R35, desc[UR8][R22.64] ;  /* 0x0000000816237981 */ /* 0x000162000c1e1500 */
[----:B------:R-:W-:Y:S01]  /*0e30*/  IADD3 R26, P1, PT, R22, R31, RZ ;  /* 0x0000001f161a7210 */ /* 0x000fe20007f3e0ff */
[----:B--2---:R-:W-:-:S03]  /*0e40*/  IMAD.U32 R19, R27, 0x10000, RZ ;  /* 0x000100001b137824 */ /* 0x004fc600078e00ff */
[----:B------:R-:W-:Y:S01]  /*0e50*/  IADD3.X R27, PT, PT, R23, R33, RZ, P1, !PT ;  /* 0x00000021171b7210 */ /* 0x000fe20000ffe4ff */
[----:B------:R-:W-:Y:S01]  /*0e60*/  FADD.FTZ R36, R19, R24 ;  /* 0x0000001813247221 */ /* 0x000fe20000010000 */
[----:B------:R-:W-:-:S03]  /*0e70*/  IADD3 R24, P1, PT, R26, R31, RZ ;  /* 0x0000001f1a187210 */ /* 0x000fc60007f3e0ff */
[----:B------:R-:W2:Y:S01]  /*0e80*/  LDG.E.U16 R21, desc[UR8][R26.64] ;  /* 0x000000081a157981 */ /* 0x000ea2000c1e1500 */
[----:B---3--:R-:W-:Y:S01]  /*0e90*/  IMAD.U32 R37, R25, 0x10000, RZ ;  /* 0x0001000019257824 */ /* 0x008fe200078e00ff */
[----:B------:R-:W-:-:S03]  /*0ea0*/  IADD3.X R25, PT, PT, R27, R33, RZ, P1, !PT ;  /* 0x000000211b197210 */ /* 0x000fc60000ffe4ff */
[----:B0-----:R-:W-:Y:S01]  /*0eb0*/  FADD.FTZ R22, R36, R37 ;  /* 0x0000002524167221 */ /* 0x001fe20000010000 */
[----:B------:R-:W-:Y:S01]  /*0ec0*/  IADD3 R36, P1, PT, R24, R31, RZ ;  /* 0x0000001f18247210 */ /* 0x000fe20007f3e0ff */
[----:B----4-:R-:W-:Y:S01]  /*0ed0*/  IMAD.U32 R23, R32, 0x10000, RZ ;  /* 0x0001000020177824 */ /* 0x010fe200078e00ff */
[----:B------:R0:W3:Y:S02]  /*0ee0*/  LDG.E.U16 R19, desc[UR8][R24.64] ;  /* 0x0000000818137981 */ /* 0x0000e4000c1e1500 */
[----:B------:R-:W-:Y:S01]  /*0ef0*/  IADD3.X R37, PT, PT, R25, R33, RZ, P1, !PT ;  /* 0x0000002119257210 */ /* 0x000fe20000ffe4ff */
[----:B-----5:R-:W-:-:S04]  /*0f00*/  IMAD.U32 R34, R34, 0x10000, RZ ;  /* 0x0001000022227824 */ /* 0x020fc800078e00ff */
[----:B------:R-:W4:Y:S01]  /*0f10*/  LDG.E.U16 R32, desc[UR8][R36.64] ;  /* 0x0000000824207981 */ /* 0x000f22000c1e1500 */
[----:B0-----:R-:W-:Y:S01]  /*0f20*/  FADD.FTZ R24, R22, R23 ;  /* 0x0000001716187221 */ /* 0x001fe20000010000 */
[----:B------:R-:W-:Y:S01]  /*0f30*/  IADD3 R22, P1, PT, R36, R31, RZ ;  /* 0x0000001f24167210 */ /* 0x000fe20007f3e0ff */
[----:B------:R-:W-:-:S03]  /*0f40*/  IMAD.U32 R25, R20, 0x10000, RZ ;  /* 0x0001000014197824 */ /* 0x000fc600078e00ff */
[----:B------:R-:W-:Y:S01]  /*0f50*/  IADD3.X R23, PT, PT, R37, R33, RZ, P1, !PT ;  /* 0x0000002125177210 */ /* 0x000fe20000ffe4ff */
[----:B------:R-:W-:Y:S01]  /*0f60*/  FADD.FTZ R34, R24, R34 ;  /* 0x0000002218227221 */ /* 0x000fe20000010000 */
[----:B------:R-:W-:-:S03]  /*0f70*/  IADD3 R26, P1, PT, R22, R31, RZ ;  /* 0x0000001f161a7210 */ /* 0x000fc60007f3e0ff */
[----:B------:R0:W5:Y:S01]  /*0f80*/  LDG.E.U16 R20, desc[UR8][R22.64] ;  /* 0x0000000816147981 */ /* 0x000162000c1e1500 */
[----:B------:R-:W-:Y:S01]  /*0f90*/  IADD3.X R27, PT, PT, R23, R33, RZ, P1, !PT ;  /* 0x00000021171b7210 */ /* 0x000fe20000ffe4ff */
[----:B------:R-:W-:Y:S01]  /*0fa0*/  FADD.FTZ R34, R34, R25 ;  /* 0x0000001922227221 */ /* 0x000fe20000010000 */
[----:B------:R-:W-:Y:S01]  /*0fb0*/  IADD3 R24, P1, PT, R26, R31, RZ ;  /* 0x0000001f1a187210 */ /* 0x000fe20007f3e0ff */
[----:B0-----:R-:W-:-:S03]  /*0fc0*/  IMAD.U32 R23, R18, 0x10000, RZ ;  /* 0x0001000012177824 */ /* 0x001fc600078e00ff */
[----:B------:R-:W-:Y:S01]  /*0fd0*/  IADD3.X R25, PT, PT, R27, R33, RZ, P1, !PT ;  /* 0x000000211b197210 */ /* 0x000fe20000ffe4ff */
[----:B------:R-:W-:Y:S01]  /*0fe0*/  IMAD.U32 R37, R35, 0x10000, RZ ;  /* 0x0001000023257824 */ /* 0x000fe200078e00ff */
[----:B------:R0:W5:Y:S01]  /*0ff0*/  LDG.E.U16 R18, desc[UR8][R26.64] ;  /* 0x000000081a127981 */ /* 0x000162000c1e1500 */
[----:B------:R-:W-:Y:S01]  /*1000*/  FADD.FTZ R36, R34, R23 ;  /* 0x0000001722247221 */ /* 0x000fe20000010000 */
[----:B------:R-:W-:Y:S02]  /*1010*/  IADD3 R34, P1, PT, R24, R31, RZ ;  /* 0x0000001f18227210 */ /* 0x000fe40007f3e0ff */
[----:B------:R-:W5:Y:S02]  /*1020*/  LDG.E.U16 R24, desc[UR8][R24.64] ;  /* 0x0000000818187981 */ /* 0x000f64000c1e1500 */
[----:B------:R-:W-:Y:S02]  /*1030*/  IADD3.X R35, PT, PT, R25, R33, RZ, P1, !PT ;  /* 0x0000002119237210 */ /* 0x000fe40000ffe4ff */
[----:B------:R-:W-:-:S03]  /*1040*/  IADD3 R22, P1, PT, R34, R31, RZ ;  /* 0x0000001f22167210 */ /* 0x000fc60007f3e0ff */
[----:B------:R-:W5:Y:S02]  /*1050*/  LDG.E.U16 R34, desc[UR8][R34.64] ;  /* 0x0000000822227981 */ /* 0x000f64000c1e1500 */
[----:B------:R-:W-:Y:S01]  /*1060*/  IMAD.X R23, R35, 0x1, R33, P1 ;  /* 0x0000000123177824 */ /* 0x000fe200008e0621 */
[----:B0-----:R-:W-:-:S04]  /*1070*/  IADD3 R26, P1, PT, R22, R31, RZ ;  /* 0x0000001f161a7210 */ /* 0x001fc80007f3e0ff */
[----:B------:R-:W-:Y:S01]  /*1080*/  IADD3.X R27, PT, PT, R23, R33, RZ, P1, !PT ;  /* 0x00000021171b7210 */ /* 0x000fe20000ffe4ff */
[----:B------:R-:W5:Y:S04]  /*1090*/  LDG.E.U16 R22, desc[UR8][R22.64] ;  /* 0x0000000816167981 */ /* 0x000f68000c1e1500 */
[----:B------:R-:W5:Y:S01]  /*10a0*/  LDG.E.U16 R26, desc[UR8][R26.64] ;  /* 0x000000081a1a7981 */ /* 0x000f62000c1e1500 */
[----:B------:R-:W-:Y:S01]  /*10b0*/  FADD.FTZ R36, R36, R37 ;  /* 0x0000002524247221 */ /* 0x000fe20000010000 */
[----:B------:R-:W-:-:S04]  /*10c0*/  IADD3 R30, PT, PT, R30, 0x10, RZ ;  /* 0x000000101e1e7810 */ /* 0x000fc80007ffe0ff */
[----:B------:R-:W-:Y:S01]  /*10d0*/  ISETP.NE.AND P1, PT, R30, RZ, PT ;  /* 0x000000ff1e00720c */ /* 0x000fe20003f25270 */
[----:B------:R-:W-:Y:S02]  /*10e0*/  VIADD R0, R0, 0x10 ;  /* 0x0000001000007836 */ /* 0x000fe40000000000 */
[----:B--2---:R-:W-:-:S04]  /*10f0*/  IMAD.U32 R21, R21, 0x10000, RZ ;  /* 0x0001000015157824 */ /* 0x004fc800078e00ff */
[----:B------:R-:W-:Y:S01]  /*1100*/  FADD.FTZ R21, R36, R21 ;  /* 0x0000001524157221 */ /* 0x000fe20000010000 */
[----:B---3--:R-:W-:-:S05]  /*1110*/  SHF.L.U32 R36, R19, 0x10, RZ ;  /* 0x0000001013247819 */ /* 0x008fca00000006ff */
[----:B------:R-:W-:Y:S01]  /*1120*/  FADD.FTZ R21, R21, R36 ;  /* 0x0000002415157221 */ /* 0x000fe20000010000 */
[----:B----4-:R-:W-:-:S04]  /*1130*/  IMAD.U32 R32, R32, 0x10000, RZ ;  /* 0x0001000020207824 */ /* 0x010fc800078e00ff */
[----:B------:R-:W-:Y:S01]  /*1140*/  FADD.FTZ R21, R21, R32 ;  /* 0x0000002015157221 */ /* 0x000fe20000010000 */
[----:B-----5:R-:W-:-:S05]  /*1150*/  SHF.L.U32 R20, R20, 0x10, RZ ;  /* 0x0000001014147819 */ /* 0x020fca00000006ff */
[----:B------:R-:W-:Y:S01]  /*1160*/  FADD.FTZ R20, R21, R20 ;  /* 0x0000001415147221 */ /* 0x000fe20000010000 */
[----:B------:R-:W-:Y:S01]  /*1170*/  IMAD.U32 R19, R18, 0x10000, RZ ;  /* 0x0001000012137824 */ /* 0x000fe200078e00ff */
[----:B------:R-:W-:-:S03]  /*1180*/  SHF.L.U32 R24, R24, 0x10, RZ ;  /* 0x0000001018187819 */ /* 0x000fc600000006ff */
[----:B------:R-:W-:-:S04]  /*1190*/  FADD.FTZ R19, R20, R19 ;  /* 0x0000001314137221 */ /* 0x000fc80000010000 */
[----:B------:R-:W-:Y:S01]  /*11a0*/  FADD.FTZ R19, R19, R24 ;  /* 0x0000001813137221 */ /* 0x000fe20000010000 */
[----:B------:R-:W-:-:S04]  /*11b0*/  IMAD.U32 R34, R34, 0x10000, RZ ;  /* 0x0001000022227824 */ /* 0x000fc800078e00ff */
[----:B------:R-:W-:Y:S01]  /*11c0*/  FADD.FTZ R19, R19, R34 ;  /* 0x0000002213137221 */ /* 0x000fe20000010000 */
[----:B------:R-:W-:Y:S01]  /*11d0*/  IMAD.U32 R22, R22, 0x10000, RZ ;  /* 0x0001000016167824 */ /* 0x000fe200078e00ff */
[----:B------:R-:W-:-:S03]  /*11e0*/  SHF.L.U32 R26, R26, 0x10, RZ ;  /* 0x000000101a1a7819 */ /* 0x000fc600000006ff */
[----:B------:R-:W-:-:S04]  /*11f0*/  FADD.FTZ R19, R19, R22 ;  /* 0x0000001613137221 */ /* 0x000fc80000010000 */
[----:B------:R-:W-:Y:S01]  /*1200*/  FADD.FTZ R24, R19, R26 ;  /* 0x0000001a13187221 */ /* 0x000fe20000010000 */
[----:B------:R-:W-:Y:S06]  /*1210*/  @P1 BRA `(.L_x_1167) ;  /* 0xfffffff800781947 */ /* 0x000fec000383ffff */
.L_x_1166:
[----:B------:R-:W-:Y:S05]  /*1220*/  BSYNC.RECONVERGENT B2 ;  /* 0x0000000000027941 */ /* 0x000fea0003800200 */
.L_x_1165:
[----:B------:R-:W-:Y:S01]  /*1230*/  LOP3.LUT R16, R4, 0xf, RZ, 0xc0, !PT ;  /* 0x0000000f04107812 */ /* 0x000fe200078ec0ff */
[----:B------:R-:W-:Y:S01]  /*1240*/  BSSY.RECONVERGENT B2, `(.L_x_1168) ;  /* 0x00000f2000027945 */ /* 0x000fe20003800200 */
[----:B------:R-:W-:Y:S02]  /*1250*/  IADD3 R2, PT, PT, R2, 0x1, RZ ;  /* 0x0000000102027810 */ /* 0x000fe40007ffe0ff */
[----:B------:R-:W-:Y:S02]  /*1260*/  ISETP.NE.AND P2, PT, R16, RZ, PT ;  /* 0x000000ff1000720c */ /* 0x000fe40003f45270 */
[----:B------:R-:W-:-:S11]  /*1270*/  ISETP.NE.AND P1, PT, R2, R7, PT ;  /* 0x000000070200720c */ /* 0x000fd60003f25270 */
[----:B------:R-:W-:Y:S05]  /*1280*/  @!P2 BRA `(.L_x_1169) ;  /* 0x0000000c00b4a947 */ /* 0x000fea0003800000 */
[----:B------:R-:W-:Y:S01]  /*1290*/  VIADD R16, R16, 0xffffffff ;  /* 0xffffffff10107836 */ /* 0x000fe20000000000 */
[----:B------:R-:W-:Y:S04]  /*12a0*/  BSSY.RECONVERGENT B3, `(.L_x_1170) ;  /* 0x0000073000037945 */ /* 0x000fe80003800200 */
[----:B------:R-:W-:-:S13]  /*12b0*/  ISETP.GE.U32.AND P2, PT, R16, 0x7, PT ;  /* 0x000000071000780c */ /* 0x000fda0003f46070 */
[----:B------:R-:W-:Y:S05]  /*12c0*/  @!P2 BRA `(.L_x_1171) ;  /* 0x0000000400c0a947 */ /* 0x000fea0003800000 */
[----:B------:R-:W0:Y:S01]  /*12d0*/  LDCU.64 UR4, c[0x0][0x3a0] ;  /* 0x00007400ff0477ac */ /* 0x000e220008000a00 */
[----:B------:R-:W-:Y:S01]  /*12e0*/  MOV R16, R0 ;  /* 0x0000000000107202 */ /* 0x000fe20000000f00 */
[----:B------:R-:W-:Y:S01]  /*12f0*/  IMAD.MOV.U32 R17, RZ, RZ, RZ ;  /* 0x000000ffff117224 */ /* 0x000fe200078e00ff */
[C---:B------:R-:W-:Y:S01]  /*1300*/  IADD3 R18, PT, PT, R0.reuse, 0x2, RZ ;  /* 0x0000000200127810 */ /* 0x040fe20007ffe0ff */
[----:B------:R-:W1:Y:S01]  /*1310*/  LDCU.64 UR6, c[0x0][0x390] ;  /* 0x00007200ff0677ac */ /* 0x000e620008000a00 */
[----:B------:R-:W-:Y:S02]  /*1320*/  VIADD R26, R0, 0x1 ;  /* 0x00000001001a7836 */ /* 0x000fe40000000000 */
[----:B------:R-:W-:Y:S01]  /*1330*/  IMAD.MOV.U32 R27, RZ, RZ, RZ ;  /* 0x000000ffff1b7224 */ /* 0x000fe200078e00ff */
[----:B------:R-:W2:Y:S01]  /*1340*/  LDCU.64 UR10, c[0x0][0x388] ;  /* 0x00007100ff0a77ac */ /* 0x000ea20008000a00 */
[----:B0-----:R-:W-:Y:S02]  /*1350*/  IMAD R33, R3, UR4, RZ ;  /* 0x0000000403217c24 */ /* 0x001fe4000f8e02ff */
[----:B------:R-:W-:Y:S01]  /*1360*/  IMAD.WIDE.U32 R22, R14, UR4, R16 ;  /* 0x000000040e167c25 */ /* 0x000fe2000f8e0010 */
[----:B------:R-:W-:-:S03]  /*1370*/  MOV R17, R9 ;  /* 0x0000000900117202 */ /* 0x000fc60000000f00 */
[C---:B------:R-:W-:Y:S02]  /*1380*/  IMAD R33, R14.reuse, UR5, R33 ;  /* 0x000000050e217c24 */ /* 0x040fe4000f8e0221 */
[----:B------:R-:W-:Y:S02]  /*1390*/  IMAD.MOV.U32 R16, RZ, RZ, R10 ;  /* 0x000000ffff107224 */ /* 0x000fe400078e000a */
[----:B------:R-:W-:Y:S01]  /*13a0*/  IMAD.WIDE.U32 R26, R14, UR4, R26 ;  /* 0x000000040e1a7c25 */ /* 0x000fe2000f8e001a */
[----:B------:R-:W-:-:S03]  /*13b0*/  IADD3 R19, PT, PT, R33, R23, RZ ;  /* 0x0000001721137210 */ /* 0x000fc60007ffe0ff */
[----:B-1----:R-:W-:-:S04]  /*13c0*/  IMAD.WIDE.U32 R20, R22, UR6, R16 ;  /* 0x0000000616147c25 */ /* 0x002fc8000f8e0010 */
[----:B------:R-:W-:Y:S01]  /*13d0*/  IMAD R19, R19, UR6, RZ ;  /* 0x0000000613137c24 */ /* 0x000fe2000f8e02ff */
[----:B--2---:R-:W-:-:S03]  /*13e0*/  LEA R30, P2, R20, UR10, 0x1 ;  /* 0x0000000a141e7c11 */ /* 0x004fc6000f8408ff */
[----:B------:R-:W-:Y:S02]  /*13f0*/  IMAD R23, R22, UR7, R19 ;  /* 0x0000000716177c24 */ /* 0x000fe4000f8e0213 */
[----:B------:R-:W-:Y:S02]  /*1400*/  HFMA2 R19, -RZ, RZ, 0, 0 ;  /* 0x00000000ff137431 */ /* 0x000fe400000001ff */
[----:B------:R-:W-:Y:S01]  /*1410*/  IMAD.IADD R22, R33, 0x1, R27 ;  /* 0x0000000121167824 */ /* 0x000fe200078e021b */
[----:B------:R-:W-:Y:S01]  /*1420*/  IADD3 R21, PT, PT, R21, R23, RZ ;  /* 0x0000001715157210 */ /* 0x000fe20007ffe0ff */
[----:B------:R-:W-:-:S03]  /*1430*/  IMAD.WIDE.U32 R18, R14, UR4, R18 ;  /* 0x000000040e127c25 */ /* 0x000fc6000f8e0012 */
[----:B------:R-:W-:Y:S01]  /*1440*/  LEA.HI.X R31, R20, UR11, R21, 0x1, P2 ;  /* 0x0000000b141f7c11 */ /* 0x000fe200090f0c15 */
[----:B------:R-:W-:Y:S01]  /*1450*/  IMAD R23, R22, UR6, RZ ;  /* 0x0000000616177c24 */ /* 0x000fe2000f8e02ff */
[----:B------:R-:W-:Y:S01]  /*1460*/  IADD3 R19, PT, PT, R33, R19, RZ ;  /* 0x0000001321137210 */ /* 0x000fe20007ffe0ff */
[----:B------:R-:W-:Y:S02]  /*1470*/  VIADD R22, R0, 0x3 ;  /* 0x0000000300167836 */ /* 0x000fe40000000000 */
[C---:B------:R-:W-:Y:S01]  /*1480*/  IMAD R21, R26.reuse, UR7, R23 ;  /* 0x000000071a157c24 */ /* 0x040fe2000f8e0217 */
[----:B------:R-:W2:Y:S01]  /*1490*/  LDG.E.U16 R30, desc[UR8][R30.64] ;  /* 0x000000081e1e7981 */ /* 0x000ea2000c1e1500 */
[----:B------:R-:W-:-:S04]  /*14a0*/  IMAD.WIDE.U32 R26, R26, UR6, R16 ;  /* 0x000000061a1a7c25 */ /* 0x000fc8000f8e0010 */
[----:B------:R-:W-:Y:S01]  /*14b0*/  IMAD R19, R19, UR6, RZ ;  /* 0x0000000613137c24 */ /* 0x000fe2000f8e02ff */
[----:B------:R-:W-:Y:S01]  /*14c0*/  IADD3 R21, PT, PT, R27, R21, RZ ;  /* 0x000000151b157210 */ /* 0x000fe20007ffe0ff */
[----:B------:R-:W-:Y:S01]  /*14d0*/  IMAD.MOV.U32 R23, RZ, RZ, RZ ;  /* 0x000000ffff177224 */ /* 0x000fe200078e00ff */
[----:B------:R-:W-:Y:S01]  /*14e0*/  LEA R20, P2, R26, UR10, 0x1 ;  /* 0x0000000a1a147c11 */ /* 0x000fe2000f8408ff */
[C---:B------:R-:W-:Y:S02]  /*14f0*/  IMAD R25, R18.reuse, UR7, R19 ;  /* 0x0000000712197c24 */ /* 0x040fe4000f8e0213 */
[----:B------:R-:W-:Y:S01]  /*1500*/  IMAD.WIDE.U32 R18, R18, UR6, R16 ;  /* 0x0000000612127c25 */ /* 0x000fe2000f8e0010 */
[----:B------:R-:W-:-:S03]  /*1510*/  LEA.HI.X R21, R26, UR11, R21, 0x1, P2 ;  /* 0x0000000b1a157c11 */ /* 0x000fc600090f0c15 */
[----:B------:R-:W-:Y:S01]  /*1520*/  IMAD.WIDE.U32 R22, R14, UR4, R22 ;  /* 0x000000040e167c25 */ /* 0x000fe2000f8e0016 */
[----:B------:R-:W-:Y:S02]  /*1530*/  IADD3 R19, PT, PT, R19, R25, RZ ;  /* 0x0000001913137210 */ /* 0x000fe40007ffe0ff */
[----:B------:R-:W-:Y:S01]  /*1540*/  LEA R36, P2, R18, UR10, 0x1 ;  /* 0x0000000a12247c11 */ /* 0x000fe2000f8408ff */
[----:B------:R-:W-:-:S03]  /*1550*/  IMAD.IADD R23, R33, 0x1, R23 ;  /* 0x0000000121177824 */ /* 0x000fc600078e0217 */
[----:B------:R-:W-:Y:S01]  /*1560*/  LEA.HI.X R37, R18, UR11, R19, 0x1, P2 ;  /* 0x0000000b12257c11 */ /* 0x000fe200090f0c13 */
[----:B------:R-:W-:Y:S01]  /*1570*/  VIADD R18, R0, 0x4 ;  /* 0x0000000400127836 */ /* 0x000fe20000000000 */
[----:B------:R-:W-:Y:S01]  /*1580*/  MOV R19, RZ ;  /* 0x000000ff00137202 */ /* 0x000fe20000000f00 */
[----:B------:R-:W-:Y:S02]  /*1590*/  IMAD R23, R23, UR6, RZ ;  /* 0x0000000617177c24 */ /* 0x000fe4000f8e02ff */
[----:B------:R-:W3:Y:S01]  /*15a0*/  LDG.E.U16 R32, desc[UR8][R36.64] ;  /* 0x0000000824207981 */ /* 0x000ee2000c1e1500 */
[----:B------:R-:W-:-:S04]  /*15b0*/  IMAD.WIDE.U32 R18, R14, UR4, R18 ;  /* 0x000000040e127c25 */ /* 0x000fc8000f8e0012 */
[C---:B------:R-:W-:Y:S01]  /*15c0*/  IMAD R25, R22.reuse, UR7, R23 ;  /* 0x0000000716197c24 */ /* 0x040fe2000f8e0217 */
[----:B------:R-:W-:Y:S01]  /*15d0*/  IADD3 R19, PT, PT, R33, R19, RZ ;  /* 0x0000001321137210 */ /* 0x000fe20007ffe0ff */
[----:B------:R-:W-:-:S04]  /*15e0*/  IMAD.WIDE.U32 R22, R22, UR6, R16 ;  /* 0x0000000616167c25 */ /* 0x000fc8000f8e0010 */
[----:B------:R-:W-:Y:S01]  /*15f0*/  IMAD.IADD R23, R23, 0x1, R25 ;  /* 0x0000000117177824 */ /* 0x000fe200078e0219 */
[C---:B------:R-:W-:Y:S01]  /*1600*/  LEA R34, P2, R22.reuse, UR10, 0x1 ;  /* 0x0000000a16227c11 */ /* 0x040fe2000f8408ff */
[----:B------:R-:W-:Y:S01]  /*1610*/  IMAD R19, R19, UR6, RZ ;  /* 0x0000000613137c24 */ /* 0x000fe2000f8e02ff */
[----:B------:R0:W4:Y:S02]  /*1620*/  LDG.E.U16 R25, desc[UR8][R20.64] ;  /* 0x0000000814197981 */ /* 0x000124000c1e1500 */
[----:B------:R-:W-:Y:S01]  /*1630*/  LEA.HI.X R35, R22, UR11, R23, 0x1, P2 ;  /* 0x0000000b16237c11 */ /* 0x000fe200090f0c17 */
[C---:B------:R-:W-:Y:S02]  /*1640*/  IMAD R23, R18.reuse, UR7, R19 ;  /* 0x0000000712177c24 */ /* 0x040fe4000f8e0213 */
[----:B------:R-:W-:Y:S02]  /*1650*/  IMAD.WIDE.U32 R18, R18, UR6, R16 ;  /* 0x0000000612127c25 */ /* 0x000fe4000f8e0010 */
[----:B------:R-:W5:Y:S02]  /*1660*/  LDG.E.U16 R31, desc[UR8][R34.64] ;  /* 0x00000008221f7981 */ /* 0x000f64000c1e1500 */
[----:B------:R-:W-:Y:S01]  /*1670*/  IMAD.IADD R19, R19, 0x1, R23 ;  /* 0x0000000113137824 */ /* 0x000fe200078e0217 */
[----:B------:R-:W-:-:S04]  /*1680*/  LEA R26, P2, R18, UR10, 0x1 ;  /* 0x0000000a121a7c11 */ /* 0x000fc8000f8408ff */
[----:B------:R-:W-:Y:S01]  /*1690*/  LEA.HI.X R27, R18, UR11, R19, 0x1, P2 ;  /* 0x0000000b121b7c11 */ /* 0x000fe200090f0c13 */
[----:B------:R-:W-:Y:S01]  /*16a0*/  IMAD.MOV.U32 R19, RZ, RZ, RZ ;  /* 0x000000ffff137224 */ /* 0x000fe200078e00ff */
[----:B------:R-:W-:-:S03]  /*16b0*/  IADD3 R18, PT, PT, R0, 0x5, RZ ;  /* 0x0000000500127810 */ /* 0x000fc60007ffe0ff */
[----:B------:R-:W5:Y:S02]  /*16c0*/  LDG.E.U16 R26, desc[UR8][R26.64] ;  /* 0x000000081a1a7981 */ /* 0x000f64000c1e1500 */
[----:B------:R-:W-:-:S05]  /*16d0*/  IMAD.WIDE.U32 R18, R14, UR4, R18 ;  /* 0x000000040e127c25 */ /* 0x000fca000f8e0012 */
[----:B------:R-:W-:-:S05]  /*16e0*/  IADD3 R19, PT, PT, R33, R19, RZ ;  /* 0x0000001321137210 */ /* 0x000fca0007ffe0ff */
[----:B------:R-:W-:-:S04]  /*16f0*/  IMAD R19, R19, UR6, RZ ;  /* 0x0000000613137c24 */ /* 0x000fc8000f8e02ff */
[C---:B------:R-:W-:Y:S02]  /*1700*/  IMAD R23, R18.reuse, UR7, R19 ;  /* 0x0000000712177c24 */ /* 0x040fe4000f8e0213 */
[----:B------:R-:W-:-:S04]  /*1710*/  IMAD.WIDE.U32 R18, R18, UR6, R16 ;  /* 0x0000000612127c25 */ /* 0x000fc8000f8e0010 */
        /* <DEDUP_REMOVED lines=9> */
[C---:B0-----:R-:W-:Y:S02]  /*17b0*/  IMAD R21, R18.reuse, UR7, R19 ;  /* 0x0000000712157c24 */ /* 0x041fe4000f8e0213 */
[----:B------:R-:W-:-:S04]  /*17c0*/  IMAD.WIDE.U32 R18, R18, UR6, R16 ;  /* 0x0000000612127c25 */ /* 0x000fc8000f8e0010 */
[----:B------:R-:W-:Y:S01]  /*17d0*/  IMAD.IADD R19, R19, 0x1, R21 ;  /* 0x0000000113137824 */ /* 0x000fe200078e0215 */
[----:B------:R-:W-:-:S04]  /*17e0*/  LEA R20, P2, R18, UR10, 0x1 ;  /* 0x0000000a12147c11 */ /* 0x000fc8000f8408ff */
[----:B------:R-:W-:Y:S01]  /*17f0*/  LEA.HI.X R21, R18, UR11, R19, 0x1, P2 ;  /* 0x0000000b12157c11 */ /* 0x000fe200090f0c13 */
[----:B------:R-:W-:Y:S01]  /*1800*/  IMAD.MOV.U32 R19, RZ, RZ, RZ ;  /* 0x000000ffff137224 */ /* 0x000fe200078e00ff */
[----:B------:R-:W-:-:S03]  /*1810*/  IADD3 R18, PT, PT, R0, 0x7, RZ ;  /* 0x0000000700127810 */ /* 0x000fc60007ffe0ff */
[----:B------:R0:W5:Y:S02]  /*1820*/  LDG.E.U16 R20, desc[UR8][R20.64] ;  /* 0x0000000814147981 */ /* 0x000164000c1e1500 */
[----:B------:R-:W-:-:S05]  /*1830*/  IMAD.WIDE.U32 R18, R14, UR4, R18 ;  /* 0x000000040e127c25 */ /* 0x000fca000f8e0012 */
[----:B------:R-:W-:Y:S01]  /*1840*/  IADD3 R33, PT, PT, R33, R19, RZ ;  /* 0x0000001321217210 */ /* 0x000fe20007ffe0ff */
[----:B------:R-:W-:-:S04]  /*1850*/  IMAD.WIDE.U32 R16, R18, UR6, R16 ;  /* 0x0000000612107c25 */ /* 0x000fc8000f8e0010 */
[----:B------:R-:W-:-:S04]  /*1860*/  IMAD R33, R33, UR6, RZ ;  /* 0x0000000621217c24 */ /* 0x000fc8000f8e02ff */
[----:B------:R-:W-:Y:S01]  /*1870*/  IMAD R33, R18, UR7, R33 ;  /* 0x0000000712217c24 */ /* 0x000fe2000f8e0221 */
[----:B------:R-:W-:-:S03]  /*1880*/  LEA R18, P2, R16, UR10, 0x1 ;  /* 0x0000000a10127c11 */ /* 0x000fc6000f8408ff */
[----:B------:R-:W-:-:S05]  /*1890*/  IMAD.IADD R17, R17, 0x1, R33 ;  /* 0x0000000111117824 */ /* 0x000fca00078e0221 */
[----:B------:R-:W-:-:S05]  /*18a0*/  LEA.HI.X R19, R16, UR11, R17, 0x1, P2 ;  /* 0x0000000b10137c11 */ /* 0x000fca00090f0c11 */
[----:B------:R-:W5:Y:S01]  /*18b0*/  LDG.E.U16 R18, desc[UR8][R18.64] ;  /* 0x0000000812127981 */ /* 0x000f62000c1e1500 */
[----:B------:R-:W-:Y:S02]  /*18c0*/  IADD3 R0, PT, PT, R0, 0x8, RZ ;  /* 0x0000000800007810 */ /* 0x000fe40007ffe0ff */
[----:B--2---:R-:W-:-:S05]  /*18d0*/  SHF.L.U32 R17, R30, 0x10, RZ ;  /* 0x000000101e117819 */ /* 0x004fca00000006ff */
[----:B------:R-:W-:Y:S01]  /*18e0*/  FADD.FTZ R17, R24, R17 ;  /* 0x0000001118117221 */ /* 0x000fe20000010000 */
[----:B----4-:R-:W-:Y:S01]  /*18f0*/  IMAD.U32 R16, R25, 0x10000, RZ ;  /* 0x0001000019107824 */ /* 0x010fe200078e00ff */
[----:B---3--:R-:W-:-:S03]  /*1900*/  SHF.L.U32 R25, R32, 0x10, RZ ;  /* 0x0000001020197819 */ /* 0x008fc600000006ff */
[----:B------:R-:W-:Y:S01]  /*1910*/  FADD.FTZ R16, R17, R16 ;  /* 0x0000001011107221 */ /* 0x000fe20000010000 */
[----:B-----5:R-:W-:-:S03]  /*1920*/  IMAD.U32 R31, R31, 0x10000, RZ ;  /* 0x000100001f1f7824 */ /* 0x020fc600078e00ff */
[----:B------:R-:W-:-:S04]  /*1930*/  FADD.FTZ R16, R16, R25 ;  /* 0x0000001910107221 */ /* 0x000fc80000010000 */
[----:B------:R-:W-:Y:S01]  /*1940*/  FADD.FTZ R16, R16, R31 ;  /* 0x0000001f10107221 */ /* 0x000fe20000010000 */
[----:B------:R-:W-:-:S05]  /*1950*/  SHF.L.U32 R17, R26, 0x10, RZ ;  /* 0x000000101a117819 */ /* 0x000fca00000006ff */
[----:B------:R-:W-:Y:S01]  /*1960*/  FADD.FTZ R16, R16, R17 ;  /* 0x0000001110107221 */ /* 0x000fe20000010000 */
[----:B0-----:R-:W-:-:S04]  /*1970*/  IMAD.U32 R21, R22, 0x10000, RZ ;  /* 0x0001000016157824 */ /* 0x001fc800078e00ff */
[----:B------:R-:W-:Y:S01]  /*1980*/  FADD.FTZ R16, R16, R21 ;  /* 0x0000001510107221 */ /* 0x000fe20000010000 */
[----:B------:R-:W-:-:S05]  /*1990*/  SHF.L.U32 R17, R20, 0x10, RZ ;  /* 0x0000001014117819 */ /* 0x000fca00000006ff */
[----:B------:R-:W-:Y:S01]  /*19a0*/  FADD.FTZ R16, R16, R17 ;  /* 0x0000001110107221 */ /* 0x000fe20000010000 */
[----:B------:R-:W-:-:S04]  /*19b0*/  IMAD.U32 R19, R18, 0x10000, RZ ;  /* 0x0001000012137824 */ /* 0x000fc800078e00ff */
[----:B------:R-:W-:-:S07]  /*19c0*/  FADD.FTZ R24, R16, R19 ;  /* 0x0000001310187221 */ /* 0x000fce0000010000 */
.L_x_1171:
[----:B------:R-:W-:Y:S05]  /*19d0*/  BSYNC.RECONVERGENT B3 ;  /* 0x0000000000037941 */ /* 0x000fea0003800200 */
.L_x_1170:
[----:B------:R-:W-:-:S04]  /*19e0*/  LOP3.LUT R16, R4, 0x7, RZ, 0xc0, !PT ;  /* 0x0000000704107812 */ /* 0x000fc800078ec0ff */
[----:B------:R-:W-:-:S13]  /*19f0*/  ISETP.NE.AND P2, PT, R16, RZ, PT ;  /* 0x000000ff1000720c */ /* 0x000fda0003f45270 */
[----:B------:R-:W-:Y:S05]  /*1a00*/  @!P2 BRA `(.L_x_1169) ;  /* 0x0000000400d4a947 */ /* 0x000fea0003800000 */
[----:B------:R-:W-:Y:S01]  /*1a10*/  VIADD R16, R16, 0xffffffff ;  /* 0xffffffff10107836 */ /* 0x000fe20000000000 */
[----:B------:R-:W-:Y:S01]  /*1a20*/  BSSY.RECONVERGENT B3, `(.L_x_1172) ;  /* 0x0000040000037945 */ /* 0x000fe20003800200 */
[----:B------:R-:W-:-:S03]  /*1a30*/  LOP3.LUT P2, RZ, R4, 0x3, RZ, 0xc0, !PT ;  /* 0x0000000304ff7812 */ /* 0x000fc6000784c0ff */
[----:B------:R-:W-:-:S13]  /*1a40*/  ISETP.GE.U32.AND P3, PT, R16, 0x3, PT ;  /* 0x000000031000780c */ /* 0x000fda0003f66070 */
[----:B------:R-:W-:Y:S05]  /*1a50*/  @!P3 BRA `(.L_x_1173) ;  /* 0x0000000000f0b947 */ /* 0x000fea0003800000 */
[----:B------:R-:W0:Y:S01]  /*1a60*/  LDCU.64 UR4, c[0x0][0x3a0] ;  /* 0x00007400ff0477ac */ /* 0x000e220008000a00 */
[----:B------:R-:W-:Y:S02]  /*1a70*/  HFMA2 R17, -RZ, RZ, 0, 0 ;  /* 0x00000000ff117431 */ /* 0x000fe400000001ff */
[----:B------:R-:W-:Y:S01]  /*1a80*/  IMAD.MOV.U32 R16, RZ, RZ, R0 ;  /* 0x000000ffff107224 */ /* 0x000fe200078e0000 */
[C---:B------:R-:W-:Y:S01]  /*1a90*/  IADD3 R26, PT, PT, R0.reuse, 0x1, RZ ;  /* 0x00000001001a7810 */ /* 0x040fe20007ffe0ff */
[----:B------:R-:W1:Y:S01]  /*1aa0*/  LDCU.64 UR6, c[0x0][0x390] ;  /* 0x00007200ff0677ac */ /* 0x000e620008000a00 */
[C---:B------:R-:W-:Y:S01]  /*1ab0*/  IADD3 R22, PT, PT, R0.reuse, 0x3, RZ ;  /* 0x0000000300167810 */ /* 0x040fe20007ffe0ff */
[----:B------:R-:W-:Y:S02]  /*1ac0*/  VIADD R20, R0, 0x2 ;  /* 0x0000000200147836 */ /* 0x000fe40000000000 */
[----:B------:R-:W-:Y:S02]  /*1ad0*/  IMAD.MOV.U32 R27, RZ, RZ, RZ ;  /* 0x000000ffff1b7224 */ /* 0x000fe400078e00ff */
[----:B------:R-:W-:-:S02]  /*1ae0*/  IMAD.MOV.U32 R23, RZ, RZ, RZ ;  /* 0x000000ffff177224 */ /* 0x000fc400078e00ff */
[----:B0-----:R-:W-:Y:S02]  /*1af0*/  IMAD R21, R3, UR4, RZ ;  /* 0x0000000403157c24 */ /* 0x001fe4000f8e02ff */
[----:B------:R-:W-:-:S04]  /*1b00*/  IMAD.WIDE.U32 R18, R14, UR4, R16 ;  /* 0x000000040e127c25 */ /* 0x000fc8000f8e0010 */
[C---:B------:R-:W-:Y:S01]  /*1b10*/  IMAD R17, R14.reuse, UR5, R21 ;  /* 0x000000050e117c24 */ /* 0x040fe2000f8e0215 */
[----:B------:R-:W-:Y:S01]  /*1b20*/  MOV R21, RZ ;  /* 0x000000ff00157202 */ /* 0x000fe20000000f00 */
[----:B------:R-:W-:-:S03]  /*1b30*/  IMAD.WIDE.U32 R26, R14, UR4, R26 ;  /* 0x000000040e1a7c25 */ /* 0x000fc6000f8e001a */
[----:B------:R-:W-:Y:S01]  /*1b40*/  IADD3 R16, PT, PT, R17, R19, RZ ;  /* 0x0000001311107210 */ /* 0x000fe20007ffe0ff */
[----:B------:R-:W-:-:S04]  /*1b50*/  IMAD.WIDE.U32 R20, R14, UR4, R20 ;  /* 0x000000040e147c25 */ /* 0x000fc8000f8e0014 */
[----:B------:R-:W-:Y:S01]  /*1b60*/  IMAD.WIDE.U32 R22, R14, UR4, R22 ;  /* 0x000000040e167c25 */ /* 0x000fe2000f8e0016 */
[----:B------:R-:W0:Y:S01]  /*1b70*/  LDCU.64 UR4, c[0x0][0x388] ;  /* 0x00007100ff0477ac */ /* 0x000e220008000a00 */
[C---:B------:R-:W-:Y:S02]  /*1b80*/  IADD3 R25, PT, PT, R17.reuse, R21, RZ ;  /* 0x0000001511197210 */ /* 0x040fe40007ffe0ff */
[----:B-1----:R-:W-:Y:S01]  /*1b90*/  IMAD R31, R16, UR6, RZ ;  /* 0x00000006101f7c24 */ /* 0x002fe2000f8e02ff */
[----:B------:R-:W-:Y:S01]  /*1ba0*/  MOV R16, R10 ;  /* 0x0000000a00107202 */ /* 0x000fe20000000f00 */
[C---:B------:R-:W-:Y:S02]  /*1bb0*/  IMAD.IADD R19, R17.reuse, 0x1, R27 ;  /* 0x0000000111137824 */ /* 0x040fe400078e021b */
[----:B------:R-:W-:Y:S02]  /*1bc0*/  IMAD.IADD R21, R17, 0x1, R23 ;  /* 0x0000000111157824 */ /* 0x000fe400078e0217 */
[----:B------:R-:W-:-:S02]  /*1bd0*/  IMAD.MOV.U32 R17, RZ, RZ, R9 ;  /* 0x000000ffff117224 */ /* 0x000fc400078e0009 */
[----:B------:R-:W-:Y:S02]  /*1be0*/  IMAD R23, R19, UR6, RZ ;  /* 0x0000000613177c24 */ /* 0x000fe4000f8e02ff */
[C---:B------:R-:W-:Y:S02]  /*1bf0*/  IMAD R31, R18.reuse, UR7, R31 ;  /* 0x00000007121f7c24 */ /* 0x040fe4000f8e021f */
[----:B------:R-:W-:-:S04]  /*1c00*/  IMAD.WIDE.U32 R18, R18, UR6, R16 ;  /* 0x0000000612127c25 */ /* 0x000fc8000f8e0010 */
[----:B------:R-:W-:Y:S01]  /*1c10*/  IMAD R25, R25, UR6, RZ ;  /* 0x0000000619197c24 */ /* 0x000fe2000f8e02ff */
[----:B0-----:R-:W-:Y:S01]  /*1c20*/  LEA R30, P3, R18, UR4, 0x1 ;  /* 0x00000004121e7c11 */ /* 0x001fe2000f8608ff */
[C---:B------:R-:W-:Y:S01]  /*1c30*/  IMAD R23, R26.reuse, UR7, R23 ;  /* 0x000000071a177c24 */ /* 0x040fe2000f8e0217 */
[----:B------:R-:W-:Y:S01]  /*1c40*/  IADD3 R31, PT, PT, R19, R31, RZ ;  /* 0x0000001f131f7210 */ /* 0x000fe20007ffe0ff */
[----:B------:R-:W-:-:S03]  /*1c50*/  IMAD.WIDE.U32 R26, R26, UR6, R16 ;  /* 0x000000061a1a7c25 */ /* 0x000fc6000f8e0010 */
[----:B------:R-:W-:Y:S01]  /*1c60*/  LEA.HI.X R31, R18, UR5, R31, 0x1, P3 ;  /* 0x00000005121f7c11 */ /* 0x000fe200098f0c1f */
[----:B------:R-:W-:Y:S02]  /*1c70*/  IMAD R33, R21, UR6, RZ ;  /* 0x0000000615217c24 */ /* 0x000fe4000f8e02ff */
[C---:B------:R-:W-:Y:S02]  /*1c80*/  IMAD R25, R20.reuse, UR7, R25 ;  /* 0x0000000714197c24 */ /* 0x040fe4000f8e0219 */
[--C-:B------:R-:W-:Y:S01]  /*1c90*/  IMAD.WIDE.U32 R20, R20, UR6, R16.reuse ;  /* 0x0000000614147c25 */ /* 0x100fe2000f8e0010 */
[----:B------:R-:W2:Y:S03]  /*1ca0*/  LDG.E.U16 R30, desc[UR8][R30.64] ;  /* 0x000000081e1e7981 */ /* 0x000ea6000c1e1500 */
[----:B------:R-:W-:Y:S01]  /*1cb0*/  IMAD.WIDE.U32 R16, R22, UR6, R16 ;  /* 0x0000000616107c25 */ /* 0x000fe2000f8e0010 */
[----:B------:R-:W-:-:S02]  /*1cc0*/  LEA R18, P4, R20, UR4, 0x1 ;  /* 0x0000000414127c11 */ /* 0x000fc4000f8808ff */
[----:B------:R-:W-:Y:S01]  /*1cd0*/  IADD3 R25, PT, PT, R21, R25, RZ ;  /* 0x0000001915197210 */ /* 0x000fe20007ffe0ff */
[----:B------:R-:W-:Y:S01]  /*1ce0*/  IMAD R33, R22, UR7, R33 ;  /* 0x0000000716217c24 */ /* 0x000fe2000f8e0221 */
[----:B------:R-:W-:Y:S01]  /*1cf0*/  LEA R22, P3, R26, UR4, 0x1 ;  /* 0x000000041a167c11 */ /* 0x000fe2000f8608ff */
[----:B------:R-:W-:Y:S01]  /*1d00*/  IMAD.IADD R23, R27, 0x1, R23 ;  /* 0x000000011b177824 */ /* 0x000fe200078e0217 */
[----:B------:R-:W-:Y:S01]  /*1d10*/  LEA.HI.X R19, R20, UR5, R25, 0x1, P4 ;  /* 0x0000000514137c11 */ /* 0x000fe2000a0f0c19 */
[----:B------:R-:W-:-:S03]  /*1d20*/  IMAD.IADD R33, R17, 0x1, R33 ;  /* 0x0000000111217824 */ /* 0x000fc600078e0221 */
[----:B------:R-:W-:Y:S01]  /*1d30*/  LEA.HI.X R23, R26, UR5, R23, 0x1, P3 ;  /* 0x000000051a177c11 */ /* 0x000fe200098f0c17 */
[----:B------:R-:W3:Y:S01]  /*1d40*/  LDG.E.U16 R18, desc[UR8][R18.64] ;  /* 0x0000000812127981 */ /* 0x000ee2000c1e1500 */
[----:B------:R-:W-:-:S03]  /*1d50*/  LEA R20, P3, R16, UR4, 0x1 ;  /* 0x0000000410147c11 */ /* 0x000fc6000f8608ff */
[----:B------:R-:W4:Y:S01]  /*1d60*/  LDG.E.U16 R22, desc[UR8][R22.64] ;  /* 0x0000000816167981 */ /* 0x000f22000c1e1500 */
[----:B------:R-:W-:-:S05]  /*1d70*/  LEA.HI.X R21, R16, UR5, R33, 0x1, P3 ;  /* 0x0000000510157c11 */ /* 0x000fca00098f0c21 */
[----:B------:R-:W5:Y:S01]  /*1d80*/  LDG.E.U16 R20, desc[UR8][R20.64] ;  /* 0x0000000814147981 */ /* 0x000f62000c1e1500 */
[----:B------:R-:W-:Y:S02]  /*1d90*/  IADD3 R0, PT, PT, R0, 0x4, RZ ;  /* 0x0000000400007810 */ /* 0x000fe40007ffe0ff */
[----:B--2---:R-:W-:-:S05]  /*1da0*/  SHF.L.U32 R17, R30, 0x10, RZ ;  /* 0x000000101e117819 */ /* 0x004fca00000006ff */
[----:B------:R-:W-:Y:S01]  /*1db0*/  FADD.FTZ R17, R24, R17 ;  /* 0x0000001118117221 */ /* 0x000fe20000010000 */
[----:B---3--:R-:W-:Y:S01]  /*1dc0*/  SHF.L.U32 R25, R18, 0x10, RZ ;  /* 0x0000001012197819 */ /* 0x008fe200000006ff */
[----:B----4-:R-:W-:-:S04]  /*1dd0*/  IMAD.U32 R16, R22, 0x10000, RZ ;  /* 0x0001000016107824 */ /* 0x010fc800078e00ff */
[----:B------:R-:W-:Y:S01]  /*1de0*/  FADD.FTZ R16, R17, R16 ;  /* 0x0000001011107221 */ /* 0x000fe20000010000 */
[----:B-----5:R-:W-:-:S03]  /*1df0*/  IMAD.U32 R17, R20, 0x10000, RZ ;  /* 0x0001000014117824 */ /* 0x020fc600078e00ff */
[----:B------:R-:W-:-:S04]  /*1e00*/  FADD.FTZ R16, R16, R25 ;  /* 0x0000001910107221 */ /* 0x000fc80000010000 */
[----:B------:R-:W-:-:S07]  /*1e10*/  FADD.FTZ R24, R16, R17 ;  /* 0x0000001110187221 */ /* 0x000fce0000010000 */
.L_x_1173:
[----:B------:R-:W-:Y:S05]  /*1e20*/  BSYNC.RECONVERGENT B3 ;  /* 0x0000000000037941 */ /* 0x000fea0003800200 */
.L_x_1172:
[----:B------:R-:W-:Y:S05]  /*1e30*/  @!P2 BRA `(.L_x_1169) ;  /* 0x0000000000c8a947 */ /* 0x000fea0003800000 */
[----:B------:R-:W0:Y:S01]  /*1e40*/  LDC.64 R20, c[0x0][0x3a0] ;  /* 0x0000e800ff147b82 */ /* 0x000e220000000a00 */
[----:B------:R-:W-:Y:S02]  /*1e50*/  HFMA2 R23, -RZ, RZ, 0, 0 ;  /* 0x00000000ff177431 */ /* 0x000fe400000001ff */
[----:B------:R-:W-:-:S05]  /*1e60*/  IMAD.MOV.U32 R22, RZ, RZ, R0 ;  /* 0x000000ffff167224 */ /* 0x000fca00078e0000 */
[----:B------:R-:W1:Y:S08]  /*1e70*/  LDC.64 R16, c[0x0][0x390] ;  /* 0x0000e400ff107b82 */ /* 0x000e700000000a00 */
[----:B------:R-:W2:Y:S01]  /*1e80*/  LDC.64 R18, c[0x0][0x388] ;  /* 0x0000e200ff127b82 */ /* 0x000ea20000000a00 */
[-C--:B0-----:R-:W-:Y:S02]  /*1e90*/  IMAD R3, R3, R20.reuse, RZ ;  /* 0x0000001403037224 */ /* 0x081fe400078e02ff */
[----:B------:R-:W-:Y:S01]  /*1ea0*/  IMAD.WIDE.U32 R26, R14, R20, R22 ;  /* 0x000000140e1a7225 */ /* 0x000fe200078e0016 */
[----:B------:R-:W-:-:S03]  /*1eb0*/  MOV R22, R10 ;  /* 0x0000000a00167202 */ /* 0x000fc60000000f00 */
[----:B------:R-:W-:Y:S02]  /*1ec0*/  IMAD R21, R14, R21, R3 ;  /* 0x000000150e157224 */ /* 0x000fe400078e0203 */
[----:B------:R-:W-:Y:S02]  /*1ed0*/  IMAD.MOV.U32 R23, RZ, RZ, R9 ;  /* 0x000000ffff177224 */ /* 0x000fe400078e0009 */
[----:B------:R-:W-:Y:S02]  /*1ee0*/  IMAD.IADD R3, R21, 0x1, R27 ;  /* 0x0000000115037824 */ /* 0x000fe400078e021b */
[----:B-1----:R-:W-:-:S04]  /*1ef0*/  IMAD.WIDE.U32 R30, R26, R16, R22 ;  /* 0x000000101a1e7225 */ /* 0x002fc800078e0016 */
[----:B------:R-:W-:-:S04]  /*1f00*/  IMAD R3, R3, R16, RZ ;  /* 0x0000001003037224 */ /* 0x000fc800078e02ff */
[----:B------:R-:W-:Y:S01]  /*1f10*/  IMAD R3, R26, R17, R3 ;  /* 0x000000111a037224 */ /* 0x000fe200078e0203 */
[----:B--2---:R-:W-:-:S04]  /*1f20*/  LEA R26, P2, R30, R18, 0x1 ;  /* 0x000000121e1a7211 */ /* 0x004fc800078408ff */
[----:B------:R-:W-:-:S04]  /*1f30*/  IADD3 R3, PT, PT, R31, R3, RZ ;  /* 0x000000031f037210 */ /* 0x000fc80007ffe0ff */
[----:B------:R-:W-:-:S05]  /*1f40*/  LEA.HI.X R27, R30, R19, R3, 0x1, P2 ;  /* 0x000000131e1b7211 */ /* 0x000fca00010f0c03 */
[----:B------:R-:W2:Y:S01]  /*1f50*/  LDG.E.U16 R26, desc[UR8][R26.64] ;  /* 0x000000081a1a7981 */ /* 0x000ea2000c1e1500 */
[----:B------:R-:W-:-:S04]  /*1f60*/  LOP3.LUT R3, R4, 0x3, RZ, 0xc0, !PT ;  /* 0x0000000304037812 */ /* 0x000fc800078ec0ff */
[----:B------:R-:W-:Y:S01]  /*1f70*/  ISETP.NE.AND P2, PT, R3, 0x1, PT ;  /* 0x000000010300780c */ /* 0x000fe20003f45270 */
[----:B--2---:R-:W-:-:S04]  /*1f80*/  IMAD.U32 R25, R26, 0x10000, RZ ;  /* 0x000100001a197824 */ /* 0x004fc800078e00ff */
[----:B------:R-:W-:-:S08]  /*1f90*/  FADD.FTZ R24, R24, R25 ;  /* 0x0000001918187221 */ /* 0x000fd00000010000 */
[----:B------:R-:W-:Y:S05]  /*1fa0*/  @!P2 BRA `(.L_x_1169) ;  /* 0x00000000006ca947 */ /* 0x000fea0003800000 */
[----:B------:R-:W-:Y:S02]  /*1fb0*/  ISETP.NE.AND P2, PT, R3, 0x2, PT ;  /* 0x000000020300780c */ /* 0x000fe40003f45270 */
[----:B------:R-:W-:Y:S02]  /*1fc0*/  IADD3 R26, PT, PT, R0, 0x1, RZ ;  /* 0x00000001001a7810 */ /* 0x000fe40007ffe0ff */
[----:B------:R-:W-:-:S03]  /*1fd0*/  MOV R27, RZ ;  /* 0x000000ff001b7202 */ /* 0x000fc60000000f00 */
[----:B------:R-:W-:-:S06]  /*1fe0*/  IMAD.WIDE.U32 R26, R14, R20, R26 ;  /* 0x000000140e1a7225 */ /* 0x000fcc00078e001a */
[----:B------:R-:W-:Y:S01]  /*1ff0*/  @P2 VIADD R30, R0, 0x2 ;  /* 0x00000002001e2836 */ /* 0x000fe20000000000 */
[----:B------:R-:W-:Y:S01]  /*2000*/  IADD3 R25, PT, PT, R21, R27, RZ ;  /* 0x0000001b15197210 */ /* 0x000fe20007ffe0ff */
[----:B------:R-:W-:Y:S02]  /*2010*/  @P2 IMAD.MOV.U32 R31, RZ, RZ, RZ ;  /* 0x000000ffff1f2224 */ /* 0x000fe400078e00ff */
[----:B------:R-:W-:-:S04]  /*2020*/  @P2 IMAD.WIDE.U32 R14, R14, R20, R30 ;  /* 0x000000140e0e2225 */ /* 0x000fc800078e001e */
[----:B------:R-:W-:Y:S02]  /*2030*/  @P2 IMAD.IADD R3, R21, 0x1, R15 ;  /* 0x0000000115032824 */ /* 0x000fe400078e020f */
[-C--:B------:R-:W-:Y:S02]  /*2040*/  IMAD R25, R25, R16.reuse, RZ ;  /* 0x0000001019197224 */ /* 0x080fe400078e02ff */
[----:B------:R-:W-:-:S04]  /*2050*/  IMAD.WIDE.U32 R20, R26, R16, R22 ;  /* 0x000000101a147225 */ /* 0x000fc800078e0016 */
[-C--:B------:R-:W-:Y:S02]  /*2060*/  @P2 IMAD R3, R3, R16.reuse, RZ ;  /* 0x0000001003032224 */ /* 0x080fe400078e02ff */
[----:B------:R-:W-:Y:S02]  /*2070*/  IMAD R25, R26, R17, R25 ;  /* 0x000000111a197224 */ /* 0x000fe400078e0219 */
[----:B------:R-:W-:-:S03]  /*2080*/  @P2 IMAD.WIDE.U32 R22, R14, R16, R22 ;  /* 0x000000100e162225 */ /* 0x000fc600078e0016 */
[----:B------:R-:W-:Y:S01]  /*2090*/  IADD3 R0, PT, PT, R21, R25, RZ ;  /* 0x0000001915007210 */ /* 0x000fe20007ffe0ff */
[----:B------:R-:W-:Y:S01]  /*20a0*/  @P2 IMAD R3, R14, R17, R3 ;  /* 0x000000110e032224 */ /* 0x000fe200078e0203 */
[-C--:B------:R-:W-:Y:S02]  /*20b0*/  LEA R14, P3, R20, R18.reuse, 0x1 ;  /* 0x00000012140e7211 */ /* 0x080fe400078608ff */
[----:B------:R-:W-:Y:S02]  /*20c0*/  @P2 LEA R18, P4, R22, R18, 0x1 ;  /* 0x0000001216122211 */ /* 0x000fe400078808ff */
[----:B------:R-:W-:Y:S01]  /*20d0*/  LEA.HI.X R15, R20, R19, R0, 0x1, P3 ;  /* 0x00000013140f7211 */ /* 0x000fe200018f0c00 */
[----:B------:R-:W-:-:S04]  /*20e0*/  @P2 IMAD.IADD R0, R23, 0x1, R3 ;  /* 0x0000000117002824 */ /* 0x000fc800078e0203 */
[----:B------:R-:W2:Y:S01]  /*20f0*/  LDG.E.U16 R14, desc[UR8][R14.64] ;  /* 0x000000080e0e7981 */ /* 0x000ea2000c1e1500 */
[----:B------:R-:W-:-:S05]  /*2100*/  @P2 LEA.HI.X R19, R22, R19, R0, 0x1, P4 ;  /* 0x0000001316132211 */ /* 0x000fca00020f0c00 */
[----:B------:R-:W3:Y:S01]  /*2110*/  @P2 LDG.E.U16 R18, desc[UR8][R18.64] ;  /* 0x0000000812122981 */ /* 0x000ee2000c1e1500 */
[----:B--2---:R-:W-:-:S05]  /*2120*/  SHF.L.U32 R3, R14, 0x10, RZ ;  /* 0x000000100e037819 */ /* 0x004fca00000006ff */
[----:B------:R-:W-:Y:S01]  /*2130*/  FADD.FTZ R24, R24, R3 ;  /* 0x0000000318187221 */ /* 0x000fe20000010000 */
[----:B---3--:R-:W-:-:S04]  /*2140*/  @P2 IMAD.U32 R17, R18, 0x10000, RZ ;  /* 0x0001000012112824 */ /* 0x008fc800078e00ff */
[----:B------:R-:W-:-:S07]  /*2150*/  @P2 FADD.FTZ R24, R24, R17 ;  /* 0x0000001118182221 */ /* 0x000fce0000010000 */
.L_x_1169:
[----:B------:R-:W-:Y:S05]  /*2160*/  BSYNC.RECONVERGENT B2 ;  /* 0x0000000000027941 */ /* 0x000fea0003800200 */
.L_x_1168:
[----:B------:R-:W-:Y:S05]  /*2170*/  @P1 BRA `(.L_x_1174) ;  /* 0xffffffe800641947 */ /* 0x000fea000383ffff */
[----:B------:R-:W-:Y:S05]  /*2180*/  BSYNC.RECONVERGENT B1 ;  /* 0x0000000000017941 */ /* 0x000fea0003800200 */
.L_x_1164:
[----:B------:R-:W0:Y:S01]  /*2190*/  LDCU.U8 UR4, c[0x0][0x3d4] ;  /* 0x00007a80ff0477ac */ /* 0x000e220008000000 */
[----:B------:R-:W-:Y:S01]  /*21a0*/  IADD3 R7, PT, PT, -R6, R7, RZ ;  /* 0x0000000706077210 */ /* 0x000fe20007ffe1ff */
[----:B0-----:R-:W-:-:S06]  /*21b0*/  UPRMT UR4, UR4, 0x8880, URZ ;  /* 0x0000888004047896 */ /* 0x001fcc00080000ff */
[----:B------:R-:W-:-:S13]  /*21c0*/  ISETP.NE.AND P0, PT, RZ, UR4, PT ;  /* 0x00000004ff007c0c */ /* 0x000fda000bf05270 */
[----:B------:R-:W-:-:S05]  /*21d0*/  @!P0 IMAD R5, R4, R7, RZ ;  /* 0x0000000704058224 */ /* 0x000fca00078e02ff */
[----:B------:R-:W-:-:S06]  /*21e0*/  I2FP.F32.S32 R5, R5 ;  /* 0x0000000500057245 */ /* 0x000fcc0000201400 */
[----:B------:R-:W0:Y:S02]  /*21f0*/  MUFU.RCP R5, R5 ;  /* 0x0000000500057308 */ /* 0x000e240000001000 */
[----:B0-----:R-:W-:-:S05]  /*2200*/  FMUL.FTZ R0, R24, R5 ;  /* 0x0000000518007220 */ /* 0x001fca0000410000 */
[----:B------:R-:W-:Y:S01]  /*2210*/  F2FP.BF16.F32.PACK_AB R0, RZ, R0 ;  /* 0x00000000ff00723e */ /* 0x000fe200000010ff */
[----:B------:R-:W-:Y:S06]  /*2220*/  BRA `(.L_x_1175) ;  /* 0x0000000000047947 */ /* 0x000fec0003800000 */
.L_x_1163:
[----:B------:R-:W-:-:S07]  /*2230*/  PRMT R0, RZ, 0x7610, R0 ;  /* 0x00007610ff007816 */ /* 0x000fce0000000000 */
.L_x_1175:
[----:B------:R-:W-:Y:S05]  /*2240*/  BSYNC.RECONVERGENT B0 ;  /* 0x0000000000007941 */ /* 0x000fea0003800200 */
.L_x_1162:
[----:B------:R-:W0:Y:S01]  /*2250*/  LDCU.64 UR6, c[0x0][0x3c8] ;  /* 0x00007900ff0677ac */ /* 0x000e220008000a00 */
        /* <DEDUP_REMOVED lines=12> */
.L_x_1152:
[----:B------:R-:W0:Y:S01]  /*2320*/  LDCU UR4, c[0x0][0x394] ;  /* 0x00007280ff0477ac */ /* 0x000e220008000800 */
[----:B------:R-:W-:Y:S01]  /*2330*/  BSSY.RECONVERGENT B0, `(.L_x_1177) ;  /* 0x000002c000007945 */ /* 0x000fe20003800200 */
[----:B0-----:R-:W-:-:S04]  /*2340*/  LOP3.LUT R0, R29, UR4, RZ, 0xfc, !PT ;  /* 0x000000041d007c12 */ /* 0x001fc8000f8efcff */
[----:B------:R-:W-:-:S13]  /*2350*/  ISETP.NE.U32.AND P0, PT, R0, RZ, PT ;  /* 0x000000ff0000720c */ /* 0x000fda0003f05070 */
[----:B------:R-:W-:Y:S05]  /*2360*/  @P0 BRA `(.L_x_1178) ;  /* 0x0000000000600947 */ /* 0x000fea0003800000 */
[----:B------:R-:W0:Y:S01]  /*2370*/  LDCU UR4, c[0x0][0x390] ;  /* 0x00007200ff0477ac */ /* 0x000e220008000800 */
[----:B------:R-:W-:Y:S01]  /*2380*/  MOV R13, RZ ;  /* 0x000000ff000d7202 */ /* 0x000fe20000000f00 */
        /* <DEDUP_REMOVED lines=22> */
.L_x_1178:
[----:B------:R-:W0:Y:S01]  /*24f0*/  LDCU.64 UR4, c[0x0][0x390] ;  /* 0x00007200ff0477ac */ /* 0x000e220008000a00 */
[----:B------:R-:W-:Y:S01]  /*2500*/  MOV R2, R28 ;  /* 0x0000001c00027202 */ /* 0x000fe20000000f00 */
[----:B------:R-:W-:Y:S01]  /*2510*/  IMAD.MOV.U32 R5, RZ, RZ, R29 ;  /* 0x000000ffff057224 */ /* 0x000fe200078e001d */
[----:B------:R-:W-:Y:S01]  /*2520*/  MOV R0, 0x2560 ;  /* 0x0000256000007802 */ /* 0x000fe20000000f00 */
[----:B0-----:R-:W-:Y:S01]  /*2530*/  IMAD.U32 R3, RZ, RZ, UR4 ;  /* 0x00000004ff037e24 */ /* 0x001fe2000f8e00ff */
[----:B------:R-:W-:-:S07]  /*2540*/  MOV R4, UR5 ;  /* 0x0000000500047c02 */ /* 0x000fce0008000f00 */
[----:B------:R-:W-:Y:S05]  /*2550*/  CALL.REL.NOINC `($__internal_21_$__cuda_sm20_div_s64) ;  /* 0x0000001c00a87944 */ /* 0x000fea0003c00000 */
[----:B------:R-:W0:Y:S01]  /*2560*/  LDCU.64 UR4, c[0x0][0x390] ;  /* 0x00007200ff0477ac */ /* 0x000e220008000a00 */
[-C--:B------:R-:W-:Y:S01]  /*2570*/  IADD3 R3, P0, PT, RZ, -R14.reuse, RZ ;  /* 0x8000000eff037210 */ /* 0x080fe20007f1e0ff */
[----:B------:R-:W-:Y:S01]  /*2580*/  IMAD.MOV.U32 R19, RZ, RZ, R15 ;  /* 0x000000ffff137224 */ /* 0x000fe200078e000f */
[----:B------:R-:W-:Y:S02]  /*2590*/  MOV R18, R14 ;  /* 0x0000000e00127202 */ /* 0x000fe40000000f00 */
[----:B------:R-:W-:-:S05]  /*25a0*/  IADD3.X R0, PT, PT, RZ, ~R15, RZ, P0, !PT ;  /* 0x8000000fff007210 */ /* 0x000fca00007fe4ff */
[----:B0-----:R-:W-:Y:S02]  /*25b0*/  IMAD R0, R0, UR4, RZ ;  /* 0x0000000400007c24 */ /* 0x001fe4000f8e02ff */
[----:B------:R-:W-:-:S04]  /*25c0*/  IMAD.WIDE.U32 R12, R3, UR4, R28 ;  /* 0x00000004030c7c25 */ /* 0x000fc8000f8e001c */
[----:B------:R-:W-:-:S04]  /*25d0*/  IMAD R3, R3, UR5, R0 ;  /* 0x0000000503037c24 */ /* 0x000fc8000f8e0200 */
[----:B------:R-:W-:-:S07]  /*25e0*/  IMAD.IADD R13, R3, 0x1, R13 ;  /* 0x00000001030d7824 */ /* 0x000fce00078e020d */
.L_x_1179:
[----:B------:R-:W-:Y:S05]  /*25f0*/  BSYNC.RECONVERGENT B0 ;  /* 0x0000000000007941 */ /* 0x000fea0003800200 */
.L_x_1177:
[----:B------:R-:W0:Y:S01]  /*2600*/  LDC.64 R8, c[0x0][0x3a8] ;  /* 0x0000ea00ff087b82 */ /* 0x000e220000000a00 */
[----:B------:R-:W-:Y:S01]  /*2610*/  BSSY.RECONVERGENT B0, `(.L_x_1180) ;  /* 0x0000028000007945 */ /* 0x000fe20003800200 */
[----:B0-----:R-:W-:-:S04]  /*2620*/  SHF.R.S32.HI R4, RZ, 0x1f, R9 ;  /* 0x0000001fff047819 */ /* 0x001fc80000011409 */
[----:B------:R-:W-:-:S04]  /*2630*/  LOP3.LUT R0, R19, R4, RZ, 0xfc, !PT ;  /* 0x0000000413007212 */ /* 0x000fc800078efcff */
[----:B------:R-:W-:-:S13]  /*2640*/  ISETP.NE.U32.AND P0, PT, R0, RZ, PT ;  /* 0x000000ff0000720c */ /* 0x000fda0003f05070 */
[----:B------:R-:W-:Y:S05]  /*2650*/  @P0 BRA `(.L_x_1181) ;  /* 0x0000000000600947 */ /* 0x000fea0003800000 */
[----:B------:R-:W0:Y:S01]  /*2660*/  LDCU UR4, c[0x0][0x3ac] ;  /* 0x00007580ff0477ac */ /* 0x000e220008000800 */
[----:B------:R-:W-:Y:S02]  /*2670*/  HFMA2 R2, -RZ, RZ, 0, 0 ;  /* 0x00000000ff027431 */ /* 0x000fe400000001ff */
        /* <DEDUP_REMOVED lines=22> */
.L_x_1181:
        /* <DEDUP_REMOVED lines=11> */
.L_x_1182:
[----:B------:R-:W-:Y:S05]  /*2890*/  BSYNC.RECONVERGENT B0 ;  /* 0x0000000000007941 */ /* 0x000fea0003800200 */
.L_x_1180:
        /* <DEDUP_REMOVED lines=28> */
.L_x_1184:
[----:B------:R-:W0:Y:S01]  /*2a60*/  LDCU UR4, c[0x0][0x3a8] ;  /* 0x00007500ff0477ac */ /* 0x000e220008000800 */
[----:B------:R-:W-:Y:S01]  /*2a70*/  IMAD.MOV.U32 R2, RZ, RZ, R18 ;  /* 0x000000ffff027224 */ /* 0x000fe200078e0012 */
[----:B------:R-:W-:Y:S02]  /*2a80*/  MOV R5, R19 ;  /* 0x0000001300057202 */ /* 0x000fe40000000f00 */
[----:B------:R-:W-:Y:S01]  /*2a90*/  MOV R0, 0x2ac0 ;  /* 0x00002ac000007802 */ /* 0x000fe20000000f00 */
[----:B0-----:R-:W-:-:S07]  /*2aa0*/  IMAD.U32 R3, RZ, RZ, UR4 ;  /* 0x00000004ff037e24 */ /* 0x001fce000f8e00ff */
[----:B------:R-:W-:Y:S05]  /*2ab0*/  CALL.REL.NOINC `($__internal_21_$__cuda_sm20_div_s64) ;  /* 0x0000001800507944 */ /* 0x000fea0003c00000 */
[----:B------:R-:W0:Y:S01]  /*2ac0*/  LDCU UR4, c[0x0][0x3a8] ;  /* 0x00007500ff0477ac */ /* 0x000e220008000800 */
[----:B------:R-:W-:-:S05]  /*2ad0*/  IADD3 R3, PT, PT, -R14, RZ, RZ ;  /* 0x000000ff0e037210 */ /* 0x000fca0007ffe1ff */
[----:B0-----:R-:W-:-:S07]  /*2ae0*/  IMAD R3, R3, UR4, R18 ;  /* 0x0000000403037c24 */ /* 0x001fce000f8e0212 */
.L_x_1185:
[----:B------:R-:W-:Y:S05]  /*2af0*/  BSYNC.RECONVERGENT B0 ;  /* 0x0000000000007941 */ /* 0x000fea0003800200 */
.L_x_1183:
        /* <DEDUP_REMOVED lines=18> */
[----:B-----5:R-:W-:Y:S02]  /*2c20*/  VIMNMX R9, PT, PT, R9, UR12, PT ;  /* 0x0000000c09097c48 */ /* 0x020fe4000bfe0100 */
[----:B------:R-:W-:-:S04]  /*2c30*/  ISETP.GE.AND P0, PT, R10, R5, PT ;  /* 0x000000050a00720c */ /* 0x000fc80003f06270 */
[----:B------:R-:W-:-:S13]  /*2c40*/  ISETP.LT.AND P0, PT, R8, R9, !P0 ;  /* 0x000000090800720c */ /* 0x000fda0004701270 */
[----:B------:R-:W-:Y:S01]  /*2c50*/  @!P0 PRMT R0, RZ, 0x7610, R0 ;  /* 0x00007610ff008816 */ /* 0x000fe20000000000 */
[----:B------:R-:W-:Y:S06]  /*2c60*/  @!P0 BRA `(.L_x_1187) ;  /* 0x0000001400ac8947 */ /* 0x000fec0003800000 */
[C---:B------:R-:W-:Y:S01]  /*2c70*/  IMAD.IADD R0, R10.reuse, 0x1, -R5 ;  /* 0x000000010a007824 */ /* 0x040fe200078e0a05 */
[----:B------:R-:W-:Y:S01]  /*2c80*/  IADD3 R2, PT, PT, -R10, R5, RZ ;  /* 0x000000050a027210 */ /* 0x000fe20007ffe1ff */
[----:B------:R-:W-:Y:S01]  /*2c90*/  BSSY.RECONVERGENT B1, `(.L_x_1188) ;  /* 0x0000163000017945 */ /* 0x000fe20003800200 */
[----:B------:R-:W-:Y:S02]  /*2ca0*/  IMAD.MOV.U32 R7, RZ, RZ, RZ ;  /* 0x000000ffff077224 */ /* 0x000fe400078e00ff */
[C---:B------:R-:W-:Y:S02]  /*2cb0*/  LOP3.LUT R6, R2.reuse, 0xf, RZ, 0xc0, !PT ;  /* 0x0000000f02067812 */ /* 0x040fe400078ec0ff */
[C---:B------:R-:W-:Y:S02]  /*2cc0*/  LOP3.LUT R5, R2.reuse, 0x7, RZ, 0xc0, !PT ;  /* 0x0000000702057812 */ /* 0x040fe400078ec0ff */
[----:B------:R-:W-:Y:S02]  /*2cd0*/  LOP3.LUT R4, R2, 0xfffffff0, RZ, 0xc0, !PT ;  /* 0xfffffff002047812 */ /* 0x000fe400078ec0ff */
[----:B------:R-:W-:-:S02]  /*2ce0*/  ISETP.GT.U32.AND P0, PT, R0, -0x10, PT ;  /* 0xfffffff00000780c */ /* 0x000fc40003f04070 */
[----:B------:R-:W-:-:S11]  /*2cf0*/  LOP3.LUT R2, R2, 0x3, RZ, 0xc0, !PT ;  /* 0x0000000302027812 */ /* 0x000fd600078ec0ff */
.L_x_1198:
        /* <DEDUP_REMOVED lines=13> */
[----:B------:R-:W0:Y:S01]  /*2dd0*/  LDC.64 R18, c[0x0][0x390] ;  /* 0x0000e400ff127b82 */ /* 0x000e220000000a00 */
[----:B------:R-:W-:Y:S01]  /*2de0*/  IMAD.MOV.U32 R35, RZ, RZ, RZ ;  /* 0x000000ffff237224 */ /* 0x000fe200078e00ff */
[----:B------:R-:W-:Y:S02]  /*2df0*/  MOV R0, R10 ;  /* 0x0000000a00007202 */ /* 0x000fe40000000f00 */
[C---:B0-----:R-:W-:Y:S01]  /*2e00*/  SHF.L.U64.HI R33, R18.reuse, 0x1, R19 ;  /* 0x0000000112217819 */ /* 0x041fe20000010213 */
[----:B------:R-:W-:-:S07]  /*2e10*/  IMAD.SHL.U32 R31, R18, 0x2, RZ ;  /* 0x00000002121f7824 */ /* 0x000fce00078e00ff */
.L_x_1191:
[----:B------:R-:W0:Y:S01]  /*2e20*/  LDCU.64 UR4, c[0x0][0x3a0] ;  /* 0x00007400ff0477ac */ /* 0x000e220008000a00 */
[----:B------:R-:W-:Y:S01]  /*2e30*/  MOV R20, R0 ;  /* 0x0000000000147202 */ /* 0x000fe20000000f00 */
[----:B------:R-:W-:Y:S01]  /*2e40*/  IMAD.MOV.U32 R21, RZ, RZ, RZ ;  /* 0x000000ffff157224 */ /* 0x000fe200078e00ff */
[----:B------:R-:W1:Y:S01]  /*2e50*/  LDCU.64 UR6, c[0x0][0x388] ;  /* 0x00007100ff0677ac */ /* 0x000e620008000a00 */
[----:B0-----:R-:W-:Y:S02]  /*2e60*/  IMAD R25, R3, UR4, RZ ;  /* 0x0000000403197c24 */ /* 0x001fe4000f8e02ff */
[----:B------:R-:W-:-:S04]  /*2e70*/  IMAD.WIDE.U32 R22, R16, UR4, R20 ;  /* 0x0000000410167c25 */ /* 0x000fc8000f8e0014 */
[----:B------:R-:W-:-:S05]  /*2e80*/  IMAD R21, R16, UR5, R25 ;  /* 0x0000000510157c24 */ /* 0x000fca000f8e0219 */
[----:B------:R-:W-:-:S05]  /*2e90*/  IADD3 R21, PT, PT, R23, R21, RZ ;  /* 0x0000001517157210 */ /* 0x000fca0007ffe0ff */
[-C--:B------:R-:W-:Y:S02]  /*2ea0*/  IMAD R23, R21, R18.reuse, RZ ;  /* 0x0000001215177224 */ /* 0x080fe400078e02ff */
[----:B------:R-:W-:-:S04]  /*2eb0*/  IMAD.WIDE.U32 R20, R22, R18, R12 ;  /* 0x0000001216147225 */ /* 0x000fc800078e000c */
[----:B------:R-:W-:Y:S01]  /*2ec0*/  IMAD R23, R22, R19, R23 ;  /* 0x0000001316177224 */ /* 0x000fe200078e0217 */
[----:B-1----:R-:W-:-:S03]  /*2ed0*/  LEA R24, P3, R20, UR6, 0x1 ;  /* 0x0000000614187c11 */ /* 0x002fc6000f8608ff */
[----:B------:R-:W-:-:S05]  /*2ee0*/  IMAD.IADD R21, R21, 0x1, R23 ;  /* 0x0000000115157824 */ /* 0x000fca00078e0217 */
[----:B------:R-:W-:-:S05]  /*2ef0*/  LEA.HI.X R25, R20, UR7, R21, 0x1, P3 ;  /* 0x0000000714197c11 */ /* 0x000fca00098f0c15 */
[----:B------:R0:W2:Y:S01]  /*2f00*/  LDG.E.U16 R27, desc[UR8][R24.64] ;  /* 0x00000008181b7981 */ /* 0x0000a2000c1e1500 */
[----:B------:R-:W-:-:S04]  /*2f10*/  IADD3 R20, P3, PT, R24, R31, RZ ;  /* 0x0000001f18147210 */ /* 0x000fc80007f7e0ff */
[----:B------:R-:W-:Y:S02]  /*2f20*/  IADD3.X R21, PT, PT, R25, R33, RZ, P3, !PT ;  /* 0x0000002119157210 */ /* 0x000fe40001ffe4ff */
[----:B------:R-:W-:-:S03]  /*2f30*/  IADD3 R22, P3, PT, R20, R31, RZ ;  /* 0x0000001f14167210 */ /* 0x000fc60007f7e0ff */
[----:B------:R1:W3:Y:S02]  /*2f40*/  LDG.E.U16 R30, desc[UR8][R20.64] ;  /* 0x00000008141e7981 */ /* 0x0002e4000c1e1500 */
[----:B------:R-:W-:Y:S01]  /*2f50*/  IMAD.X R23, R21, 0x1, R33, P3 ;  /* 0x0000000115177824 */ /* 0x000fe200018e0621 */
[----:B------:R-:W-:-:S04]  /*2f60*/  IADD3 R36, P3, PT, R22, R31, RZ ;  /* 0x0000001f16247210 */ /* 0x000fc80007f7e0ff */
[----:B------:R-:W-:Y:S01]  /*2f70*/  IADD3.X R37, PT, PT, R23, R33, RZ, P3, !PT ;  /* 0x0000002117257210 */ /* 0x000fe20001ffe4ff */
[----:B------:R4:W5:Y:S01]  /*2f80*/  LDG.E.U16 R32, desc[UR8][R22.64] ;  /* 0x0000000816207981 */ /* 0x000962000c1e1500 */
[----:B0-----:R-:W-:-:S03]  /*2f90*/  IADD3 R24, P3, PT, R36, R31, RZ ;  /* 0x0000001f24187210 */ /* 0x001fc60007f7e0ff */
[----:B------:R2:W5:Y:S02]  /*2fa0*/  LDG.E.U16 R34, desc[UR8][R36.64] ;  /* 0x0000000824227981 */ /* 0x000564000c1e1500 */
[----:B------:R-:W-:Y:S01]  /*2fb0*/  IMAD.X R25, R37, 0x1, R33, P3 ;  /* 0x0000000125197824 */ /* 0x000fe200018e0621 */
[----:B-1----:R-:W-:-:S04]  /*2fc0*/  IADD3 R20, P3, PT, R24, R31, RZ ;  /* 0x0000001f18147210 */ /* 0x002fc80007f7e0ff */
[----:B------:R3:W5:Y:S01]  /*2fd0*/  LDG.E.U16 R24, desc[UR8][R24.64] ;  /* 0x0000000818187981 */ /* 0x000762000c1e1500 */
[----:B------:R-:W-:Y:S02]  /*2fe0*/  IADD3.X R21, PT, PT, R25, R33, RZ, P3, !PT ;  /* 0x0000002119157210 */ /* 0x000fe40001ffe4ff */
[----:B----4-:R-:W-:-:S03]  /*2ff0*/  IADD3 R22, P3, PT, R20, R31, RZ ;  /* 0x0000001f14167210 */ /* 0x010fc60007f7e0ff */
[----:B------:R-:W4:Y:S02]  /*3000*/  LDG.E.U16 R20, desc[UR8][R20.64] ;  /* 0x0000000814147981 */ /* 0x000f24000c1e1500 */
[----:B------:R-:W-:Y:S01]  /*3010*/  IMAD.X R23, R21, 0x1, R33, P3 ;  /* 0x0000000115177824 */ /* 0x000fe200018e0621 */
[----:B------:R-:W-:-:S04]  /*3020*/  IADD3 R26, P3, PT, R22, R31, RZ ;  /* 0x0000001f161a7210 */ /* 0x000fc80007f7e0ff */
[----:B------:R-:W4:Y:S01]  /*3030*/  LDG.E.U16 R22, desc[UR8][R22.64] ;  /* 0x0000000816167981 */ /* 0x000f22000c1e1500 */
[----:B--2---:R-:W-:Y:S01]  /*3040*/  SHF.L.U32 R36, R27, 0x10, RZ ;  /* 0x000000101b247819 */ /* 0x004fe200000006ff */
[----:B------:R-:W-:-:S04]  /*3050*/  IMAD.X R27, R23, 0x1, R33, P3 ;  /* 0x00000001171b7824 */ /* 0x000fc800018e0621 */
[----:B------:R-:W-:Y:S02]  /*3060*/  FADD.FTZ R36, R36, R7 ;  /* 0x0000000724247221 */ /* 0x000fe40000010000 */
[----:B------:R0:W2:Y:S01]  /*3070*/  LDG.E.U16 R7, desc[UR8][R26.64] ;  /* 0x000000081a077981 */ /* 0x0000a2000c1e1500 */
[----:B---3--:R-:W-:-:S05]  /*3080*/  SHF.L.U32 R25, R30, 0x10, RZ ;  /* 0x000000101e197819 */ /* 0x008fca00000006ff */
[----:B------:R-:W-:Y:S01]  /*3090*/  FADD.FTZ R25, R36, R25 ;  /* 0x0000001924197221 */ /* 0x000fe20000010000 */
[----:B------:R-:W-:Y:S01]  /*30a0*/  IADD3 R36, P3, PT, R26, R31, RZ ;  /* 0x0000001f1a247210 */ /* 0x000fe20007f7e0ff */
[----:B-----5:R-:W-:-:S03]  /*30b0*/  IMAD.U32 R32, R32, 0x10000, RZ ;  /* 0x0001000020207824 */ /* 0x020fc600078e00ff */
[----:B------:R-:W-:Y:S02]  /*30c0*/  IADD3.X R37, PT, PT, R27, R33, RZ, P3, !PT ;  /* 0x000000211b257210 */ /* 0x000fe40001ffe4ff */
[----:B0-----:R-:W-:Y:S01]  /*30d0*/  IADD3 R26, P3, PT, R36, R31, RZ ;  /* 0x0000001f241a7210 */ /* 0x001fe20007f7e0ff */
[----:B------:R-:W-:Y:S01]  /*30e0*/  FADD.FTZ R25, R25, R32 ;  /* 0x0000002019197221 */ /* 0x000fe20000010000 */
[----:B------:R-:W-:Y:S01]  /*30f0*/  IMAD.U32 R34, R34, 0x10000, RZ ;  /* 0x0001000022227824 */ /* 0x000fe200078e00ff */
[----:B------:R0:W3:Y:S01]  /*3100*/  LDG.E.U16 R21, desc[UR8][R36.64] ;  /* 0x0000000824157981 */ /* 0x0000e2000c1e1500 */
[----:B------:R-:W-:Y:S02]  /*3110*/  IADD3.X R27, PT, PT, R37, R33, RZ, P3, !PT ;  /* 0x00000021251b7210 */ /* 0x000fe40001ffe4ff */
[----:B------:R-:W-:Y:S01]  /*3120*/  FADD.FTZ R25, R25, R34 ;  /* 0x0000002219197221 */ /* 0x000fe20000010000 */
[----:B------:R-:W-:Y:S02]  /*3130*/  SHF.L.U32 R24, R24, 0x10, RZ ;  /* 0x0000001018187819 */ /* 0x000fe400000006ff */
[----:B------:R1:W5:Y:S01]  /*3140*/  LDG.E.U16 R23, desc[UR8][R26.64] ;  /* 0x000000081a177981 */ /* 0x000362000c1e1500 */
[----:B0-----:R-:W-:-:S02]  /*3150*/  IADD3 R36, P3, PT, R26, R31, RZ ;  /* 0x0000001f1a247210 */ /* 0x001fc40007f7e0ff */
[----:B------:R-:W-:-:S03]  /*3160*/  FADD.FTZ R30, R25, R24 ;  /* 0x00000018191e7221 */ /* 0x000fc60000010000 */
[----:B------:R-:W-:Y:S01]  /*3170*/  IMAD.X R37, R27, 0x1, R33, P3 ;  /* 0x000000011b257824 */ /* 0x000fe200018e0621 */
[----:B------:R-:W-:Y:S02]  /*3180*/  IADD3 R24, P3, PT, R36, R31, RZ ;  /* 0x0000001f24187210 */ /* 0x000fe40007f7e0ff */
[----:B----4-:R-:W-:Y:S02]  /*3190*/  SHF.L.U32 R32, R20, 0x10, RZ ;  /* 0x0000001014207819 */ /* 0x010fe400000006ff */
[----:B------:R-:W-:Y:S01]  /*31a0*/  IADD3.X R25, PT, PT, R37, R33, RZ, P3, !PT ;  /* 0x0000002125197210 */ /* 0x000fe20001ffe4ff */
[----:B------:R0:W4:Y:S01]  /*31b0*/  LDG.E.U16 R20, desc[UR8][R36.64] ;  /* 0x0000000824147981 */ /* 0x000122000c1e1500 */
[----:B-1----:R-:W-:Y:S01]  /*31c0*/  IADD3 R26, P3, PT, R24, R31, RZ ;  /* 0x0000001f181a7210 */ /* 0x002fe20007f7e0ff */
[----:B------:R-:W-:Y:S01]  /*31d0*/  FADD.FTZ R30, R30, R32 ;  /* 0x000000201e1e7221 */ /* 0x000fe20000010000 */
[----:B------:R-:W-:Y:S02]  /*31e0*/  IMAD.U32 R32, R22, 0x10000, RZ ;  /* 0x0001000016207824 */ /* 0x000fe400078e00ff */
[----:B------:R-:W-:Y:S01]  /*31f0*/  IADD3.X R27, PT, PT, R25, R33, RZ, P3, !PT ;  /* 0x00000021191b7210 */ /* 0x000fe20001ffe4ff */
[----:B------:R1:W4:Y:S01]  /*3200*/  LDG.E.U16 R22, desc[UR8][R24.64] ;  /* 0x0000000818167981 */ /* 0x000322000c1e1500 */
[----:B0-----:R-:W-:Y:S01]  /*3210*/  IADD3 R36, P3, PT, R26, R31, RZ ;  /* 0x0000001f1a247210 */ /* 0x001fe20007f7e0ff */
[----:B------:R-:W-:-:S04]  /*3220*/  FADD.FTZ R32, R30, R32 ;  /* 0x000000201e207221 */ /* 0x000fc80000010000 */
[----:B------:R-:W-:Y:S01]  /*3230*/  IMAD.X R37, R27, 0x1, R33, P3 ;  /* 0x000000011b257824 */ /* 0x000fe200018e0621 */
[----:B-1----:R-:W-:-:S04]  /*3240*/  IADD3 R24, P3, PT, R36, R31, RZ ;  /* 0x0000001f24187210 */ /* 0x002fc80007f7e0ff */
[----:B------:R-:W-:Y:S02]  /*3250*/  IADD3.X R25, PT, PT, R37, R33, RZ, P3, !PT ;  /* 0x0000002125197210 */ /* 0x000fe40001ffe4ff */
[----:B--2---:R-:W-:Y:S02]  /*3260*/  SHF.L.U32 R30, R7, 0x10, RZ ;  /* 0x00000010071e7819 */ /* 0x004fe400000006ff */
[----:B------:R0:W2:Y:S03]  /*3270*/  LDG.E.U16 R7, desc[UR8][R26.64] ;  /* 0x000000081a077981 */ /* 0x0000a6000c1e1500 */
[----:B------:R-:W-:Y:S02]  /*3280*/  FADD.FTZ R32, R32, R30 ;  /* 0x0000001e20207221 */ /* 0x000fe40000010000 */
[----:B------:R-:W2:Y:S01]  /*3290*/  LDG.E.U16 R30, desc[UR8][R36.64] ;  /* 0x00000008241e7981 */ /* 0x000ea2000c1e1500 */
[----:B0-----:R-:W-:-:S03]  /*32a0*/  IADD3 R26, P3, PT, R24, R31, RZ ;  /* 0x0000001f181a7210 */ /* 0x001fc60007f7e0ff */
[----:B------:R-:W2:Y:S01]  /*32b0*/  LDG.E.U16 R24, desc[UR8][R24.64] ;  /* 0x0000000818187981 */ /* 0x000ea2000c1e1500 */
[----:B------:R-:W-:-:S05]  /*32c0*/  IADD3.X R27, PT, PT, R25, R33, RZ, P3, !PT ;  /* 0x00000021191b7210 */ /* 0x000fca0001ffe4ff */
[----:B------:R-:W2:Y:S01]  /*32d0*/  LDG.E.U16 R34, desc[UR8][R26.64] ;  /* 0x000000081a227981 */ /* 0x000ea2000c1e1500 */
[----:B---3--:R-:W-:-:S04]  /*32e0*/  IMAD.U32 R21, R21, 0x10000, RZ ;  /* 0x0001000015157824 */ /* 0x008fc800078e00ff */
[----:B------:R-:W-:Y:S01]  /*32f0*/  FADD.FTZ R21, R32, R21 ;  /* 0x0000001520157221 */ /* 0x000fe20000010000 */
[----:B-----5:R-:W-:Y:S01]  /*3300*/  SHF.L.U32 R32, R23, 0x10, RZ ;  /* 0x0000001017207819 */ /* 0x020fe200000006ff */
[----:B------:R-:W-:-:S04]  /*3310*/  VIADD R35, R35, 0x10 ;  /* 0x0000001023237836 */ /* 0x000fc80000000000 */
[----:B------:R-:W-:Y:S01]  /*3320*/  FADD.FTZ R21, R21, R32 ;  /* 0x0000002015157221 */ /* 0x000fe20000010000 */
[----:B----4-:R-:W-:-:S05]  /*3330*/  SHF.L.U32 R20, R20, 0x10, RZ ;  /* 0x0000001014147819 */ /* 0x010fca00000006ff */
[----:B------:R-:W-:Y:S01]  /*3340*/  FADD.FTZ R20, R21, R20 ;  /* 0x0000001415147221 */ /* 0x000fe20000010000 */
[----:B------:R-:W-:Y:S01]  /*3350*/  IMAD.U32 R23, R22, 0x10000, RZ ;  /* 0x0001000016177824 */ /* 0x000fe200078e00ff */
[----:B------:R-:W-:-:S03]  /*3360*/  ISETP.NE.AND P3, PT, R35, R4, PT ;  /* 0x000000042300720c */ /* 0x000fc60003f65270 */
[----:B------:R-:W-:Y:S01]  /*3370*/  FADD.FTZ R20, R20, R23 ;  /* 0x0000001714147221 */ /* 0x000fe20000010000 */
[----:B------:R-:W-:Y:S01]  /*3380*/  VIADD R0, R0, 0x10 ;  /* 0x0000001000007836 */ /* 0x000fe20000000000 */
[----:B--2---:R-:W-:Y:S02]  /*3390*/  SHF.L.U32 R7, R7, 0x10, RZ ;  /* 0x0000001007077819 */ /* 0x004fe400000006ff */
[----:B------:R-:W-:-:S03]  /*33a0*/  SHF.L.U32 R30, R30, 0x10, RZ ;  /* 0x000000101e1e7819 */ /* 0x000fc600000006ff */
[----:B------:R-:W-:-:S04]  /*33b0*/  FADD.FTZ R7, R20, R7 ;  /* 0x0000000714077221 */ /* 0x000fc80000010000 */
[----:B------:R-:W-:Y:S01]  /*33c0*/  FADD.FTZ R7, R7, R30 ;  /* 0x0000001e07077221 */ /* 0x000fe20000010000 */
[----:B------:R-:W-:-:S05]  /*33d0*/  SHF.L.U32 R24, R24, 0x10, RZ ;  /* 0x0000001018187819 */ /* 0x000fca00000006ff */
[----:B------:R-:W-:Y:S01]  /*33e0*/  FADD.FTZ R7, R7, R24 ;  /* 0x0000001807077221 */ /* 0x000fe20000010000 */
[----:B------:R-:W-:-:S05]  /*33f0*/  SHF.L.U32 R34, R34, 0x10, RZ ;  /* 0x0000001022227819 */ /* 0x000fca00000006ff */
[----:B------:R-:W-:Y:S01]  /*3400*/  FADD.FTZ R7, R7, R34 ;  /* 0x0000002207077221 */ /* 0x000fe20000010000 */
[----:B------:R-:W-:Y:S06]  /*3410*/  @P3 BRA `(.L_x_1191) ;  /* 0xfffffff800803947 */ /* 0x000fec000383ffff */
.L_x_1190:
[----:B------:R-:W-:Y:S05]  /*3420*/  BSYNC.RECONVERGENT B2 ;  /* 0x0000000000027941 */ /* 0x000fea0003800200 */
.L_x_1189:
[----:B------:R-:W-:Y:S04]  /*3430*/  BSSY.RECONVERGENT B2, `(.L_x_1192) ;  /* 0x00000e7000027945 */ /* 0x000fe80003800200 */
[----:B------:R-:W-:Y:S05]  /*3440*/  @!P2 BRA `(.L_x_1193) ;  /* 0x0000000c0094a947 */ /* 0x000fea0003800000 */
[----:B------:R-:W-:Y:S01]  /*3450*/  IADD3 R18, PT, PT, R6, -0x1, RZ ;  /* 0xffffffff06127810 */ /* 0x000fe20007ffe0ff */
[----:B------:R-:W-:Y:S01]  /*3460*/  BSSY.RECONVERGENT B3, `(.L_x_1194) ;  /* 0x0000072000037945 */ /* 0x000fe20003800200 */
[----:B------:R-:W-:Y:S02]  /*3470*/  ISETP.NE.AND P2, PT, R5, RZ, PT ;  /* 0x000000ff0500720c */ /* 0x000fe40003f45270 */
[----:B------:R-:W-:-:S13]  /*3480*/  ISETP.GE.U32.AND P3, PT, R18, 0x7, PT ;  /* 0x000000071200780c */ /* 0x000fda0003f66070 */
[----:B------:R-:W-:Y:S05]  /*3490*/  @!P3 BRA `(.L_x_1195) ;  /* 0x0000000400b8b947 */ /* 0x000fea0003800000 */
[----:B------:R-:W0:Y:S01]  /*34a0*/  LDCU.64 UR4, c[0x0][0x3a0] ;  /* 0x00007400ff0477ac */ /* 0x000e220008000a00 */
[----:B------:R-:W-:Y:S02]  /*34b0*/  HFMA2 R19, -RZ, RZ, 0, 0 ;  /* 0x00000000ff137431 */ /* 0x000fe400000001ff */
[----:B------:R-:W-:Y:S01]  /*34c0*/  IMAD.MOV.U32 R18, RZ, RZ, R0 ;  /* 0x000000ffff127224 */ /* 0x000fe200078e0000 */
[C---:B------:R-:W-:Y:S01]  /*34d0*/  IADD3 R30, PT, PT, R0.reuse, 0x1, RZ ;  /* 0x00000001001e7810 */ /* 0x040fe20007ffe0ff */
[----:B------:R-:W1:Y:S01]  /*34e0*/  LDCU.64 UR6, c[0x0][0x390] ;  /* 0x00007200ff0677ac */ /* 0x000e620008000a00 */
[----:B------:R-:W-:Y:S01]  /*34f0*/  MOV R31, RZ ;  /* 0x000000ff001f7202 */ /* 0x000fe20000000f00 */
[----:B------:R-:W-:Y:S01]  /*3500*/  VIADD R26, R0, 0x3 ;  /* 0x00000003001a7836 */ /* 0x000fe20000000000 */
[----:B------:R-:W2:Y:S01]  /*3510*/  LDCU.64 UR10, c[0x0][0x388] ;  /* 0x00007100ff0a77ac */ /* 0x000ea20008000a00 */
[----:B0-----:R-:W-:Y:S02]  /*3520*/  IMAD R25, R3, UR4, RZ ;  /* 0x0000000403197c24 */ /* 0x001fe4000f8e02ff */
[----:B------:R-:W-:Y:S01]  /*3530*/  IMAD.WIDE.U32 R22, R16, UR4, R18 ;  /* 0x0000000410167c25 */ /* 0x000fe2000f8e0012 */
[----:B------:R-:W-:-:S03]  /*3540*/  IADD3 R18, PT, PT, R0, 0x2, RZ ;  /* 0x0000000200127810 */ /* 0x000fc60007ffe0ff */
[C---:B------:R-:W-:Y:S02]  /*3550*/  IMAD R25, R16.reuse, UR5, R25 ;  /* 0x0000000510197c24 */ /* 0x040fe4000f8e0219 */
[----:B------:R-:W-:-:S04]  /*3560*/  IMAD.WIDE.U32 R30, R16, UR4, R30 ;  /* 0x00000004101e7c25 */ /* 0x000fc8000f8e001e */
[C---:B------:R-:W-:Y:S01]  /*3570*/  IMAD.IADD R19, R25.reuse, 0x1, R23 ;  /* 0x0000000119137824 */ /* 0x040fe200078e0217 */
[----:B------:R-:W-:Y:S01]  /*3580*/  IADD3 R23, PT, PT, R25, R31, RZ ;  /* 0x0000001f19177210 */ /* 0x000fe20007ffe0ff */
[----:B-1----:R-:W-:-:S04]  /*3590*/  IMAD.WIDE.U32 R20, R22, UR6, R12 ;  /* 0x0000000616147c25 */ /* 0x002fc8000f8e000c */
[----:B------:R-:W-:Y:S02]  /*35a0*/  IMAD R19, R19, UR6, RZ ;  /* 0x0000000613137c24 */ /* 0x000fe4000f8e02ff */
[----:B------:R-:W-:Y:S02]  /*35b0*/  IMAD R23, R23, UR6, RZ ;  /* 0x0000000617177c24 */ /* 0x000fe4000f8e02ff */
[----:B------:R-:W-:Y:S01]  /*35c0*/  IMAD R27, R22, UR7, R19 ;  /* 0x00000007161b7c24 */ /* 0x000fe2000f8e0213 */
[----:B--2---:R-:W-:Y:S01]  /*35d0*/  LEA R22, P3, R20, UR10, 0x1 ;  /* 0x0000000a14167c11 */ /* 0x004fe2000f8608ff */
[----:B------:R-:W-:-:S03]  /*35e0*/  IMAD.MOV.U32 R19, RZ, RZ, RZ ;  /* 0x000000ffff137224 */ /* 0x000fc600078e00ff */
[----:B------:R-:W-:Y:S01]  /*35f0*/  IADD3 R21, PT, PT, R21, R27, RZ ;  /* 0x0000001b15157210 */ /* 0x000fe20007ffe0ff */
[----:B------:R-:W-:-:S04]  /*3600*/  IMAD.WIDE.U32 R18, R16, UR4, R18 ;  /* 0x0000000410127c25 */ /* 0x000fc8000f8e0012 */
[C---:B------:R-:W-:Y:S01]  /*3610*/  IMAD R27, R30.reuse, UR7, R23 ;  /* 0x000000071e1b7c24 */ /* 0x040fe2000f8e0217 */
[----:B------:R-:W-:Y:S01]  /*3620*/  IADD3 R19, PT, PT, R25, R19, RZ ;  /* 0x0000001319137210 */ /* 0x000fe20007ffe0ff */
[----:B------:R-:W-:Y:S01]  /*3630*/  IMAD.WIDE.U32 R30, R30, UR6, R12 ;  /* 0x000000061e1e7c25 */ /* 0x000fe2000f8e000c */
[----:B------:R-:W-:-:S03]  /*3640*/  LEA.HI.X R23, R20, UR11, R21, 0x1, P3 ;  /* 0x0000000b14177c11 */ /* 0x000fc600098f0c15 */
[----:B------:R-:W-:Y:S01]  /*3650*/  IMAD R19, R19, UR6, RZ ;  /* 0x0000000613137c24 */ /* 0x000fe2000f8e02ff */
[----:B------:R-:W-:Y:S01]  /*3660*/  IADD3 R21, PT, PT, R31, R27, RZ ;  /* 0x0000001b1f157210 */ /* 0x000fe20007ffe0ff */
[----:B------:R-:W-:Y:S01]  /*3670*/  HFMA2 R27, -RZ, RZ, 0, 0 ;  /* 0x00000000ff1b7431 */ /* 0x000fe200000001ff */
[----:B------:R-:W-:Y:S01]  /*3680*/  LEA R20, P3, R30, UR10, 0x1 ;  /* 0x0000000a1e147c11 */ /* 0x000fe2000f8608ff */
[C---:B------:R-:W-:Y:S02]  /*3690*/  IMAD R31, R18.reuse, UR7, R19 ;  /* 0x00000007121f7c24 */ /* 0x040fe4000f8e0213 */
[----:B------:R-:W-:Y:S01]  /*36a0*/  IMAD.WIDE.U32 R18, R18, UR6, R12 ;  /* 0x0000000612127c25 */ /* 0x000fe2000f8e000c */
[----:B------:R-:W-:-:S03]  /*36b0*/  LEA.HI.X R21, R30, UR11, R21, 0x1, P3 ;  /* 0x0000000b1e157c11 */ /* 0x000fc600098f0c15 */
[----:B------:R-:W-:Y:S01]  /*36c0*/  IMAD.WIDE.U32 R26, R16, UR4, R26 ;  /* 0x00000004101a7c25 */ /* 0x000fe2000f8e001a */
[----:B------:R-:W-:-:S03]  /*36d0*/  LEA R32, P3, R18, UR10, 0x1 ;  /* 0x0000000a12207c11 */ /* 0x000fc6000f8608ff */
[----:B------:R-:W-:Y:S01]  /*36e0*/  IMAD.IADD R31, R19, 0x1, R31 ;  /* 0x00000001131f7824 */ /* 0x000fe200078e021f */
[----:B------:R-:W-:-:S04]  /*36f0*/  IADD3 R19, PT, PT, R25, R27, RZ ;  /* 0x0000001b19137210 */ /* 0x000fc80007ffe0ff */
[----:B------:R-:W-:Y:S01]  /*3700*/  LEA.HI.X R33, R18, UR11, R31, 0x1, P3 ;  /* 0x0000000b12217c11 */ /* 0x000fe200098f0c1f */
[----:B------:R-:W-:Y:S02]  /*3710*/  IMAD R19, R19, UR6, RZ ;  /* 0x0000000613137c24 */ /* 0x000fe4000f8e02ff */
[----:B------:R-:W-:Y:S02]  /*3720*/  VIADD R18, R0, 0x4 ;  /* 0x0000000400127836 */ /* 0x000fe40000000000 */
[C---:B------:R-:W-:Y:S01]  /*3730*/  IMAD R19, R26.reuse, UR7, R19 ;  /* 0x000000071a137c24 */ /* 0x040fe2000f8e0213 */
[----:B------:R-:W2:Y:S01]  /*3740*/  LDG.E.U16 R32, desc[UR8][R32.64] ;  /* 0x0000000820207981 */ /* 0x000ea2000c1e1500 */
[----:B------:R-:W-:-:S05]  /*3750*/  IMAD.WIDE.U32 R26, R26, UR6, R12 ;  /* 0x000000061a1a7c25 */ /* 0x000fca000f8e000c */
[----:B------:R-:W-:Y:S02]  /*3760*/  IADD3 R19, PT, PT, R27, R19, RZ ;  /* 0x000000131b137210 */ /* 0x000fe40007ffe0ff */
[C---:B------:R-:W-:Y:S01]  /*3770*/  LEA R36, P3, R26.reuse, UR10, 0x1 ;  /* 0x0000000a1a247c11 */ /* 0x040fe2000f8608ff */
[----:B------:R0:W3:Y:S03]  /*3780*/  LDG.E.U16 R27, desc[UR8][R22.64] ;  /* 0x00000008161b7981 */ /* 0x0000e6000c1e1500 */
[----:B------:R-:W-:Y:S02]  /*3790*/  LEA.HI.X R37, R26, UR11, R19, 0x1, P3 ;  /* 0x0000000b1a257c11 */ /* 0x000fe400098f0c13 */
[----:B------:R-:W-:Y:S01]  /*37a0*/  MOV R19, RZ ;  /* 0x000000ff00137202 */ /* 0x000fe20000000f00 */
[----:B------:R1:W4:Y:S02]  /*37b0*/  LDG.E.U16 R26, desc[UR8][R20.64] ;  /* 0x00000008141a7981 */ /* 0x000324000c1e1500 */
[----:B------:R-:W-:-:S05]  /*37c0*/  IMAD.WIDE.U32 R18, R16, UR4, R18 ;  /* 0x0000000410127c25 */ /* 0x000fca000f8e0012 */
[----:B------:R-:W-:-:S05]  /*37d0*/  IADD3 R19, PT, PT, R25, R19, RZ ;  /* 0x0000001319137210 */ /* 0x000fca0007ffe0ff */
[----:B------:R-:W-:-:S04]  /*37e0*/  IMAD R19, R19, UR6, RZ ;  /* 0x0000000613137c24 */ /* 0x000fc8000f8e02ff */
[C---:B------:R-:W-:Y:S02]  /*37f0*/  IMAD R31, R18.reuse, UR7, R19 ;  /* 0x00000007121f7c24 */ /* 0x040fe4000f8e0213 */
[----:B------:R-:W-:-:S04]  /*3800*/  IMAD.WIDE.U32 R18, R18, UR6, R12 ;  /* 0x0000000612127c25 */ /* 0x000fc8000f8e000c */
[----:B------:R-:W-:Y:S01]  /*3810*/  IMAD.IADD R19, R19, 0x1, R31 ;  /* 0x0000000113137824 */ /* 0x000fe200078e021f */
[C---:B------:R-:W-:Y:S01]  /*3820*/  LEA R34, P3, R18.reuse, UR10, 0x1 ;  /* 0x0000000a12227c11 */ /* 0x040fe2000f8608ff */
[----:B------:R-:W5:Y:S03]  /*3830*/  LDG.E.U16 R31, desc[UR8][R36.64] ;  /* 0x00000008241f7981 */ /* 0x000f66000c1e1500 */
[----:B------:R-:W-:Y:S01]  /*3840*/  LEA.HI.X R35, R18, UR11, R19, 0x1, P3 ;  /* 0x0000000b12237c11 */ /* 0x000fe200098f0c13 */
[----:B------:R-:W-:Y:S01]  /*3850*/  HFMA2 R19, -RZ, RZ, 0, 0 ;  /* 0x00000000ff137431 */ /* 0x000fe200000001ff */
[----:B------:R-:W-:-:S03]  /*3860*/  IADD3 R18, PT, PT, R0, 0x5, RZ ;  /* 0x0000000500127810 */ /* 0x000fc60007ffe0ff */
[----:B------:R-:W5:Y:S02]  /*3870*/  LDG.E.U16 R30, desc[UR8][R34.64] ;  /* 0x00000008221e7981 */ /* 0x000f64000c1e1500 */
[----:B------:R-:W-:-:S04]  /*3880*/  IMAD.WIDE.U32 R18, R16, UR4, R18 ;  /* 0x0000000410127c25 */ /* 0x000fc8000f8e0012 */
[----:B------:R-:W-:-:S04]  /*3890*/  IMAD.IADD R19, R25, 0x1, R19 ;  /* 0x0000000119137824 */ /* 0x000fc800078e0213 */
[----:B------:R-:W-:-:S04]  /*38a0*/  IMAD R19, R19, UR6, RZ ;  /* 0x0000000613137c24 */ /* 0x000fc8000f8e02ff */
[C---:B0-----:R-:W-:Y:S02]  /*38b0*/  IMAD R23, R18.reuse, UR7, R19 ;  /* 0x0000000712177c24 */ /* 0x041fe4000f8e0213 */
[----:B------:R-:W-:-:S05]  /*38c0*/  IMAD.WIDE.U32 R18, R18, UR6, R12 ;  /* 0x0000000612127c25 */ /* 0x000fca000f8e000c */
[----:B------:R-:W-:Y:S02]  /*38d0*/  IADD3 R19, PT, PT, R19, R23, RZ ;  /* 0x0000001713137210 */ /* 0x000fe40007ffe0ff */
        /* <DEDUP_REMOVED lines=8> */
[C---:B-1----:R-:W-:Y:S02]  /*3960*/  IMAD R21, R18.reuse, UR7, R19 ;  /* 0x0000000712157c24 */ /* 0x042fe4000f8e0213 */
[----:B------:R-:W-:-:S05]  /*3970*/  IMAD.WIDE.U32 R18, R18, UR6, R12 ;  /* 0x0000000612127c25 */ /* 0x000fca000f8e000c */
[----:B------:R-:W-:Y:S02]  /*3980*/  IADD3 R19, PT, PT, R19, R21, RZ ;  /* 0x0000001513137210 */ /* 0x000fe40007ffe0ff */
[----:B------:R-:W-:-:S04]  /*3990*/  LEA R20, P3, R18, UR10, 0x1 ;  /* 0x0000000a12147c11 */ /* 0x000fc8000f8608ff */
[----:B------:R-:W-:Y:S01]  /*39a0*/  LEA.HI.X R21, R18, UR11, R19, 0x1, P3 ;  /* 0x0000000b12157c11 */ /* 0x000fe200098f0c13 */
[----:B------:R-:W-:Y:S01]  /*39b0*/  VIADD R18, R0, 0x7 ;  /* 0x0000000700127836 */ /* 0x000fe20000000000 */
[----:B------:R-:W-:-:S03]  /*39c0*/  MOV R19, RZ ;  /* 0x000000ff00137202 */ /* 0x000fc60000000f00 */
[----:B------:R-:W5:Y:S01]  /*39d0*/  LDG.E.U16 R20, desc[UR8][R20.64] ;  /* 0x0000000814147981 */ /* 0x000f62000c1e1500 */
[----:B------:R-:W-:-:S05]  /*39e0*/  IMAD.WIDE.U32 R18, R16, UR4, R18 ;  /* 0x0000000410127c25 */ /* 0x000fca000f8e0012 */
[----:B------:R-:W-:-:S05]  /*39f0*/  IADD3 R25, PT, PT, R25, R19, RZ ;  /* 0x0000001319197210 */ /* 0x000fca0007ffe0ff */
[----:B------:R-:W-:Y:S02]  /*3a00*/  IMAD R19, R25, UR6, RZ ;  /* 0x0000000619137c24 */ /* 0x000fe4000f8e02ff */
[----:B------:R-:W-:-:S04]  /*3a10*/  IMAD.WIDE.U32 R24, R18, UR6, R12 ;  /* 0x0000000612187c25 */ /* 0x000fc8000f8e000c */
[----:B------:R-:W-:Y:S01]  /*3a20*/  IMAD R19, R18, UR7, R19 ;  /* 0x0000000712137c24 */ /* 0x000fe2000f8e0213 */
[----:B------:R-:W-:-:S03]  /*3a30*/  LEA R18, P3, R24, UR10, 0x1 ;  /* 0x0000000a18127c11 */ /* 0x000fc6000f8608ff */
[----:B------:R-:W-:-:S05]  /*3a40*/  IMAD.IADD R19, R25, 0x1, R19 ;  /* 0x0000000119137824 */ /* 0x000fca00078e0213 */
[----:B------:R-:W-:-:S05]  /*3a50*/  LEA.HI.X R19, R24, UR11, R19, 0x1, P3 ;  /* 0x0000000b18137c11 */ /* 0x000fca00098f0c13 */
[----:B------:R-:W5:Y:S01]  /*3a60*/  LDG.E.U16 R18, desc[UR8][R18.64] ;  /* 0x0000000812127981 */ /* 0x000f62000c1e1500 */
[----:B------:R-:W-:Y:S01]  /*3a70*/  VIADD R0, R0, 0x8 ;  /* 0x0000000800007836 */ /* 0x000fe20000000000 */
[----:B---3--:R-:W-:-:S05]  /*3a80*/  SHF.L.U32 R24, R27, 0x10, RZ ;  /* 0x000000101b187819 */ /* 0x008fca00000006ff */
[----:B------:R-:W-:Y:S01]  /*3a90*/  FADD.FTZ R24, R7, R24 ;  /* 0x0000001807187221 */ /* 0x000fe20000010000 */
[----:B----4-:R-:W-:Y:S01]  /*3aa0*/  SHF.L.U32 R25, R26, 0x10, RZ ;  /* 0x000000101a197819 */ /* 0x010fe200000006ff */
[----:B--2---:R-:W-:-:S04]  /*3ab0*/  IMAD.U32 R7, R32, 0x10000, RZ ;  /* 0x0001000020077824 */ /* 0x004fc800078e00ff */
[----:B------:R-:W-:-:S04]  /*3ac0*/  FADD.FTZ R24, R24, R25 ;  /* 0x0000001918187221 */ /* 0x000fc80000010000 */
[----:B------:R-:W-:Y:S01]  /*3ad0*/  FADD.FTZ R7, R24, R7 ;  /* 0x0000000718077221 */ /* 0x000fe20000010000 */
[----:B-----5:R-:W-:-:S05]  /*3ae0*/  SHF.L.U32 R26, R31, 0x10, RZ ;  /* 0x000000101f1a7819 */ /* 0x020fca00000006ff */
[----:B------:R-:W-:Y:S01]  /*3af0*/  FADD.FTZ R7, R7, R26 ;  /* 0x0000001a07077221 */ /* 0x000fe20000010000 */
[----:B------:R-:W-:-:S05]  /*3b00*/  SHF.L.U32 R30, R30, 0x10, RZ ;  /* 0x000000101e1e7819 */ /* 0x000fca00000006ff */
[----:B------:R-:W-:Y:S01]  /*3b10*/  FADD.FTZ R7, R7, R30 ;  /* 0x0000001e07077221 */ /* 0x000fe20000010000 */
[----:B------:R-:W-:-:S04]  /*3b20*/  IMAD.U32 R22, R22, 0x10000, RZ ;  /* 0x0001000016167824 */ /* 0x000fc800078e00ff */
[----:B------:R-:W-:Y:S01]  /*3b30*/  FADD.FTZ R7, R7, R22 ;  /* 0x0000001607077221 */ /* 0x000fe20000010000 */
[----:B------:R-:W-:-:S05]  /*3b40*/  SHF.L.U32 R20, R20, 0x10, RZ ;  /* 0x0000001014147819 */ /* 0x000fca00000006ff */
[----:B------:R-:W-:Y:S01]  /*3b50*/  FADD.FTZ R7, R7, R20 ;  /* 0x0000001407077221 */ /* 0x000fe20000010000 */
[----:B------:R-:W-:-:S05]  /*3b60*/  SHF.L.U32 R18, R18, 0x10, RZ ;  /* 0x0000001012127819 */ /* 0x000fca00000006ff */
[----:B------:R-:W-:-:S07]  /*3b70*/  FADD.FTZ R7, R7, R18 ;  /* 0x0000001207077221 */ /* 0x000fce0000010000 */
.L_x_1195:
[----:B------:R-:W-:Y:S05]  /*3b80*/  BSYNC.RECONVERGENT B3 ;  /* 0x0000000000037941 */ /* 0x000fea0003800200 */
.L_x_1194:
[----:B------:R-:W-:Y:S05]  /*3b90*/  @!P2 BRA `(.L_x_1193) ;  /* 0x0000000400c0a947 */ /* 0x000fea0003800000 */
[----:B------:R-:W-:Y:S01]  /*3ba0*/  IADD3 R18, PT, PT, R5, -0x1, RZ ;  /* 0xffffffff05127810 */ /* 0x000fe20007ffe0ff */
[----:B------:R-:W-:Y:S01]  /*3bb0*/  BSSY.RECONVERGENT B3, `(.L_x_1196) ;  /* 0x000003e000037945 */ /* 0x000fe20003800200 */
[----:B------:R-:W-:Y:S02]  /*3bc0*/  ISETP.NE.AND P2, PT, R2, RZ, PT ;  /* 0x000000ff0200720c */ /* 0x000fe40003f45270 */
[----:B------:R-:W-:-:S13]  /*3bd0*/  ISETP.GE.U32.AND P3, PT, R18, 0x3, PT ;  /* 0x000000031200780c */ /* 0x000fda0003f66070 */
[----:B------:R-:W-:Y:S05]  /*3be0*/  @!P3 BRA `(.L_x_1197) ;  /* 0x0000000000e8b947 */ /* 0x000fea0003800000 */
[----:B------:R-:W0:Y:S01]  /*3bf0*/  LDCU.64 UR4, c[0x0][0x3a0] ;  /* 0x00007400ff0477ac */ /* 0x000e220008000a00 */
[----:B------:R-:W-:Y:S01]  /*3c00*/  MOV R18, R0 ;  /* 0x0000000000127202 */ /* 0x000fe20000000f00 */
[----:B------:R-:W-:Y:S01]  /*3c10*/  IMAD.MOV.U32 R19, RZ, RZ, RZ ;  /* 0x000000ffff137224 */ /* 0x000fe200078e00ff */
[C---:B------:R-:W-:Y:S01]  /*3c20*/  IADD3 R24, PT, PT, R0.reuse, 0x1, RZ ;  /* 0x0000000100187810 */ /* 0x040fe20007ffe0ff */
[----:B------:R-:W1:Y:S01]  /*3c30*/  LDCU.64 UR6, c[0x0][0x390] ;  /* 0x00007200ff0677ac */ /* 0x000e620008000a00 */
[C---:B------:R-:W-:Y:S01]  /*3c40*/  IADD3 R20, PT, PT, R0.reuse, 0x3, RZ ;  /* 0x0000000300147810 */ /* 0x040fe20007ffe0ff */
[----:B------:R-:W-:Y:S01]  /*3c50*/  HFMA2 R25, -RZ, RZ, 0, 0 ;  /* 0x00000000ff197431 */ /* 0x000fe200000001ff */
[----:B------:R-:W-:Y:S01]  /*3c60*/  MOV R23, RZ ;  /* 0x000000ff00177202 */ /* 0x000fe20000000f00 */
[----:B------:R-:W-:Y:S02]  /*3c70*/  VIADD R22, R0, 0x2 ;  /* 0x0000000200167836 */ /* 0x000fe40000000000 */
[----:B0-----:R-:W-:-:S02]  /*3c80*/  IMAD R21, R3, UR4, RZ ;  /* 0x0000000403157c24 */ /* 0x001fc4000f8e02ff */
[----:B------:R-:W-:-:S04]  /*3c90*/  IMAD.WIDE.U32 R26, R16, UR4, R18 ;  /* 0x00000004101a7c25 */ /* 0x000fc8000f8e0012 */
[C---:B------:R-:W-:Y:S02]  /*3ca0*/  IMAD R19, R16.reuse, UR5, R21 ;  /* 0x0000000510137c24 */ /* 0x040fe4000f8e0215 */
[----:B------:R-:W-:Y:S02]  /*3cb0*/  IMAD.MOV.U32 R21, RZ, RZ, RZ ;  /* 0x000000ffff157224 */ /* 0x000fe400078e00ff */
[----:B------:R-:W-:Y:S01]  /*3cc0*/  IMAD.WIDE.U32 R24, R16, UR4, R24 ;  /* 0x0000000410187c25 */ /* 0x000fe2000f8e0018 */
[----:B------:R-:W-:-:S03]  /*3cd0*/  IADD3 R18, PT, PT, R19, R27, RZ ;  /* 0x0000001b13127210 */ /* 0x000fc60007ffe0ff */
[----:B------:R-:W-:Y:S01]  /*3ce0*/  IMAD.WIDE.U32 R22, R16, UR4, R22 ;  /* 0x0000000410167c25 */ /* 0x000fe2000f8e0016 */
[----:B------:R-:W-:-:S03]  /*3cf0*/  IADD3 R27, PT, PT, R19, R25, RZ ;  /* 0x00000019131b7210 */ /* 0x000fc60007ffe0ff */
[----:B------:R-:W-:Y:S01]  /*3d00*/  IMAD.WIDE.U32 R20, R16, UR4, R20 ;  /* 0x0000000410147c25 */ /* 0x000fe2000f8e0014 */
[----:B------:R-:W0:Y:S03]  /*3d10*/  LDCU.64 UR4, c[0x0][0x388] ;  /* 0x00007100ff0477ac */ /* 0x000e260008000a00 */
[----:B-1----:R-:W-:Y:S01]  /*3d20*/  IMAD R25, R18, UR6, RZ ;  /* 0x0000000612197c24 */ /* 0x002fe2000f8e02ff */
[----:B------:R-:W-:Y:S01]  /*3d30*/  IADD3 R18, PT, PT, R19, R21, RZ ;  /* 0x0000001513127210 */ /* 0x000fe20007ffe0ff */
[----:B------:R-:W-:Y:S02]  /*3d40*/  IMAD R33, R27, UR6, RZ ;  /* 0x000000061b217c24 */ /* 0x000fe4000f8e02ff */
[----:B------:R-:W-:Y:S02]  /*3d50*/  IMAD R21, R26, UR7, R25 ;  /* 0x000000071a157c24 */ /* 0x000fe4000f8e0219 */
[----:B------:R-:W-:-:S02]  /*3d60*/  IMAD.IADD R23, R19, 0x1, R23 ;  /* 0x0000000113177824 */ /* 0x000fc400078e0217 */
[----:B------:R-:W-:-:S04]  /*3d70*/  IMAD.WIDE.U32 R26, R26, UR6, R12 ;  /* 0x000000061a1a7c25 */ /* 0x000fc8000f8e000c */
[----:B------:R-:W-:Y:S01]  /*3d80*/  IMAD R35, R18, UR6, RZ ;  /* 0x0000000612237c24 */ /* 0x000fe2000f8e02ff */
[----:B------:R-:W-:Y:S01]  /*3d90*/  IADD3 R21, PT, PT, R27, R21, RZ ;  /* 0x000000151b157210 */ /* 0x000fe20007ffe0ff */
[----:B------:R-:W-:Y:S02]  /*3da0*/  IMAD R23, R23, UR6, RZ ;  /* 0x0000000617177c24 */ /* 0x000fe4000f8e02ff */
[----:B------:R-:W-:Y:S02]  /*3db0*/  IMAD R33, R24, UR7, R33 ;  /* 0x0000000718217c24 */ /* 0x000fe4000f8e0221 */
[----:B------:R-:W-:-:S04]  /*3dc0*/  IMAD.WIDE.U32 R18, R20, UR6, R12 ;  /* 0x0000000614127c25 */ /* 0x000fc8000f8e000c */
[----:B------:R-:W-:Y:S01]  /*3dd0*/  IMAD R35, R20, UR7, R35 ;  /* 0x0000000714237c24 */ /* 0x000fe2000f8e0223 */
[----:B0-----:R-:W-:Y:S01]  /*3de0*/  LEA R20, P3, R26, UR4, 0x1 ;  /* 0x000000041a147c11 */ /* 0x001fe2000f8608ff */
[----:B------:R-:W-:-:S03]  /*3df0*/  IMAD.WIDE.U32 R24, R24, UR6, R12 ;  /* 0x0000000618187c25 */ /* 0x000fc6000f8e000c */
[----:B------:R-:W-:Y:S01]  /*3e00*/  LEA.HI.X R21, R26, UR5, R21, 0x1, P3 ;  /* 0x000000051a157c11 */ /* 0x000fe200098f0c15 */
[----:B------:R-:W-:Y:S01]  /*3e10*/  IMAD R31, R22, UR7, R23 ;  /* 0x00000007161f7c24 */ /* 0x000fe2000f8e0217 */
[----:B------:R-:W-:Y:S01]  /*3e20*/  LEA R26, P3, R24, UR4, 0x1 ;  /* 0x00000004181a7c11 */ /* 0x000fe2000f8608ff */
[----:B------:R-:W-:Y:S02]  /*3e30*/  IMAD.WIDE.U32 R22, R22, UR6, R12 ;  /* 0x0000000616167c25 */ /* 0x000fe4000f8e000c */
[----:B------:R-:W2:Y:S02]  /*3e40*/  LDG.E.U16 R20, desc[UR8][R20.64] ;  /* 0x0000000814147981 */ /* 0x000ea4000c1e1500 */
[----:B------:R-:W-:Y:S01]  /*3e50*/  IMAD.IADD R33, R25, 0x1, R33 ;  /* 0x0000000119217824 */ /* 0x000fe200078e0221 */
[----:B------:R-:W-:Y:S02]  /*3e60*/  IADD3 R31, PT, PT, R23, R31, RZ ;  /* 0x0000001f171f7210 */ /* 0x000fe40007ffe0ff */
[----:B------:R-:W-:-:S02]  /*3e70*/  LEA R30, P4, R22, UR4, 0x1 ;  /* 0x00000004161e7c11 */ /* 0x000fc4000f8808ff */
[----:B------:R-:W-:Y:S02]  /*3e80*/  LEA.HI.X R27, R24, UR5, R33, 0x1, P3 ;  /* 0x00000005181b7c11 */ /* 0x000fe400098f0c21 */
[----:B------:R-:W-:Y:S02]  /*3e90*/  LEA.HI.X R31, R22, UR5, R31, 0x1, P4 ;  /* 0x00000005161f7c11 */ /* 0x000fe4000a0f0c1f */
[----:B------:R-:W-:Y:S01]  /*3ea0*/  LEA R22, P3, R18, UR4, 0x1 ;  /* 0x0000000412167c11 */ /* 0x000fe2000f8608ff */
[----:B------:R-:W3:Y:S01]  /*3eb0*/  LDG.E.U16 R26, desc[UR8][R26.64] ;  /* 0x000000081a1a7981 */ /* 0x000ee2000c1e1500 */
[----:B------:R-:W-:-:S03]  /*3ec0*/  IADD3 R35, PT, PT, R19, R35, RZ ;  /* 0x0000002313237210 */ /* 0x000fc60007ffe0ff */
[----:B------:R-:W4:Y:S01]  /*3ed0*/  LDG.E.U16 R30, desc[UR8][R30.64] ;  /* 0x000000081e1e7981 */ /* 0x000f22000c1e1500 */
[----:B------:R-:W-:-:S05]  /*3ee0*/  LEA.HI.X R23, R18, UR5, R35, 0x1, P3 ;  /* 0x0000000512177c11 */ /* 0x000fca00098f0c23 */
[----:B------:R-:W5:Y:S01]  /*3ef0*/  LDG.E.U16 R22, desc[UR8][R22.64] ;  /* 0x0000000816167981 */ /* 0x000f62000c1e1500 */
[----:B------:R-:W-:Y:S01]  /*3f00*/  IADD3 R0, PT, PT, R0, 0x4, RZ ;  /* 0x0000000400007810 */ /* 0x000fe20007ffe0ff */
[----:B--2---:R-:W-:-:S04]  /*3f10*/  IMAD.U32 R18, R20, 0x10000, RZ ;  /* 0x0001000014127824 */ /* 0x004fc800078e00ff */
[----:B------:R-:W-:Y:S01]  /*3f20*/  FADD.FTZ R18, R7, R18 ;  /* 0x0000001207127221 */ /* 0x000fe20000010000 */
[----:B---3--:R-:W-:Y:S02]  /*3f30*/  SHF.L.U32 R19, R26, 0x10, RZ ;  /* 0x000000101a137819 */ /* 0x008fe400000006ff */
[----:B----4-:R-:W-:-:S03]  /*3f40*/  SHF.L.U32 R7, R30, 0x10, RZ ;  /* 0x000000101e077819 */ /* 0x010fc600000006ff */
[----:B------:R-:W-:-:S04]  /*3f50*/  FADD.FTZ R18, R18, R19 ;  /* 0x0000001312127221 */ /* 0x000fc80000010000 */
[----:B------:R-:W-:Y:S01]  /*3f60*/  FADD.FTZ R7, R18, R7 ;  /* 0x0000000712077221 */ /* 0x000fe20000010000 */
[----:B-----5:R-:W-:-:S04]  /*3f70*/  IMAD.U32 R20, R22, 0x10000, RZ ;  /* 0x0001000016147824 */ /* 0x020fc800078e00ff */
[----:B------:R-:W-:-:S07]  /*3f80*/  FADD.FTZ R7, R7, R20 ;  /* 0x0000001407077221 */ /* 0x000fce0000010000 */
.L_x_1197:
[----:B------:R-:W-:Y:S05]  /*3f90*/  BSYNC.RECONVERGENT B3 ;  /* 0x0000000000037941 */ /* 0x000fea0003800200 */
.L_x_1196:
[----:B------:R-:W-:Y:S05]  /*3fa0*/  @!P2 BRA `(.L_x_1193) ;  /* 0x0000000000bca947 */ /* 0x000fea0003800000 */
[----:B------:R-:W0:Y:S01]  /*3fb0*/  LDC.64 R22, c[0x0][0x3a0] ;  /* 0x0000e800ff167b82 */ /* 0x000e220000000a00 */
[----:B------:R-:W-:Y:S01]  /*3fc0*/  MOV R24, R0 ;  /* 0x0000000000187202 */ /* 0x000fe20000000f00 */
[----:B------:R-:W-:-:S06]  /*3fd0*/  IMAD.MOV.U32 R25, RZ, RZ, RZ ;  /* 0x000000ffff197224 */ /* 0x000fcc00078e00ff */
[----:B------:R-:W1:Y:S08]  /*3fe0*/  LDC.64 R18, c[0x0][0x390] ;  /* 0x0000e400ff127b82 */ /* 0x000e700000000a00 */
[----:B------:R-:W2:Y:S01]  /*3ff0*/  LDC.64 R20, c[0x0][0x388] ;  /* 0x0000e200ff147b82 */ /* 0x000ea20000000a00 */
[-C--:B0-----:R-:W-:Y:S02]  /*4000*/  IMAD R3, R3, R22.reuse, RZ ;  /* 0x0000001603037224 */ /* 0x081fe400078e02ff */
[----:B------:R-:W-:-:S04]  /*4010*/  IMAD.WIDE.U32 R24, R16, R22, R24 ;  /* 0x0000001610187225 */ /* 0x000fc800078e0018 */
[----:B------:R-:W-:Y:S02]  /*4020*/  IMAD R23, R16, R23, R3 ;  /* 0x0000001710177224 */ /* 0x000fe400078e0203 */
[----:B-1----:R-:W-:-:S03]  /*4030*/  IMAD.WIDE.U32 R26, R24, R18, R12 ;  /* 0x00000012181a7225 */ /* 0x002fc600078e000c */
[----:B------:R-:W-:-:S05]  /*4040*/  IADD3 R3, PT, PT, R23, R25, RZ ;  /* 0x0000001917037210 */ /* 0x000fca0007ffe0ff */
[----:B------:R-:W-:-:S04]  /*4050*/  IMAD R3, R3, R18, RZ ;  /* 0x0000001203037224 */ /* 0x000fc800078e02ff */
[----:B------:R-:W-:Y:S01]  /*4060*/  IMAD R3, R24, R19, R3 ;  /* 0x0000001318037224 */ /* 0x000fe200078e0203 */
[----:B--2---:R-:W-:-:S04]  /*4070*/  LEA R24, P2, R26, R20, 0x1 ;  /* 0x000000141a187211 */ /* 0x004fc800078408ff */
[----:B------:R-:W-:-:S04]  /*4080*/  IADD3 R3, PT, PT, R27, R3, RZ ;  /* 0x000000031b037210 */ /* 0x000fc80007ffe0ff */
[----:B------:R-:W-:-:S05]  /*4090*/  LEA.HI.X R25, R26, R21, R3, 0x1, P2 ;  /* 0x000000151a197211 */ /* 0x000fca00010f0c03 */
[----:B------:R-:W2:Y:S01]  /*40a0*/  LDG.E.U16 R24, desc[UR8][R24.64] ;  /* 0x0000000818187981 */ /* 0x000ea2000c1e1500 */
[----:B------:R-:W-:Y:S01]  /*40b0*/  ISETP.NE.AND P2, PT, R2, 0x1, PT ;  /* 0x000000010200780c */ /* 0x000fe20003f45270 */
[----:B--2---:R-:W-:-:S04]  /*40c0*/  IMAD.U32 R26, R24, 0x10000, RZ ;  /* 0x00010000181a7824 */ /* 0x004fc800078e00ff */
[----:B------:R-:W-:-:S08]  /*40d0*/  FADD.FTZ R7, R7, R26 ;  /* 0x0000001a07077221 */ /* 0x000fd00000010000 */
[----:B------:R-:W-:Y:S05]  /*40e0*/  @!P2 BRA `(.L_x_1193) ;  /* 0x00000000006ca947 */ /* 0x000fea0003800000 */
[----:B------:R-:W-:Y:S01]  /*40f0*/  ISETP.NE.AND P2, PT, R2, 0x2, PT ;  /* 0x000000020200780c */ /* 0x000fe20003f45270 */
[----:B------:R-:W-:Y:S01]  /*4100*/  IMAD.MOV.U32 R25, RZ, RZ, RZ ;  /* 0x000000ffff197224 */ /* 0x000fe200078e00ff */
[----:B------:R-:W-:-:S05]  /*4110*/  IADD3 R24, PT, PT, R0, 0x1, RZ ;  /* 0x0000000100187810 */ /* 0x000fca0007ffe0ff */
[----:B------:R-:W-:-:S05]  /*4120*/  IMAD.WIDE.U32 R24, R16, R22, R24 ;  /* 0x0000001610187225 */ /* 0x000fca00078e0018 */
[----:B------:R-:W-:Y:S02]  /*4130*/  IADD3 R25, PT, PT, R23, R25, RZ ;  /* 0x0000001917197210 */ /* 0x000fe40007ffe0ff */
[----:B------:R-:W-:Y:S02]  /*4140*/  @P2 IADD3 R26, PT, PT, R0, 0x2, RZ ;  /* 0x00000002001a2810 */ /* 0x000fe40007ffe0ff */
[----:B------:R-:W-:Y:S01]  /*4150*/  @P2 MOV R27, RZ ;  /* 0x000000ff001b2202 */ /* 0x000fe20000000f00 */
[----:B------:R-:W-:Y:S02]  /*4160*/  IMAD R25, R25, R18, RZ ;  /* 0x0000001219197224 */ /* 0x000fe400078e02ff */
[----:B------:R-:W-:-:S04]  /*4170*/  @P2 IMAD.WIDE.U32 R16, R16, R22, R26 ;  /* 0x0000001610102225 */ /* 0x000fc800078e001a */
[----:B------:R-:W-:Y:S02]  /*4180*/  @P2 IMAD.IADD R3, R23, 0x1, R17 ;  /* 0x0000000117032824 */ /* 0x000fe400078e0211 */
[----:B------:R-:W-:-:S04]  /*4190*/  IMAD.WIDE.U32 R22, R24, R18, R12 ;  /* 0x0000001218167225 */ /* 0x000fc800078e000c */
[-C--:B------:R-:W-:Y:S02]  /*41a0*/  @P2 IMAD R0, R3, R18.reuse, RZ ;  /* 0x0000001203002224 */ /* 0x080fe400078e02ff */
[----:B------:R-:W-:Y:S02]  /*41b0*/  IMAD R3, R24, R19, R25 ;  /* 0x0000001318037224 */ /* 0x000fe400078e0219 */
[----:B------:R-:W-:-:S04]  /*41c0*/  @P2 IMAD.WIDE.U32 R24, R16, R18, R12 ;  /* 0x0000001210182225 */ /* 0x000fc800078e000c */
[----:B------:R-:W-:Y:S01]  /*41d0*/  @P2 IMAD R19, R16, R19, R0 ;  /* 0x0000001310132224 */ /* 0x000fe200078e0200 */
[-C--:B------:R-:W-:Y:S02]  /*41e0*/  LEA R16, P3, R22, R20.reuse, 0x1 ;  /* 0x0000001416107211 */ /* 0x080fe400078608ff */
[----:B------:R-:W-:Y:S02]  /*41f0*/  IADD3 R0, PT, PT, R23, R3, RZ ;  /* 0x0000000317007210 */ /* 0x000fe40007ffe0ff */
[----:B------:R-:W-:Y:S02]  /*4200*/  @P2 LEA R20, P4, R24, R20, 0x1 ;  /* 0x0000001418142211 */ /* 0x000fe400078808ff */
[----:B------:R-:W-:Y:S02]  /*4210*/  LEA.HI.X R17, R22, R21, R0, 0x1, P3 ;  /* 0x0000001516117211 */ /* 0x000fe400018f0c00 */
[----:B------:R-:W-:-:S03]  /*4220*/  @P2 IADD3 R0, PT, PT, R25, R19, RZ ;  /* 0x0000001319002210 */ /* 0x000fc60007ffe0ff */
[----:B------:R-:W2:Y:S01]  /*4230*/  LDG.E.U16 R16, desc[UR8][R16.64] ;  /* 0x0000000810107981 */ /* 0x000ea2000c1e1500 */
[----:B------:R-:W-:-:S05]  /*4240*/  @P2 LEA.HI.X R21, R24, R21, R0, 0x1, P4 ;  /* 0x0000001518152211 */ /* 0x000fca00020f0c00 */
[----:B------:R-:W3:Y:S01]  /*4250*/  @P2 LDG.E.U16 R20, desc[UR8][R20.64] ;  /* 0x0000000814142981 */ /* 0x000ee2000c1e1500 */
[----:B--2---:R-:W-:-:S04]  /*4260*/  IMAD.U32 R0, R16, 0x10000, RZ ;  /* 0x0001000010007824 */ /* 0x004fc800078e00ff */
[----:B------:R-:W-:Y:S01]  /*4270*/  FADD.FTZ R7, R7, R0 ;  /* 0x0000000007077221 */ /* 0x000fe20000010000 */
[----:B---3--:R-:W-:-:S05]  /*4280*/  @P2 SHF.L.U32 R18, R20, 0x10, RZ ;  /* 0x0000001014122819 */ /* 0x008fca00000006ff */
[----:B------:R-:W-:-:S07]  /*4290*/  @P2 FADD.FTZ R7, R7, R18 ;  /* 0x0000001207072221 */ /* 0x000fce0000010000 */
.L_x_1193:
[----:B------:R-:W-:Y:S05]  /*42a0*/  BSYNC.RECONVERGENT B2 ;  /* 0x0000000000027941 */ /* 0x000fea0003800200 */
.L_x_1192:
[----:B------:R-:W-:Y:S05]  /*42b0*/  @P1 BRA `(.L_x_1198) ;  /* 0xffffffe800901947 */ /* 0x000fea000383ffff */
[----:B------:R-:W-:Y:S05]  /*42c0*/  BSYNC.RECONVERGENT B1 ;  /* 0x0000000000017941 */ /* 0x000fea0003800200 */
.L_x_1188:
[----:B------:R-:W0:Y:S02]  /*42d0*/  LDCU UR4, c[0x0][0x3d0] ;  /* 0x00007a00ff0477ac */ /* 0x000e240008000800 */
[----:B0-----:R-:W-:-:S04]  /*42e0*/  I2FP.F32.S32 R2, UR4 ;  /* 0x0000000400027c45 */ /* 0x001fc80008201400 */
[----:B------:R-:W0:Y:S02]  /*42f0*/  MUFU.RCP R0, R2 ;  /* 0x0000000200007308 */ /* 0x000e240000001000 */
[----:B0-----:R-:W-:-:S05]  /*4300*/  FMUL.FTZ R0, R7, R0 ;  /* 0x0000000007007220 */ /* 0x001fca0000410000 */
[----:B------:R-:W-:-:S07]  /*4310*/  F2FP.BF16.F32.PACK_AB R0, RZ, R0 ;  /* 0x00000000ff00723e */ /* 0x000fce00000010ff */
.L_x_1187:
[----:B------:R-:W-:Y:S05]  /*4320*/  BSYNC.RECONVERGENT B0 ;  /* 0x0000000000007941 */ /* 0x000fea0003800200 */
.L_x_1186:
        /* <DEDUP_REMOVED lines=13> */
        .weak           $__internal_21_$__cuda_sm20_div_s64
        .type           $__internal_21_$__cuda_sm20_div_s64,@function
        .size           $__internal_21_$__cuda_sm20_div_s64,(.L_x_1508 - $__internal_21_$__cuda_sm20_div_s64)
$__internal_21_$__cuda_sm20_div_s64:
        /* <DEDUP_REMOVED lines=29> */
[----:B------:R-:W-:-:S03]  /*45d0*/  IADD3 R23, P0, PT, RZ, -R6, RZ ;  /* 0x80000006ff177210 */ /* 0x000fc60007f1e0ff */
[----:B------:R-:W-:Y:S02]  /*45e0*/  IMAD R7, R21, R14, R7 ;  /* 0x0000000e15077224 */ /* 0x000fe400078e0207 */
[----:B------:R-:W-:-:S03]  /*45f0*/  IMAD.HI.U32 R16, R17, R23, RZ ;  /* 0x0000001711107227 */ /* 0x000fc600078e00ff */
[----:B------:R-:W-:Y:S02]  /*4600*/  IADD3.X R6, PT, PT, RZ, ~R7, RZ, P0, !PT ;  /* 0x80000007ff067210 */ /* 0x000fe400007fe4ff */
[----:B------:R-:W-:-:S03]  /*4610*/  IADD3 R7, P4, PT, RZ, -R2, RZ ;  /* 0x80000002ff077210 */ /* 0x000fc60007f9e0ff */
[----:B------:R-:W-:-:S04]  /*4620*/  IMAD.WIDE.U32 R16, P0, R17, R6, R16 ;  /* 0x0000000611107225 */ /* 0x000fc80007800010 */
[----:B------:R-:W-:Y:S02]  /*4630*/  IMAD.X R20, RZ, RZ, ~R5, P4 ;  /* 0x000000ffff147224 */ /* 0x000fe400020e0e05 */
[----:B------:R-:W-:Y:S01]  /*4640*/  IMAD.HI.U32 R16, P1, R21, R23, R16 ;  /* 0x0000001715107227 */ /* 0x000fe20007820010 */
[----:B------:R-:W-:-:S03]  /*4650*/  SEL R17, R7, R2, !P3 ;  /* 0x0000000207117207 */ /* 0x000fc60005800000 */
[----:B------:R-:W-:Y:S02]  /*4660*/  HFMA2 R7, -RZ, RZ, 0, 0 ;  /* 0x00000000ff077431 */ /* 0x000fe400000001ff */
[CC--:B------:R-:W-:Y:S02]  /*4670*/  IMAD R23, R21.reuse, R6.reuse, RZ ;  /* 0x0000000615177224 */ /* 0x0c0fe400078e02ff */
[----:B------:R-:W-:-:S03]  /*4680*/  IMAD.HI.U32 R2, R21, R6, RZ ;  /* 0x0000000615027227 */ /* 0x000fc600078e00ff */
[----:B------:R-:W-:Y:S02]  /*4690*/  IADD3 R16, P2, PT, R23, R16, RZ ;  /* 0x0000001017107210 */ /* 0x000fe40007f5e0ff */
[----:B------:R-:W-:Y:S02]  /*46a0*/  IADD3.X R2, PT, PT, R2, R21, RZ, P0, !PT ;  /* 0x0000001502027210 */ /* 0x000fe400007fe4ff */
[----:B------:R-:W-:Y:S01]  /*46b0*/  SEL R21, R20, R5, !P3 ;  /* 0x0000000514157207 */ /* 0x000fe20005800000 */
        /* <DEDUP_REMOVED lines=10> */
[----:B------:R-:W-:Y:S01]  /*4760*/  IMAD R2, R25, R15, R7 ;  /* 0x0000000f19027224 */ /* 0x000fe200078e0207 */
[----:B------:R-:W-:-:S03]  /*4770*/  IADD3 R27, P1, PT, -R6, R17, RZ ;  /* 0x00000011061b7210 */ /* 0x000fc60007f3e1ff */
[-C--:B------:R-:W-:Y:S01]  /*4780*/  IMAD R2, R23, R14.reuse, R2 ;  /* 0x0000000e17027224 */ /* 0x080fe200078e0202 */
[----:B------:R-:W-:-:S04]  /*4790*/  ISETP.GE.U32.AND P0, PT, R27, R14, PT ;  /* 0x0000000e1b00720c */ /* 0x000fc80003f06070 */
[----:B------:R-:W-:Y:S02]  /*47a0*/  IADD3.X R21, PT, PT, ~R2, R21, RZ, P1, !PT ;  /* 0x0000001502157210 */ /* 0x000fe40000ffe5ff */
[----:B------:R-:W-:Y:S02]  /*47b0*/  IADD3 R7, P1, PT, R27, -R14, RZ ;  /* 0x8000000e1b077210 */ /* 0x000fe40007f3e0ff */
[----:B------:R-:W-:Y:S02]  /*47c0*/  ISETP.GE.U32.AND.EX P0, PT, R21, R15, PT, P0 ;  /* 0x0000000f1500720c */ /* 0x000fe40003f06100 */
[----:B------:R-:W-:Y:S01]  /*47d0*/  IADD3 R2, P2, PT, R25, 0x1, RZ ;  /* 0x0000000119027810 */ /* 0x000fe20007f5e0ff */
[----:B------:R-:W-:Y:S01]  /*47e0*/  IMAD.X R17, R21, 0x1, ~R15, P1 ;  /* 0x0000000115117824 */ /* 0x000fe200008e0e0f */
[----:B------:R-:W-:Y:S02]  /*47f0*/  SEL R7, R7, R27, P0 ;  /* 0x0000001b07077207 */ /* 0x000fe40000000000 */
[----:B------:R-:W-:-:S02]  /*4800*/  IADD3.X R6, PT, PT, RZ, R23, RZ, P2, !PT ;  /* 0x00000017ff067210 */ /* 0x000fc400017fe4ff */
[----:B------:R-:W-:Y:S02]  /*4810*/  SEL R17, R17, R21, P0 ;  /* 0x0000001511117207 */ /* 0x000fe40000000000 */
[----:B------:R-:W-:Y:S02]  /*4820*/  SEL R25, R2, R25, P0 ;  /* 0x0000001902197207 */ /* 0x000fe40000000000 */
[----:B------:R-:W-:Y:S02]  /*4830*/  ISETP.GE.U32.AND P1, PT, R7, R14, PT ;  /* 0x0000000e0700720c */ /* 0x000fe40003f26070 */
[----:B------:R-:W-:Y:S02]  /*4840*/  SEL R2, R6, R23, P0 ;  /* 0x0000001706027207 */ /* 0x000fe40000000000 */
[----:B------:R-:W-:Y:S02]  /*4850*/  IADD3 R14, P2, PT, R25, 0x1, RZ ;  /* 0x00000001190e7810 */ /* 0x000fe40007f5e0ff */
[----:B------:R-:W-:-:S02]  /*4860*/  ISETP.GE.U32.AND.EX P0, PT, R17, R15, PT, P1 ;  /* 0x0000000f1100720c */ /* 0x000fc40003f06110 */
[-C--:B------:R-:W-:Y:S02]  /*4870*/  IADD3.X R15, PT, PT, RZ, R2.reuse, RZ, P2, !PT ;  /* 0x00000002ff0f7210 */ /* 0x080fe400017fe4ff */
[----:B------:R-:W-:Y:S02]  /*4880*/  SEL R14, R14, R25, P0 ;  /* 0x000000190e0e7207 */ /* 0x000fe40000000000 */
[----:B------:R-:W-:Y:S02]  /*4890*/  LOP3.LUT R6, R4, R5, RZ, 0x3c, !PT ;  /* 0x0000000504067212 */ /* 0x000fe400078e3cff */
[----:B------:R-:W-:Y:S02]  /*48a0*/  SEL R15, R15, R2, P0 ;  /* 0x000000020f0f7207 */ /* 0x000fe40000000000 */
[----:B------:R-:W-:Y:S02]  /*48b0*/  IADD3 R5, P2, PT, RZ, -R14, RZ ;  /* 0x8000000eff057210 */ /* 0x000fe40007f5e0ff */
[----:B------:R-:W-:-:S02]  /*48c0*/  ISETP.GE.AND P1, PT, R6, RZ, PT ;  /* 0x000000ff0600720c */ /* 0x000fc40003f26270 */
[----:B------:R-:W-:Y:S01]  /*48d0*/  ISETP.NE.U32.AND P0, PT, R3, RZ, PT ;  /* 0x000000ff0300720c */ /* 0x000fe20003f05070 */
[----:B------:R-:W-:Y:S02]  /*48e0*/  IMAD.X R2, RZ, RZ, ~R15, P2 ;  /* 0x000000ffff027224 */ /* 0x000fe400010e0e0f */
[----:B------:R-:W-:Y:S01]  /*48f0*/  HFMA2 R3, -RZ, RZ, 0, 0 ;  /* 0x00000000ff037431 */ /* 0x000fe200000001ff */
[----:B------:R-:W-:Y:S02]  /*4900*/  SEL R14, R5, R14, !P1 ;  /* 0x0000000e050e7207 */ /* 0x000fe40004800000 */
[----:B------:R-:W-:Y:S02]  /*4910*/  ISETP.NE.AND.EX P0, PT, R4, RZ, PT, P0 ;  /* 0x000000ff0400720c */ /* 0x000fe40003f05300 */
[----:B------:R-:W-:Y:S02]  /*4920*/  SEL R15, R2, R15, !P1 ;  /* 0x0000000f020f7207 */ /* 0x000fe40004800000 */
[----:B------:R-:W-:-:S02]  /*4930*/  MOV R2, R0 ;  /* 0x0000000000027202 */ /* 0x000fc40000000f00 */
[----:B------:R-:W-:Y:S02]  /*4940*/  SEL R14, R14, 0xffffffff, P0 ;  /* 0xffffffff0e0e7807 */ /* 0x000fe40000000000 */
[----:B------:R-:W-:Y:S01]  /*4950*/  SEL R15, R15, 0xffffffff, P0 ;  /* 0xffffffff0f0f7807 */ /* 0x000fe20000000000 */
[----:B------:R-:W-:Y:S06]  /*4960*/  RET.REL.NODEC R2 `(_ZN2at6native49_GLOBAL__N__3489678a_16_AveragePool2d_cu_fb80407630avg_pool2d_out_cuda_frame_nhwcIN3c108BFloat16EfEEviPKT_llliiiiiiiiPS5_ibb) ;  /* 0xffffffb402a47950 */ /* 0x000fec0003c3ffff */
.L_x_1199:
        /* <DEDUP_REMOVED lines=9> */
.L_x_1508:


//--------------------- .text._ZN2at6native49_GLOBAL__N__3489678a_16_AveragePool2d_cu_fb80407625avg_pool2d_out_cuda_frameIN3c104HalfEfEEviPKT_lllliiiiiiiPS5_ibb --------------------------
	.section	.text._ZN2at6native49_GLOBAL__N__3489678a_16_AveragePool2d_cu_fb80407625avg_pool2d_out_cuda_frameIN3c104HalfEfEEviPKT_lllliiiiiiiPS5_ibb,"ax",@progbits
	.align	128
.text._ZN2at6native49_GLOBAL__N__3489678a_16_AveragePool2d_cu_fb80407625avg_pool2d_out_cuda_frameIN3c104HalfEfEEviPKT_lllliiiiiiiPS5_ibb:
        .type           _ZN2at6native49_GLOBAL__N__3489678a_16_AveragePool2d_cu_fb80407625avg_pool2d_out_cuda_frameIN3c104HalfEfEEviPKT_lllliiiiiiiPS5_ibb,@function
        .size           _ZN2at6native49_GLOBAL__N__3489678a_16_AveragePool2d_cu_fb80407625avg_pool2d_out_cuda_frameIN3c104HalfEfEEviPKT_lllliiiiiiiPS5_ibb,(.L_x_1510 - _ZN2at6native49_GLOBAL__N__3489678a_16_AveragePool2d_cu_fb80407625avg_pool2d_out_cuda_frameIN3c104HalfEfEEviPKT_lllliiiiiiiPS5_ibb)
        .other          _ZN2at6native49_GLOBAL__N__3489678a_16_AveragePool2d_cu_fb80407625avg_pool2d_out_cuda_frameIN3c104HalfEfEEviPKT_lllliiiiiiiPS5_ibb,@"STO_CUDA_ENTRY STV_DEFAULT"
_ZN2at6native49_GLOBAL__N__3489678a_16_AveragePool2d_cu_fb80407625avg_pool2d_out_cuda_frameIN3c104HalfEfEEviPKT_lllliiiiiiiPS5_ibb:
[----:B------:R-:W-:Y:S01]  /*0000*/  LDC R1, c[0x0][0x37c] ;  /* 0x0000df00ff017b82 */ /* 0x000fe20000000800 */
[----:B------:R-:W0:Y:S07]  /*0010*/  S2R R2, SR_TID.X ;  /* 0x0000000000027919 */ /* 0x000e2e0000002100 */
[----:B------:R-:W0:Y:S01]  /*0020*/  S2UR UR4, SR_CTAID.X ;  /* 0x00000000000479c3 */ /* 0x000e220000002500 */
[----:B------:R-:W1:Y:S01]  /*0030*/  LDCU UR5, c[0x0][0x380] ;  /* 0x00007000ff0577ac */ /* 0x000e620008000800 */
[----:B------:R-:W-:-:S06]  /*0040*/  HFMA2 R3, -RZ, RZ, 0, 0 ;  /* 0x00000000ff037431 */ /* 0x000fcc00000001ff */
[----:B------:R-:W0:Y:S01]  /*0050*/  LDC R5, c[0x0][0x360] ;  /* 0x0000d800ff057b82 */ /* 0x000e220000000800 */
[----:B-1----:R-:W-:Y:S01]  /*0060*/  USHF.R.S32.HI UR9, URZ, 0x1f, UR5 ;  /* 0x0000001fff097899 */ /* 0x002fe20008011405 */
[----:B0-----:R-:W-:-:S03]  /*0070*/  IMAD.WIDE.U32 R2, R5, UR4, R2 ;  /* 0x0000000405027c25 */ /* 0x001fc6000f8e0002 */
[----:B------:R-:W-:-:S04]  /*0080*/  ISETP.GE.U32.AND P0, PT, R2, UR5, PT ;  /* 0x0000000502007c0c */ /* 0x000fc8000bf06070 */
[----:B------:R-:W-:-:S13]  /*0090*/  ISETP.GE.AND.EX P0, PT, R3, UR9, PT, P0 ;  /* 0x0000000903007c0c */ /* 0x000fda000bf06300 */
[----:B------:R-:W-:Y:S05]  /*00a0*/  @P0 EXIT ;  /* 0x000000000000094d */ /* 0x000fea0003800000 */
[----:B------:R-:W0:Y:S01]  /*00b0*/  LDCU UR4, c[0x0][0x398] ;  /* 0x00007300ff0477ac */ /* 0x000e220008000800 */
[----:B------:R-:W-:Y:S01]  /*00c0*/  MOV R0, R2 ;  /* 0x0000000200007202 */ /* 0x000fe20000000f00 */
        /* <DEDUP_REMOVED lines=13> */
.L_x_1218:
[----:B------:R-:W2:Y:S01]  /*01a0*/  LDC R11, c[0x0][0x3b0] ;  /* 0x0000ec00ff0b7b82 */ /* 0x000ea20000000800 */
[----:B------:R-:W3:Y:S01]  /*01b0*/  LDCU UR6, c[0x0][0x3ac] ;  /* 0x00007580ff0677ac */ /* 0x000ee20008000800 */
[----:B------:R-:W-:Y:S01]  /*01c0*/  BSSY.RECONVERGENT B0, `(.L_x_1201) ;  /* 0x000003a000007945 */ /* 0x000fe20003800200 */
[----:B--2---:R-:W-:-:S04]  /*01d0*/  IABS R9, R11 ;  /* 0x0000000b00097213 */ /* 0x004fc80000000000 */
[----:B------:R-:W2:Y:S08]  /*01e0*/  I2F.RP R2, R9 ;  /* 0x0000000900027306 */ /* 0x000eb00000209400 */
[----:B--2---:R-:W2:Y:S02]  /*01f0*/  MUFU.RCP R2, R2 ;  /* 0x0000000200027308 */ /* 0x004ea40000001000 */
[----:B--2---:R-:W-:-:S06]  /*0200*/  VIADD R6, R2, 0xffffffe ;  /* 0x0ffffffe02067836 */ /* 0x004fcc0000000000 */
[----:B------:R2:W4:Y:S02]  /*0210*/  F2I.FTZ.U32.TRUNC.NTZ R7, R6 ;  /* 0x0000000600077305 */ /* 0x000524000021f000 */
[----:B--2---:R-:W-:Y:S02]  /*0220*/  MOV R6, RZ ;  /* 0x000000ff00067202 */ /* 0x004fe40000000f00 */
[----:B----4-:R-:W-:-:S05]  /*0230*/  IADD3 R4, PT, PT, RZ, -R7, RZ ;  /* 0x80000007ff047210 */ /* 0x010fca0007ffe0ff */
[----:B------:R-:W-:Y:S01]  /*0240*/  IMAD R13, R4, R9, RZ ;  /* 0x00000009040d7224 */ /* 0x000fe200078e02ff */
[----:B------:R-:W-:-:S03]  /*0250*/  IABS R4, R0 ;  /* 0x0000000000047213 */ /* 0x000fc60000000000 */
[----:B------:R-:W-:-:S06]  /*0260*/  IMAD.HI.U32 R7, R7, R13, R6 ;  /* 0x0000000d07077227 */ /* 0x000fcc00078e0006 */
[----:B------:R-:W-:-:S04]  /*0270*/  IMAD.HI.U32 R2, R7, R4, RZ ;  /* 0x0000000407027227 */ /* 0x000fc800078e00ff */
[----:B------:R-:W-:-:S04]  /*0280*/  IMAD.MOV R7, RZ, RZ, -R2 ;  /* 0x000000ffff077224 */ /* 0x000fc800078e0a02 */
[----:B------:R-:W-:-:S05]  /*0290*/  IMAD R4, R9, R7, R4 ;  /* 0x0000000709047224 */ /* 0x000fca00078e0204 */
[----:B------:R-:W-:-:S13]  /*02a0*/  ISETP.GT.U32.AND P1, PT, R9, R4, PT ;  /* 0x000000040900720c */ /* 0x000fda0003f24070 */
[-C--:B------:R-:W-:Y:S02]  /*02b0*/  @!P1 IADD3 R4, PT, PT, R4, -R9.reuse, RZ ;  /* 0x8000000904049210 */ /* 0x080fe40007ffe0ff */
[----:B------:R-:W-:Y:S02]  /*02c0*/  @!P1 IADD3 R2, PT, PT, R2, 0x1, RZ ;  /* 0x0000000102029810 */ /* 0x000fe40007ffe0ff */
[----:B------:R-:W-:Y:S02]  /*02d0*/  ISETP.GE.U32.AND P0, PT, R4, R9, PT ;  /* 0x000000090400720c */ /* 0x000fe40003f06070 */
[----:B------:R-:W-:Y:S02]  /*02e0*/  LOP3.LUT R4, R0, R11, RZ, 0x3c, !PT ;  /* 0x0000000b00047212 */ /* 0x000fe400078e3cff */
[----:B------:R-:W-:Y:S02]  /*02f0*/  ISETP.NE.AND P1, PT, R11, RZ, PT ;  /* 0x000000ff0b00720c */ /* 0x000fe40003f25270 */
        /* <DEDUP_REMOVED lines=9> */
[----:B------:R-:W-:Y:S01]  /*0390*/  MOV R15, RZ ;  /* 0x000000ff000f7202 */ /* 0x000fe20000000f00 */
[----:B--2---:R-:W2:Y:S01]  /*03a0*/  I2F.U32.RP R4, UR6 ;  /* 0x0000000600047d06 */ /* 0x004ea20008209000 */
[----:B------:R-:W-:-:S07]  /*03b0*/  ISETP.NE.U32.AND P2, PT, RZ, UR6, PT ;  /* 0x00000006ff007c0c */ /* 0x000fce000bf45070 */
[----:B--2---:R-:W2:Y:S02]  /*03c0*/  MUFU.RCP R4, R4 ;  /* 0x0000000400047308 */ /* 0x004ea40000001000 */
[----:B--2---:R-:W-:-:S06]  /*03d0*/  IADD3 R6, PT, PT, R4, 0xffffffe, RZ ;  /* 0x0ffffffe04067810 */ /* 0x004fcc0007ffe0ff */
[----:B------:R2:W3:Y:S02]  /*03e0*/  F2I.FTZ.U32.TRUNC.NTZ R7, R6 ;  /* 0x0000000600077305 */ /* 0x0004e4000021f000 */
[----:B--2---:R-:W-:Y:S02]  /*03f0*/  HFMA2 R6, -RZ, RZ, 0, 0 ;  /* 0x00000000ff067431 */ /* 0x004fe400000001ff */
[----:B---3--:R-:W-:-:S04]  /*0400*/  IMAD.MOV R9, RZ, RZ, -R7 ;  /* 0x000000ffff097224 */ /* 0x008fc800078e0a07 */
        /* <DEDUP_REMOVED lines=9> */
[----:B------:R-:W-:Y:S02]  /*04a0*/  @P1 IADD3 R14, PT, PT, R14, 0x1, RZ ;  /* 0x000000010e0e1810 */ /* 0x000fe40007ffe0ff */
[----:B------:R-:W-:-:S05]  /*04b0*/  @!P2 LOP3.LUT R14, RZ, UR6, RZ, 0x33, !PT ;  /* 0x00000006ff0eac12 */ /* 0x000fca000f8e33ff */
[----:B------:R-:W-:-:S04]  /*04c0*/  IMAD.MOV R7, RZ, RZ, -R14 ;  /* 0x000000ffff077224 */ /* 0x000fc800078e0a0e */
[----:B------:R-:W-:Y:S01]  /*04d0*/  IMAD R2, R7, UR6, R2 ;  /* 0x0000000607027c24 */ /* 0x000fe2000f8e0202 */
[----:B------:R-:W-:Y:S06]  /*04e0*/  BRA `(.L_x_1203) ;  /* 0x00000000001c7947 */ /* 0x000fec0003800000 */
.L_x_1202:
[----:B------:R-:W-:-:S07]  /*04f0*/  MOV R4, 0x510 ;  /* 0x0000051000047802 */ /* 0x000fce0000000f00 */
[----:B01----:R-:W-:Y:S05]  /*0500*/  CALL.REL.NOINC `($__internal_22_$__cuda_sm20_div_s64) ;  /* 0x0000002000e47944 */ /* 0x003fea0003c00000 */
[----:B------:R-:W0:Y:S01]  /*0510*/  LDCU UR6, c[0x0][0x3a8] ;  /* 0x00007500ff0677ac */ /* 0x000e220008000800 */
[----:B------:R-:W-:Y:S01]  /*0520*/  IADD3 R7, PT, PT, -R12, RZ, RZ ;  /* 0x000000ff0c077210 */ /* 0x000fe20007ffe1ff */
[----:B------:R-:W-:Y:S01]  /*0530*/  IMAD.MOV.U32 R14, RZ, RZ, R12 ;  /* 0x000000ffff0e7224 */ /* 0x000fe200078e000c */
[----:B------:R-:W-:-:S03]  /*0540*/  MOV R15, R13 ;  /* 0x0000000d000f7202 */ /* 0x000fc60000000f00 */
[----:B0-----:R-:W-:-:S07]  /*0550*/  IMAD R2, R7, UR6, R2 ;  /* 0x0000000607027c24 */ /* 0x001fce000f8e0202 */
.L_x_1203:
[----:B01----:R-:W-:Y:S05]  /*0560*/  BSYNC.RECONVERGENT B0 ;  /* 0x0000000000007941 */ /* 0x003fea0003800200 */
.L_x_1201:
        /* <DEDUP_REMOVED lines=21> */
[----:B------:R-:W-:Y:S01]  /*06c0*/  IMAD.HI.U32 R9, R7, R9, R6 ;  /* 0x0000000907097227 */ /* 0x000fe200078e0006 */
[----:B------:R-:W-:-:S05]  /*06d0*/  MOV R7, R10 ;  /* 0x0000000a00077202 */ /* 0x000fca0000000f00 */
[----:B------:R-:W-:-:S04]  /*06e0*/  IMAD.HI.U32 R9, R9, R7, RZ ;  /* 0x0000000709097227 */ /* 0x000fc800078e00ff */
[----:B------:R-:W-:-:S04]  /*06f0*/  IMAD.MOV R9, RZ, RZ, -R9 ;  /* 0x000000ffff097224 */ /* 0x000fc800078e0a09 */
[C---:B------:R-:W-:Y:S02]  /*0700*/  IMAD R7, R4.reuse, R9, R7 ;  /* 0x0000000904077224 */ /* 0x040fe400078e0207 */
[----:B------:R-:W0:Y:S03]  /*0710*/  LDC R9, c[0x0][0x3b8] ;  /* 0x0000ee00ff097b82 */ /* 0x000e260000000800 */
[----:B------:R-:W-:-:S13]  /*0720*/  ISETP.GT.U32.AND P0, PT, R4, R7, PT ;  /* 0x000000070400720c */ /* 0x000fda0003f04070 */
[----:B------:R-:W-:-:S04]  /*0730*/  @!P0 IADD3 R7, PT, PT, R7, -R4, RZ ;  /* 0x8000000407078210 */ /* 0x000fc80007ffe0ff */
[----:B------:R-:W-:-:S13]  /*0740*/  ISETP.GT.U32.AND P0, PT, R4, R7, PT ;  /* 0x000000070400720c */ /* 0x000fda0003f04070 */
[----:B------:R-:W-:Y:S02]  /*0750*/  @!P0 IADD3 R7, PT, PT, R7, -R4, RZ ;  /* 0x8000000407078210 */ /* 0x000fe40007ffe0ff */
[----:B------:R-:W-:-:S03]  /*0760*/  ISETP.NE.AND P0, PT, R12, RZ, PT ;  /* 0x000000ff0c00720c */ /* 0x000fc60003f05270 */
[----:B------:R-:W-:Y:S01]  /*0770*/  IMAD.MOV.U32 R4, RZ, RZ, R7 ;  /* 0x000000ffff047224 */ /* 0x000fe200078e0007 */
[----:B----4-:R-:W-:Y:S02]  /*0780*/  VIMNMX R7, PT, PT, R8, UR8, PT ;  /* 0x0000000808077c48 */ /* 0x010fe4000bfe0100 */
[----:B------:R-:W-:Y:S02]  /*0790*/  IADD3 R8, PT, PT, -R11, R8, RZ ;  /* 0x000000080b087210 */ /* 0x000fe40007ffe1ff */
[----:B------:R-:W-:-:S05]  /*07a0*/  @!P1 IADD3 R4, PT, PT, -R4, RZ, RZ ;  /* 0x000000ff04049210 */ /* 0x000fca0007ffe1ff */
[----:B------:R-:W-:-:S05]  /*07b0*/  @!P0 LOP3.LUT R4, RZ, R12, RZ, 0x33, !PT ;  /* 0x0000000cff048212 */ /* 0x000fca00078e33ff */
[----:B-1----:R-:W-:Y:S01]  /*07c0*/  IMAD R6, R4, UR7, -R13 ;  /* 0x0000000704067c24 */ /* 0x002fe2000f8e0a0d */
[----:B------:R-:W-:-:S04]  /*07d0*/  VIMNMX R4, PT, PT, RZ, R11, !PT ;  /* 0x0000000bff047248 */ /* 0x000fc80007fe0100 */
[----:B0-----:R-:W-:Y:S02]  /*07e0*/  VIADDMNMX R9, R6, R9, UR5, PT ;  /* 0x0000000506097e46 */ /* 0x001fe4000b800109 */
[----:B------:R-:W-:Y:S02]  /*07f0*/  VIMNMX R2, PT, PT, RZ, R6, !PT ;  /* 0x00000006ff027248 */ /* 0x000fe40007fe0100 */
[C---:B---3--:R-:W-:Y:S01]  /*0800*/  VIMNMX R13, PT, PT, R9.reuse, UR14, PT ;  /* 0x0000000e090d7c48 */ /* 0x048fe2000bfe0100 */
[----:B------:R-:W-:-:S03]  /*0810*/  IMAD.IADD R9, R9, 0x1, -R6 ;  /* 0x0000000109097824 */ /* 0x000fc600078e0a06 */
[----:B------:R-:W-:Y:S01]  /*0820*/  ISETP.GE.AND P0, PT, R2, R13, PT ;  /* 0x0000000d0200720c */ /* 0x000fe20003f06270 */
[----:B------:R-:W-:-:S03]  /*0830*/  IMAD R8, R8, R9, RZ ;  /* 0x0000000908087224 */ /* 0x000fc600078e02ff */
[----:B------:R-:W-:-:S13]  /*0840*/  ISETP.LE.OR P0, PT, R7, R4, P0 ;  /* 0x000000040700720c */ /* 0x000fda0000703670 */
[----:B------:R-:W-:Y:S05]  /*0850*/  @P0 BRA `(.L_x_1205) ;  /* 0x0000000c00140947 */ /* 0x000fea0003800000 */
[-C--:B------:R-:W-:Y:S01]  /*0860*/  IADD3 R6, PT, PT, R2, -R13.reuse, RZ ;  /* 0x8000000d02067210 */ /* 0x080fe20007ffe0ff */
[----:B------:R-:W-:Y:S01]  /*0870*/  BSSY.RECONVERGENT B0, `(.L_x_1206) ;  /* 0x00000b9000007945 */ /* 0x000fe20003800200 */
[----:B------:R-:W-:Y:S01]  /*0880*/  IMAD.MOV.U32 R22, RZ, RZ, RZ ;  /* 0x000000ffff167224 */ /* 0x000fe200078e00ff */
[----:B------:R-:W-:Y:S02]  /*0890*/  MOV R12, R4 ;  /* 0x00000004000c7202 */ /* 0x000fe40000000f00 */
[----:B------:R-:W-:Y:S02]  /*08a0*/  ISETP.GT.U32.AND P0, PT, R6, -0x10, PT ;  /* 0xfffffff00600780c */ /* 0x000fe40003f04070 */
[----:B------:R-:W-:-:S04]  /*08b0*/  IADD3 R6, PT, PT, -R2, R13, RZ ;  /* 0x0000000d02067210 */ /* 0x000fc80007ffe1ff */
[----:B------:R-:W-:-:S07]  /*08c0*/  LOP3.LUT R9, R6, 0x7, RZ, 0xc0, !PT ;  /* 0x0000000706097812 */ /* 0x000fce00078ec0ff */
.L_x_1216:
[----:B------:R-:W0:Y:S01]  /*08d0*/  LDCU.64 UR6, c[0x0][0x398] ;  /* 0x00007300ff0677ac */ /* 0x000e220008000a00 */
[----:B------:R-:W-:Y:S01]  /*08e0*/  HFMA2 R13, -RZ, RZ, 0, 0 ;  /* 0x00000000ff0d7431 */ /* 0x000fe200000001ff */
[----:B------:R-:W-:Y:S01]  /*08f0*/  BSSY.RECONVERGENT B2, `(.L_x_1207) ;  /* 0x000004c000027945 */ /* 0x000fe20003800200 */
[----:B------:R-:W-:Y:S02]  /*0900*/  IMAD.MOV.U32 R10, RZ, RZ, R2 ;  /* 0x000000ffff0a7224 */ /* 0x000fe400078e0002 */
[----:B0-----:R-:W-:Y:S02]  /*0910*/  IMAD R11, R15, UR6, RZ ;  /* 0x000000060f0b7c24 */ /* 0x001fe4000f8e02ff */
[----:B------:R-:W-:-:S04]  /*0920*/  IMAD.WIDE.U32 R16, R14, UR6, R12 ;  /* 0x000000060e107c25 */ /* 0x000fc8000f8e000c */
[----:B------:R-:W-:-:S05]  /*0930*/  IMAD R11, R14, UR7, R11 ;  /* 0x000000070e0b7c24 */ /* 0x000fca000f8e020b */
[----:B------:R-:W-:Y:S01]  /*0940*/  IADD3 R13, PT, PT, R17, R11, RZ ;  /* 0x0000000b110d7210 */ /* 0x000fe20007ffe0ff */
        /* <DEDUP_REMOVED lines=10> */
[----:B------:R-:W-:Y:S02]  /*09f0*/  LOP3.LUT R11, R6, 0xfffffff0, RZ, 0xc0, !PT ;  /* 0xfffffff0060b7812 */ /* 0x000fe400078ec0ff */
[----:B------:R-:W-:Y:S02]  /*0a00*/  IADD3 R18, P2, PT, R18, 0x10, RZ ;  /* 0x0000001012127810 */ /* 0x000fe40007f5e0ff */
[----:B------:R-:W-:Y:S01]  /*0a10*/  LEA.HI.X R19, R10, UR7, R19, 0x1, P1 ;  /* 0x000000070a137c11 */ /* 0x000fe200088f0c13 */
[----:B------:R-:W-:Y:S01]  /*0a20*/  IMAD.MOV R11, RZ, RZ, -R11 ;  /* 0x000000ffff0b7224 */ /* 0x000fe200078e0a0b */
[----:B------:R-:W-:Y:S02]  /*0a30*/  MOV R10, R2 ;  /* 0x00000002000a7202 */ /* 0x000fe40000000f00 */
[----:B------:R-:W-:-:S07]  /*0a40*/  IADD3.X R19, PT, PT, RZ, R19, RZ, P2, !PT ;  /* 0x00000013ff137210 */ /* 0x000fce00017fe4ff */
.L_x_1209:
[----:B------:R-:W2:Y:S04]  /*0a50*/  LDG.E.U16 R23, desc[UR10][R18.64+-0x10] ;  /* 0xfffff00a12177981 */ /* 0x000ea8000c1e1500 */
[----:B------:R-:W3:Y:S04]  /*0a60*/  LDG.E.U16 R26, desc[UR10][R18.64+-0xe] ;  /* 0xfffff20a121a7981 */ /* 0x000ee8000c1e1500 */
[----:B------:R-:W4:Y:S04]  /*0a70*/  LDG.E.U16 R24, desc[UR10][R18.64+-0xc] ;  /* 0xfffff40a12187981 */ /* 0x000f28000c1e1500 */
[----:B------:R-:W5:Y:S04]  /*0a80*/  LDG.E.U16 R21, desc[UR10][R18.64+-0xa] ;  /* 0xfffff60a12157981 */ /* 0x000f68000c1e1500 */
[----:B------:R-:W5:Y:S01]  /*0a90*/  LDG.E.U16 R20, desc[UR10][R18.64+-0x8] ;  /* 0xfffff80a12147981 */ /* 0x000f62000c1e1500 */
[----:B--2---:R-:W-:-:S03]  /*0aa0*/  HADD2.F32 R25, -RZ, R23.H0_H0 ;  /* 0x20000017ff197230 */ /* 0x004fc60000004100 */
[----:B------:R-:W2:Y:S01]  /*0ab0*/  LDG.E.U16 R23, desc[UR10][R18.64+-0x6] ;  /* 0xfffffa0a12177981 */ /* 0x000ea2000c1e1500 */
[----:B---3--:R-:W-:Y:S02]  /*0ac0*/  HADD2.F32 R26, -RZ, R26.H0_H0 ;  /* 0x2000001aff1a7230 */ /* 0x008fe40000004100 */
[----:B------:R-:W-:Y:S02]  /*0ad0*/  FADD.FTZ R25, R25, R22 ;  /* 0x0000001619197221 */ /* 0x000fe40000010000 */
[----:B------:R-:W3:Y:S02]  /*0ae0*/  LDG.E.U16 R22, desc[UR10][R18.64+-0x4] ;  /* 0xfffffc0a12167981 */ /* 0x000ee4000c1e1500 */
[----:B------:R-:W-:Y:S01]  /*0af0*/  FADD.FTZ R25, R25, R26 ;  /* 0x0000001a19197221 */ /* 0x000fe20000010000 */
[----:B----4-:R-:W-:Y:S02]  /*0b00*/  HADD2.F32 R26, -RZ, R24.H0_H0 ;  /* 0x20000018ff1a7230 */ /* 0x010fe40000004100 */
[----:B------:R-:W4:Y:S03]  /*0b10*/  LDG.E.U16 R24, desc[UR10][R18.64+-0x2] ;  /* 0xfffffe0a12187981 */ /* 0x000f26000c1e1500 */
[----:B------:R-:W-:-:S02]  /*0b20*/  FADD.FTZ R26, R25, R26 ;  /* 0x0000001a191a7221 */ /* 0x000fc40000010000 */
[----:B------:R-:W4:Y:S01]  /*0b30*/  LDG.E.U16 R25, desc[UR10][R18.64] ;  /* 0x0000000a12197981 */ /* 0x000f22000c1e1500 */
[----:B-----5:R-:W-:-:S05]  /*0b40*/  HADD2.F32 R21, -RZ, R21.H0_H0 ;  /* 0x20000015ff157230 */ /* 0x020fca0000004100 */
[----:B------:R-:W-:Y:S02]  /*0b50*/  FADD.FTZ R26, R26, R21 ;  /* 0x000000151a1a7221 */ /* 0x000fe40000010000 */
[----:B------:R-:W5:Y:S01]  /*0b60*/  LDG.E.U16 R21, desc[UR10][R18.64+0x2] ;  /* 0x0000020a12157981 */ /* 0x000f62000c1e1500 */
[----:B------:R-:W-:-:S03]  /*0b70*/  HADD2.F32 R27, -RZ, R20.H0_H0 ;  /* 0x20000014ff1b7230 */ /* 0x000fc60000004100 */
[----:B------:R-:W5:Y:S02]  /*0b80*/  LDG.E.U16 R20, desc[UR10][R18.64+0x4] ;  /* 0x0000040a12147981 */ /* 0x000f64000c1e1500 */
[----:B------:R-:W-:Y:S01]  /*0b90*/  FADD.FTZ R26, R26, R27 ;  /* 0x0000001b1a1a7221 */ /* 0x000fe20000010000 */
[----:B--2---:R-:W-:Y:S02]  /*0ba0*/  HADD2.F32 R23, -RZ, R23.H0_H0 ;  /* 0x20000017ff177230 */ /* 0x004fe40000004100 */
[----:B---3--:R-:W-:-:S03]  /*0bb0*/  HADD2.F32 R22, -RZ, R22.H0_H0 ;  /* 0x20000016ff167230 */ /* 0x008fc60000004100 */
[----:B------:R-:W-:-:S04]  /*0bc0*/  FADD.FTZ R23, R26, R23 ;  /* 0x000000171a177221 */ /* 0x000fc80000010000 */
[----:B------:R-:W-:Y:S01]  /*0bd0*/  FADD.FTZ R22, R23, R22 ;  /* 0x0000001617167221 */ /* 0x000fe20000010000 */
[----:B----4-:R-:W-:Y:S02]  /*0be0*/  HADD2.F32 R23, -RZ, R24.H0_H0 ;  /* 0x20000018ff177230 */ /* 0x010fe40000004100 */
[----:B------:R-:W-:-:S03]  /*0bf0*/  HADD2.F32 R24, -RZ, R25.H0_H0 ;  /* 0x20000019ff187230 */ /* 0x000fc60000004100 */
[----:B------:R-:W-:Y:S02]  /*0c00*/  FADD.FTZ R23, R22, R23 ;  /* 0x0000001716177221 */ /* 0x000fe40000010000 */
[----:B------:R-:W2:Y:S02]  /*0c10*/  LDG.E.U16 R22, desc[UR10][R18.64+0x6] ;  /* 0x0000060a12167981 */ /* 0x000ea4000c1e1500 */
[----:B------:R-:W-:Y:S02]  /*0c20*/  FADD.FTZ R24, R23, R24 ;  /* 0x0000001817187221 */ /* 0x000fe40000010000 */
[----:B------:R-:W3:Y:S01]  /*0c30*/  LDG.E.U16 R23, desc[UR10][R18.64+0x8] ;  /* 0x0000080a12177981 */ /* 0x000ee2000c1e1500 */
[----:B-----5:R-:W-:-:S03]  /*0c40*/  HADD2.F32 R25, -RZ, R21.H0_H0 ;  /* 0x20000015ff197230 */ /* 0x020fc60000004100 */
[----:B------:R-:W4:Y:S02]  /*0c50*/  LDG.E.U16 R21, desc[UR10][R18.64+0xa] ;  /* 0x00000a0a12157981 */ /* 0x000f24000c1e1500 */
[----:B------:R-:W-:Y:S02]  /*0c60*/  FADD.FTZ R26, R24, R25 ;  /* 0x00000019181a7221 */ /* 0x000fe40000010000 */
[----:B------:R-:W5:Y:S04]  /*0c70*/  LDG.E.U16 R25, desc[UR10][R18.64+0xc] ;  /* 0x00000c0a12197981 */ /* 0x000f68000c1e1500 */
[----:B------:R0:W5:Y:S01]  /*0c80*/  LDG.E.U16 R24, desc[UR10][R18.64+0xe] ;  /* 0x00000e0a12187981 */ /* 0x000162000c1e1500 */
[----:B------:R-:W-:Y:S01]  /*0c90*/  HADD2.F32 R27, -RZ, R20.H0_H0 ;  /* 0x20000014ff1b7230 */ /* 0x000fe20000004100 */
[----:B------:R-:W-:-:S04]  /*0ca0*/  IADD3 R11, PT, PT, R11, 0x10, RZ ;  /* 0x000000100b0b7810 */ /* 0x000fc80007ffe0ff */
[----:B------:R-:W-:Y:S01]  /*0cb0*/  FADD.FTZ R26, R26, R27 ;  /* 0x0000001b1a1a7221 */ /* 0x000fe20000010000 */
[----:B------:R-:W-:Y:S02]  /*0cc0*/  ISETP.NE.AND P1, PT, R11, RZ, PT ;  /* 0x000000ff0b00720c */ /* 0x000fe40003f25270 */
[----:B0-----:R-:W-:Y:S02]  /*0cd0*/  IADD3 R18, P2, PT, R18, 0x20, RZ ;  /* 0x0000002012127810 */ /* 0x001fe40007f5e0ff */
[----:B------:R-:W-:-:S03]  /*0ce0*/  IADD3 R10, PT, PT, R10, 0x10, RZ ;  /* 0x000000100a0a7810 */ /* 0x000fc60007ffe0ff */
[----:B------:R-:W-:Y:S02]  /*0cf0*/  IMAD.X R19, RZ, RZ, R19, P2 ;  /* 0x000000ffff137224 */ /* 0x000fe400010e0613 */
[----:B--2---:R-:W-:Y:S02]  /*0d00*/  HADD2.F32 R27, -RZ, R22.H0_H0 ;  /* 0x20000016ff1b7230 */ /* 0x004fe40000004100 */
[----:B---3--:R-:W-:-:S03]  /*0d10*/  HADD2.F32 R23, -RZ, R23.H0_H0 ;  /* 0x20000017ff177230 */ /* 0x008fc60000004100 */
[----:B------:R-:W-:Y:S01]  /*0d20*/  FADD.FTZ R26, R26, R27 ;  /* 0x0000001b1a1a7221 */ /* 0x000fe20000010000 */
[----:B----4-:R-:W-:-:S03]  /*0d30*/  HADD2.F32 R20, -RZ, R21.H0_H0 ;  /* 0x20000015ff147230 */ /* 0x010fc60000004100 */
[----:B------:R-:W-:Y:S01]  /*0d40*/  FADD.FTZ R23, R26, R23 ;  /* 0x000000171a177221 */ /* 0x000fe20000010000 */
[----:B-----5:R-:W-:-:S03]  /*0d50*/  HADD2.F32 R25, -RZ, R25.H0_H0 ;  /* 0x20000019ff197230 */ /* 0x020fc60000004100 */
[----:B------:R-:W-:Y:S01]  /*0d60*/  FADD.FTZ R20, R23, R20 ;  /* 0x0000001417147221 */ /* 0x000fe20000010000 */
[----:B------:R-:W-:-:S03]  /*0d70*/  HADD2.F32 R21, -RZ, R24.H0_H0 ;  /* 0x20000018ff157230 */ /* 0x000fc60000004100 */
[----:B------:R-:W-:-:S04]  /*0d80*/  FADD.FTZ R20, R20, R25 ;  /* 0x0000001914147221 */ /* 0x000fc80000010000 */
[----:B------:R-:W-:Y:S01]  /*0d90*/  FADD.FTZ R22, R20, R21 ;  /* 0x0000001514167221 */ /* 0x000fe20000010000 */
[----:B------:R-:W-:Y:S06]  /*0da0*/  @P1 BRA `(.L_x_1209) ;  /* 0xfffffffc00281947 */ /* 0x000fec000383ffff */
.L_x_1208:
[----:B------:R-:W-:Y:S05]  /*0db0*/  BSYNC.RECONVERGENT B2 ;  /* 0x0000000000027941 */ /* 0x000fea0003800200 */
.L_x_1207:
[----:B------:R-:W-:Y:S01]  /*0dc0*/  LOP3.LUT R11, R6, 0xf, RZ, 0xc0, !PT ;  /* 0x0000000f060b7812 */ /* 0x000fe200078ec0ff */
[----:B------:R-:W-:Y:S01]  /*0dd0*/  BSSY.RECONVERGENT B2, `(.L_x_1210) ;  /* 0x0000061000027945 */ /* 0x000fe20003800200 */
[----:B------:R-:W-:Y:S02]  /*0de0*/  IADD3 R12, PT, PT, R12, 0x1, RZ ;  /* 0x000000010c0c7810 */ /* 0x000fe40007ffe0ff */
[----:B------:R-:W-:Y:S02]  /*0df0*/  ISETP.NE.AND P2, PT, R11, RZ, PT ;  /* 0x000000ff0b00720c */ /* 0x000fe40003f45270 */
[----:B------:R-:W-:-:S11]  /*0e00*/  ISETP.NE.AND P1, PT, R12, R7, PT ;  /* 0x000000070c00720c */ /* 0x000fd60003f25270 */
        /* <DEDUP_REMOVED lines=32> */
[----:B------:R-:W-:Y:S01]  /*1010*/  FADD.FTZ R23, R24, R23 ;  /* 0x0000001718177221 */ /* 0x000fe20000010000 */
[----:B------:R-:W-:-:S03]  /*1020*/  HADD2.F32 R19, -RZ, R18.H0_H0 ;  /* 0x20000012ff137230 */ /* 0x000fc60000004100 */
[----:B------:R-:W-:Y:S01]  /*1030*/  FADD.FTZ R22, R23, R22 ;  /* 0x0000001617167221 */ /* 0x000fe20000010000 */
[----:B------:R-:W-:-:S03]  /*1040*/  HADD2.F32 R18, -RZ, R11.H0_H0 ;  /* 0x2000000bff127230 */ /* 0x000fc60000004100 */
[----:B------:R-:W-:Y:S01]  /*1050*/  FADD.FTZ R19, R22, R19 ;  /* 0x0000001316137221 */ /* 0x000fe20000010000 */
[----:B------:R-:W-:-:S03]  /*1060*/  HADD2.F32 R25, -RZ, R25.H0_H0 ;  /* 0x20000019ff197230 */ /* 0x000fc60000004100 */
[----:B------:R-:W-:-:S04]  /*1070*/  FADD.FTZ R18, R19, R18 ;  /* 0x0000001213127221 */ /* 0x000fc80000010000 */
[----:B------:R-:W-:-:S07]  /*1080*/  FADD.FTZ R22, R18, R25 ;  /* 0x0000001912167221 */ /* 0x000fce0000010000 */
.L_x_1213:
[----:B------:R-:W-:Y:S05]  /*1090*/  BSYNC.RECONVERGENT B3 ;  /* 0x0000000000037941 */ /* 0x000fea0003800200 */
.L_x_1212:
[----:B------:R-:W-:Y:S05]  /*10a0*/  @!P3 BRA `(.L_x_1211) ;  /* 0x0000000000ccb947 */ /* 0x000fea0003800000 */
[----:B------:R-:W-:Y:S01]  /*10b0*/  IADD3 R11, PT, PT, R9, -0x1, RZ ;  /* 0xffffffff090b7810 */ /* 0x000fe20007ffe0ff */
[----:B------:R-:W-:Y:S01]  /*10c0*/  BSSY.RECONVERGENT B3, `(.L_x_1214) ;  /* 0x000001a000037945 */ /* 0x000fe20003800200 */
[----:B------:R-:W-:Y:S02]  /*10d0*/  LOP3.LUT P3, RZ, R6, 0x3, RZ, 0xc0, !PT ;  /* 0x0000000306ff7812 */ /* 0x000fe4000786c0ff */
        /* <DEDUP_REMOVED lines=15> */
[----:B------:R-:W-:Y:S01]  /*11d0*/  IADD3 R10, PT, PT, R10, 0x4, RZ ;  /* 0x000000040a0a7810 */ /* 0x000fe20007ffe0ff */
[----:B--2---:R-:W-:-:S02]  /*11e0*/  HADD2.F32 R11, -RZ, R11.H0_H0 ;  /* 0x2000000bff0b7230 */ /* 0x004fc40000004100 */
[----:B---3--:R-:W-:-:S03]  /*11f0*/  HADD2.F32 R18, -RZ, R18.H0_H0 ;  /* 0x20000012ff127230 */ /* 0x008fc60000004100 */
[----:B------:R-:W-:Y:S01]  /*1200*/  FADD.FTZ R11, R22, R11 ;  /* 0x0000000b160b7221 */ /* 0x000fe20000010000 */
[----:B----4-:R-:W-:-:S03]  /*1210*/  HADD2.F32 R22, -RZ, R19.H0_H0 ;  /* 0x20000013ff167230 */ /* 0x010fc60000004100 */
[----:B------:R-:W-:Y:S01]  /*1220*/  FADD.FTZ R11, R11, R18 ;  /* 0x000000120b0b7221 */ /* 0x000fe20000010000 */
[----:B-----5:R-:W-:-:S03]  /*1230*/  HADD2.F32 R23, -RZ, R23.H0_H0 ;  /* 0x20000017ff177230 */ /* 0x020fc60000004100 */
[----:B------:R-:W-:-:S04]  /*1240*/  FADD.FTZ R22, R11, R22 ;  /* 0x000000160b167221 */ /* 0x000fc80000010000 */
[----:B------:R-:W-:-:S07]  /*1250*/  FADD.FTZ R22, R22, R23 ;  /* 0x0000001716167221 */ /* 0x000fce0000010000 */
.L_x_1215:
[----:B------:R-:W-:Y:S05]  /*1260*/  BSYNC.RECONVERGENT B3 ;  /* 0x0000000000037941 */ /* 0x000fea0003800200 */
.L_x_1214:
        /* <DEDUP_REMOVED lines=12> */
[----:B------:R-:W-:Y:S01]  /*1330*/  ISETP.NE.AND P2, PT, R10, 0x1, PT ;  /* 0x000000010a00780c */ /* 0x000fe20003f45270 */
[----:B--2---:R-:W-:-:S05]  /*1340*/  HADD2.F32 R11, -RZ, R11.H0_H0 ;  /* 0x2000000bff0b7230 */ /* 0x004fca0000004100 */
[----:B------:R-:W-:-:S07]  /*1350*/  FADD.FTZ R22, R22, R11 ;  /* 0x0000000b16167221 */ /* 0x000fce0000010000 */
[----:B------:R-:W-:Y:S05]  /*1360*/  @!P2 BRA `(.L_x_1211) ;  /* 0x00000000001ca947 */ /* 0x000fea0003800000 */
[----:B------:R-:W-:Y:S02]  /*1370*/  ISETP.NE.AND P2, PT, R10, 0x2, PT ;  /* 0x000000020a00780c */ /* 0x000fe40003f45270 */
[----:B------:R-:W2:Y:S11]  /*1380*/  LDG.E.U16 R10, desc[UR10][R16.64+0x2] ;  /* 0x0000020a100a7981 */ /* 0x000eb6000c1e1500 */
[----:B------:R-:W3:Y:S01]  /*1390*/  @P2 LDG.E.U16 R13, desc[UR10][R16.64+0x4] ;  /* 0x0000040a100d2981 */ /* 0x000ee2000c1e1500 */
[----:B--2---:R-:W-:-:S05]  /*13a0*/  HADD2.F32 R11, -RZ, R10.H0_H0 ;  /* 0x2000000aff0b7230 */ /* 0x004fca0000004100 */
[----:B------:R-:W-:Y:S01]  /*13b0*/  FADD.FTZ R22, R22, R11 ;  /* 0x0000000b16167221 */ /* 0x000fe20000010000 */
[----:B---3--:R-:W-:-:S05]  /*13c0*/  @P2 HADD2.F32 R13, -RZ, R13.H0_H0 ;  /* 0x2000000dff0d2230 */ /* 0x008fca0000004100 */
[----:B------:R-:W-:-:S07]  /*13d0*/  @P2 FADD.FTZ R22, R22, R13 ;  /* 0x0000000d16162221 */ /* 0x000fce0000010000 */
.L_x_1211:
[----:B------:R-:W-:Y:S05]  /*13e0*/  BSYNC.RECONVERGENT B2 ;  /* 0x0000000000027941 */ /* 0x000fea0003800200 */
.L_x_1210:
[----:B------:R-:W-:Y:S05]  /*13f0*/  @P1 BRA `(.L_x_1216) ;  /* 0xfffffff400341947 */ /* 0x000fea000383ffff */
[----:B------:R-:W-:Y:S05]  /*1400*/  BSYNC.RECONVERGENT B0 ;  /* 0x0000000000007941 */ /* 0x000fea0003800200 */
.L_x_1206:
[----:B------:R-:W0:Y:S01]  /*1410*/  LDCU.U8 UR6, c[0x0][0x3dc] ;  /* 0x00007b80ff0677ac */ /* 0x000e220008000000 */
[----:B------:R-:W-:Y:S01]  /*1420*/  IADD3 R7, PT, PT, -R4, R7, RZ ;  /* 0x0000000704077210 */ /* 0x000fe20007ffe1ff */
[----:B0-----:R-:W-:-:S06]  /*1430*/  UPRMT UR6, UR6, 0x8880, URZ ;  /* 0x0000888006067896 */ /* 0x001fcc00080000ff */
[----:B------:R-:W-:-:S13]  /*1440*/  ISETP.NE.AND P0, PT, RZ, UR6, PT ;  /* 0x00000006ff007c0c */ /* 0x000fda000bf05270 */
[----:B------:R-:W-:-:S05]  /*1450*/  @!P0 IMAD R8, R6, R7, RZ ;  /* 0x0000000706088224 */ /* 0x000fca00078e02ff */
[----:B------:R-:W-:-:S04]  /*1460*/  I2FP.F32.S32 R8, R8 ;  /* 0x0000000800087245 */ /* 0x000fc80000201400 */
[----:B------:R-:W0:Y:S02]  /*1470*/  MUFU.RCP R7, R8 ;  /* 0x0000000800077308 */ /* 0x000e240000001000 */
[----:B0-----:R-:W-:-:S05]  /*1480*/  FMUL.FTZ R2, R22, R7 ;  /* 0x0000000716027220 */ /* 0x001fca0000410000 */
[----:B------:R-:W-:Y:S01]  /*1490*/  F2FP.F16.F32.PACK_AB R2, RZ, R2 ;  /* 0x00000002ff02723e */ /* 0x000fe200000000ff */
[----:B------:R-:W-:Y:S06]  /*14a0*/  BRA `(.L_x_1217) ;  /* 0x0000000000047947 */ /* 0x000fec0003800000 */
.L_x_1205:
[----:B------:R-:W-:-:S07]  /*14b0*/  PRMT R2, RZ, 0x7610, R2 ;  /* 0x00007610ff027816 */ /* 0x000fce0000000002 */
.L_x_1217:
[----:B------:R-:W-:Y:S05]  /*14c0*/  BSYNC.RECONVERGENT B1 ;  /* 0x0000000000017941 */ /* 0x000fea0003800200 */
.L_x_1204:
        /* <DEDUP_REMOVED lines=11> */
.L_x_1200:
        /* <DEDUP_REMOVED lines=9> */
[----:B--2---:R-:W-:Y:S01]  /*1610*/  HFMA2 R6, -RZ, RZ, 0, 0 ;  /* 0x00000000ff067431 */ /* 0x004fe200000001ff */
[----:B----4-:R-:W-:-:S05]  /*1620*/  IADD3 R2, PT, PT, RZ, -R7, RZ ;  /* 0x80000007ff027210 */ /* 0x010fca0007ffe0ff */
[----:B------:R-:W-:-:S04]  /*1630*/  IMAD R13, R2, R11, RZ ;  /* 0x0000000b020d7224 */ /* 0x000fc800078e02ff */
        /* <DEDUP_REMOVED lines=25> */
[----:B--2---:R-:W-:Y:S01]  /*17d0*/  MOV R6, RZ ;  /* 0x000000ff00067202 */ /* 0x004fe20000000f00 */
[----:B---3--:R-:W-:-:S04]  /*17e0*/  IMAD.MOV R9, RZ, RZ, -R7 ;  /* 0x000000ffff097224 */ /* 0x008fc800078e0a07 */
[----:B------:R-:W-:-:S04]  /*17f0*/  IMAD R9, R9, UR6, RZ ;  /* 0x0000000609097c24 */ /* 0x000fc8000f8e02ff */
[----:B------:R-:W-:-:S06]  /*1800*/  IMAD.HI.U32 R9, R7, R9, R6 ;  /* 0x0000000907097227 */ /* 0x000fcc00078e0006 */
[----:B------:R-:W-:-:S05]  /*1810*/  IMAD.HI.U32 R12, R9, R2, RZ ;  /* 0x00000002090c7227 */ /* 0x000fca00078e00ff */
[----:B------:R-:W-:-:S05]  /*1820*/  IADD3 R7, PT, PT, -R12, RZ, RZ ;  /* 0x000000ff0c077210 */ /* 0x000fca0007ffe1ff */
[----:B------:R-:W-:-:S05]  /*1830*/  IMAD R4, R7, UR6, R2 ;  /* 0x0000000607047c24 */ /* 0x000fca000f8e0202 */
[----:B------:R-:W-:-:S13]  /*1840*/  ISETP.GE.U32.AND P0, PT, R4, UR6, PT ;  /* 0x0000000604007c0c */ /* 0x000fda000bf06070 */
[----:B------:R-:W-:Y:S01]  /*1850*/  @P0 IADD3 R4, PT, PT, R4, -UR6, RZ ;  /* 0x8000000604040c10 */ /* 0x000fe2000fffe0ff */
[----:B------:R-:W-:-:S03]  /*1860*/  @P0 VIADD R12, R12, 0x1 ;  /* 0x000000010c0c0836 */ /* 0x000fc60000000000 */
[----:B------:R-:W-:-:S13]  /*1870*/  ISETP.GE.U32.AND P1, PT, R4, UR6, PT ;  /* 0x0000000604007c0c */ /* 0x000fda000bf26070 */
[----:B------:R-:W-:Y:S02]  /*1880*/  @P1 IADD3 R12, PT, PT, R12, 0x1, RZ ;  /* 0x000000010c0c1810 */ /* 0x000fe40007ffe0ff */
[----:B------:R-:W-:-:S04]  /*1890*/  @!P2 LOP3.LUT R12, RZ, UR6, RZ, 0x33, !PT ;  /* 0x00000006ff0cac12 */ /* 0x000fc8000f8e33ff */
[----:B------:R-:W-:-:S05]  /*18a0*/  IADD3 R7, PT, PT, -R12, RZ, RZ ;  /* 0x000000ff0c077210 */ /* 0x000fca0007ffe1ff */
[----:B------:R-:W-:Y:S01]  /*18b0*/  IMAD R2, R7, UR6, R2 ;  /* 0x0000000607027c24 */ /* 0x000fe2000f8e0202 */
[----:B------:R-:W-:Y:S06]  /*18c0*/  BRA `(.L_x_1221) ;  /* 0x0000000000147947 */ /* 0x000fec0003800000 */
.L_x_1220:
[----:B------:R-:W-:-:S07]  /*18d0*/  MOV R4, 0x18f0 ;  /* 0x000018f000047802 */ /* 0x000fce0000000f00 */
[----:B01----:R-:W-:Y:S05]  /*18e0*/  CALL.REL.NOINC `($__internal_22_$__cuda_sm20_div_s64) ;  /* 0x0000000c00ec7944 */ /* 0x003fea0003c00000 */
[----:B------:R-:W0:Y:S01]  /*18f0*/  LDCU UR6, c[0x0][0x3a8] ;  /* 0x00007500ff0677ac */ /* 0x000e220008000800 */
[----:B------:R-:W-:-:S04]  /*1900*/  IMAD.MOV R7, RZ, RZ, -R12 ;  /* 0x000000ffff077224 */ /* 0x000fc800078e0a0c */
[----:B0-----:R-:W-:-:S07]  /*1910*/  IMAD R2, R7, UR6, R2 ;  /* 0x0000000607027c24 */ /* 0x001fce000f8e0202 */
.L_x_1221:
[----:B01----:R-:W-:Y:S05]  /*1920*/  BSYNC.RECONVERGENT B0 ;  /* 0x0000000000007941 */ /* 0x003fea0003800200 */
.L_x_1219:
        /* <DEDUP_REMOVED lines=14> */
[----:B--2---:R-:W-:-:S06]  /*1a10*/  IADD3 R6, PT, PT, R8, 0xffffffe, RZ ;  /* 0x0ffffffe08067810 */ /* 0x004fcc0007ffe0ff */
[----:B------:R2:W3:Y:S02]  /*1a20*/  F2I.FTZ.U32.TRUNC.NTZ R7, R6 ;  /* 0x0000000600077305 */ /* 0x0004e4000021f000 */
[----:B--2---:R-:W-:Y:S02]  /*1a30*/  MOV R6, RZ ;  /* 0x000000ff00067202 */ /* 0x004fe40000000f00 */
[----:B---3--:R-:W-:-:S05]  /*1a40*/  IADD3 R9, PT, PT, RZ, -R7, RZ ;  /* 0x80000007ff097210 */ /* 0x008fca0007ffe0ff */
[----:B------:R-:W-:-:S04]  /*1a50*/  IMAD R9, R9, R4, RZ ;  /* 0x0000000409097224 */ /* 0x000fc800078e02ff */
[----:B------:R-:W-:-:S04]  /*1a60*/  IMAD.HI.U32 R9, R7, R9, R6 ;  /* 0x0000000907097227 */ /* 0x000fc800078e0006 */
[----:B------:R-:W-:-:S04]  /*1a70*/  IMAD.MOV.U32 R7, RZ, RZ, R10 ;  /* 0x000000ffff077224 */ /* 0x000fc800078e000a */
[----:B------:R-:W-:-:S05]  /*1a80*/  IMAD.HI.U32 R9, R9, R7, RZ ;  /* 0x0000000709097227 */ /* 0x000fca00078e00ff */
[----:B------:R-:W-:-:S05]  /*1a90*/  IADD3 R9, PT, PT, -R9, RZ, RZ ;  /* 0x000000ff09097210 */ /* 0x000fca0007ffe1ff */
[C---:B------:R-:W-:Y:S02]  /*1aa0*/  IMAD R9, R4.reuse, R9, R7 ;  /* 0x0000000904097224 */ /* 0x040fe400078e0207 */
[----:B------:R-:W2:Y:S03]  /*1ab0*/  LDC R7, c[0x0][0x3c4] ;  /* 0x0000f100ff077b82 */ /* 0x000ea60000000800 */
[----:B------:R-:W-:-:S13]  /*1ac0*/  ISETP.GT.U32.AND P0, PT, R4, R9, PT ;  /* 0x000000090400720c */ /* 0x000fda0003f04070 */
[----:B------:R-:W-:-:S04]  /*1ad0*/  @!P0 IADD3 R9, PT, PT, R9, -R4, RZ ;  /* 0x8000000409098210 */ /* 0x000fc80007ffe0ff */
[----:B------:R-:W-:Y:S01]  /*1ae0*/  ISETP.GT.U32.AND P0, PT, R4, R9, PT ;  /* 0x000000090400720c */ /* 0x000fe20003f04070 */
[----:B--2---:R-:W-:-:S05]  /*1af0*/  IMAD R8, R2, UR6, -R7 ;  /* 0x0000000602087c24 */ /* 0x004fca000f8e0a07 */
[----:B0-----:R-:W-:-:S07]  /*1b00*/  VIADDMNMX R6, R8, R15, UR4, PT ;  /* 0x0000000408067e46 */ /* 0x001fce000b80010f */
[----:B------:R-:W-:Y:S02]  /*1b10*/  @!P0 IADD3 R9, PT, PT, R9, -R4, RZ ;  /* 0x8000000409098210 */ /* 0x000fe40007ffe0ff */
[----:B------:R-:W-:-:S03]  /*1b20*/  ISETP.NE.AND P0, PT, R14, RZ, PT ;  /* 0x000000ff0e00720c */ /* 0x000fc60003f05270 */
[----:B------:R-:W-:-:S05]  /*1b30*/  IMAD.MOV.U32 R4, RZ, RZ, R9 ;  /* 0x000000ffff047224 */ /* 0x000fca00078e0009 */
[----:B------:R-:W-:-:S05]  /*1b40*/  @!P1 IADD3 R4, PT, PT, -R4, RZ, RZ ;  /* 0x000000ff04049210 */ /* 0x000fca0007ffe1ff */
        /* <DEDUP_REMOVED lines=11> */
[CC--:B------:R-:W-:Y:S01]  /*1c00*/  IADD3 R6, PT, PT, R2.reuse, -R11.reuse, RZ ;  /* 0x8000000b02067210 */ /* 0x0c0fe20007ffe0ff */
[----:B------:R-:W-:Y:S01]  /*1c10*/  HFMA2 R20, -RZ, RZ, 0, 0 ;  /* 0x00000000ff147431 */ /* 0x000fe200000001ff */
[----:B------:R-:W-:Y:S01]  /*1c20*/  IADD3 R11, PT, PT, -R2, R11, RZ ;  /* 0x0000000b020b7210 */ /* 0x000fe20007ffe1ff */
[----:B------:R-:W-:Y:S01]  /*1c30*/  BSSY.RECONVERGENT B0, `(.L_x_1224) ;  /* 0x00000b3000007945 */ /* 0x000fe20003800200 */
[----:B------:R-:W-:Y:S01]  /*1c40*/  ISETP.GT.U32.AND P1, PT, R6, -0x10, PT ;  /* 0xfffffff00600780c */ /* 0x000fe20003f24070 */
[----:B------:R-:W-:Y:S01]  /*1c50*/  IMAD.MOV.U32 R6, RZ, RZ, R7 ;  /* 0x000000ffff067224 */ /* 0x000fe200078e0007 */
[C---:B------:R-:W-:Y:S02]  /*1c60*/  LOP3.LUT R8, R11.reuse, 0xf, RZ, 0xc0, !PT ;  /* 0x0000000f0b087812 */ /* 0x040fe400078ec0ff */
[C---:B------:R-:W-:Y:S02]  /*1c70*/  LOP3.LUT R9, R11.reuse, 0x7, RZ, 0xc0, !PT ;  /* 0x000000070b097812 */ /* 0x040fe400078ec0ff */
[----:B------:R-:W-:-:S02]  /*1c80*/  LOP3.LUT R10, R11, 0xfffffff0, RZ, 0xc0, !PT ;  /* 0xfffffff00b0a7812 */ /* 0x000fc400078ec0ff */
[----:B------:R-:W-:-:S07]  /*1c90*/  LOP3.LUT R11, R11, 0x3, RZ, 0xc0, !PT ;  /* 0x000000030b0b7812 */ /* 0x000fce00078ec0ff */
.L_x_1234:
[----:B------:R-:W0:Y:S01]  /*1ca0*/  LDCU.64 UR6, c[0x0][0x398] ;  /* 0x00007300ff0677ac */ /* 0x000e220008000a00 */
[----:B------:R-:W-:Y:S01]  /*1cb0*/  MOV R14, R6 ;  /* 0x00000006000e7202 */ /* 0x000fe20000000f00 */
[----:B------:R-:W-:Y:S01]  /*1cc0*/  VIADD R6, R6, 0x1 ;  /* 0x0000000106067836 */ /* 0x000fe20000000000 */
[----:B------:R-:W-:Y:S01]  /*1cd0*/  MOV R15, RZ ;  /* 0x000000ff000f7202 */ /* 0x000fe20000000f00 */
[----:B------:R-:W-:Y:S01]  /*1ce0*/  BSSY.RECONVERGENT B2, `(.L_x_1225) ;  /* 0x0000048000027945 */ /* 0x000fe20003800200 */
[----:B------:R-:W-:Y:S02]  /*1cf0*/  ISETP.NE.AND P3, PT, R8, RZ, PT ;  /* 0x000000ff0800720c */ /* 0x000fe40003f65270 */
[----:B------:R-:W-:Y:S02]  /*1d00*/  ISETP.NE.AND P0, PT, R6, R4, PT ;  /* 0x000000040600720c */ /* 0x000fe40003f05270 */
[----:B------:R-:W-:Y:S01]  /*1d10*/  MOV R22, R2 ;  /* 0x0000000200167202 */ /* 0x000fe20000000f00 */
[----:B0-----:R-:W-:-:S02]  /*1d20*/  IMAD R7, R13, UR6, RZ ;  /* 0x000000060d077c24 */ /* 0x001fc4000f8e02ff */
[----:B------:R-:W-:-:S04]  /*1d30*/  IMAD.WIDE.U32 R14, R12, UR6, R14 ;  /* 0x000000060c0e7c25 */ /* 0x000fc8000f8e000e */
[----:B------:R-:W-:-:S05]  /*1d40*/  IMAD R7, R12, UR7, R7 ;  /* 0x000000070c077c24 */ /* 0x000fca000f8e0207 */
[----:B------:R-:W-:Y:S01]  /*1d50*/  IADD3 R7, PT, PT, R15, R7, RZ ;  /* 0x000000070f077210 */ /* 0x000fe20007ffe0ff */
[----:B------:R-:W-:Y:S06]  /*1d60*/  @P1 BRA `(.L_x_1226) ;  /* 0x0000000000fc1947 */ /* 0x000fec0003800000 */
[----:B------:R-:W-:Y:S01]  /*1d70*/  MOV R21, RZ ;  /* 0x000000ff00157202 */ /* 0x000fe20000000f00 */
[----:B------:R-:W-:-:S07]  /*1d80*/  IMAD.MOV.U32 R22, RZ, RZ, R2 ;  /* 0x000000ffff167224 */ /* 0x000fce00078e0002 */
.L_x_1227:
[----:B------:R-:W0:Y:S01]  /*1d90*/  LDCU.64 UR6, c[0x0][0x3a0] ;  /* 0x00007400ff0677ac */ /* 0x000e220008000a00 */
[----:B------:R-:W-:Y:S01]  /*1da0*/  HFMA2 R23, -RZ, RZ, 0, 0 ;  /* 0x00000000ff177431 */ /* 0x000fe200000001ff */
        /* <DEDUP_REMOVED lines=11> */
[----:B--2---:R-:W-:-:S03]  /*1e60*/  HADD2.F32 R25, -RZ, R23.H0_H0 ;  /* 0x20000017ff197230 */ /* 0x004fc60000004100 */
[----:B------:R-:W2:Y:S01]  /*1e70*/  LDG.E.U16 R23, desc[UR10][R18.64+0x8] ;  /* 0x0000080a12177981 */ /* 0x000ea2000c1e1500 */
[----:B---3--:R-:W-:Y:S02]  /*1e80*/  HADD2.F32 R24, -RZ, R24.H0_H0 ;  /* 0x20000018ff187230 */ /* 0x008fe40000004100 */
[----:B------:R-:W-:Y:S02]  /*1e90*/  FADD.FTZ R25, R25, R20 ;  /* 0x0000001419197221 */ /* 0x000fe40000010000 */
[----:B------:R-:W3:Y:S02]  /*1ea0*/  LDG.E.U16 R20, desc[UR10][R18.64+0xa] ;  /* 0x00000a0a12147981 */ /* 0x000ee4000c1e1500 */
[----:B------:R-:W-:Y:S02]  /*1eb0*/  FADD.FTZ R26, R25, R24 ;  /* 0x00000018191a7221 */ /* 0x000fe40000010000 */
[----:B------:R-:W3:Y:S01]  /*1ec0*/  LDG.E.U16 R24, desc[UR10][R18.64+0xc] ;  /* 0x00000c0a12187981 */ /* 0x000ee2000c1e1500 */
[----:B----4-:R-:W-:-:S03]  /*1ed0*/  HADD2.F32 R17, -RZ, R17.H0_H0 ;  /* 0x20000011ff117230 */ /* 0x010fc60000004100 */
[----:B------:R-:W4:Y:S02]  /*1ee0*/  LDG.E.U16 R25, desc[UR10][R18.64+0xe] ;  /* 0x00000e0a12197981 */ /* 0x000f24000c1e1500 */
[----:B------:R-:W-:Y:S02]  /*1ef0*/  FADD.FTZ R26, R26, R17 ;  /* 0x000000111a1a7221 */ /* 0x000fe40000010000 */
[----:B------:R-:W4:Y:S01]  /*1f00*/  LDG.E.U16 R17, desc[UR10][R18.64+0x10] ;  /* 0x0000100a12117981 */ /* 0x000f22000c1e1500 */
[----:B-----5:R-:W-:-:S03]  /*1f10*/  HADD2.F32 R27, -RZ, R16.H0_H0 ;  /* 0x20000010ff1b7230 */ /* 0x020fc60000004100 */
[----:B------:R-:W5:Y:S02]  /*1f20*/  LDG.E.U16 R16, desc[UR10][R18.64+0x12] ;  /* 0x0000120a12107981 */ /* 0x000f64000c1e1500 */
[----:B------:R-:W-:Y:S01]  /*1f30*/  FADD.FTZ R26, R26, R27 ;  /* 0x0000001b1a1a7221 */ /* 0x000fe20000010000 */
[----:B--2---:R-:W-:Y:S02]  /*1f40*/  HADD2.F32 R23, -RZ, R23.H0_H0 ;  /* 0x20000017ff177230 */ /* 0x004fe40000004100 */
[----:B---3--:R-:W-:-:S03]  /*1f50*/  HADD2.F32 R20, -RZ, R20.H0_H0 ;  /* 0x20000014ff147230 */ /* 0x008fc60000004100 */
[----:B------:R-:W-:Y:S02]  /*1f60*/  FADD.FTZ R23, R26, R23 ;  /* 0x000000171a177221 */ /* 0x000fe40000010000 */
[----:B------:R-:W2:Y:S02]  /*1f70*/  LDG.E.U16 R26, desc[UR10][R18.64+0x1e] ;  /* 0x00001e0a121a7981 */ /* 0x000ea4000c1e1500 */
[----:B------:R-:W-:Y:S01]  /*1f80*/  FADD.FTZ R20, R23, R20 ;  /* 0x0000001417147221 */ /* 0x000fe20000010000 */
[----:B------:R-:W-:Y:S02]  /*1f90*/  HADD2.F32 R23, -RZ, R24.H0_H0 ;  /* 0x20000018ff177230 */ /* 0x000fe40000004100 */
[----:B----4-:R-:W-:-:S03]  /*1fa0*/  HADD2.F32 R24, -RZ, R25.H0_H0 ;  /* 0x20000019ff187230 */ /* 0x010fc60000004100 */
[----:B------:R-:W-:Y:S02]  /*1fb0*/  FADD.FTZ R23, R20, R23 ;  /* 0x0000001714177221 */ /* 0x000fe40000010000 */
[----:B------:R-:W3:Y:S02]  /*1fc0*/  LDG.E.U16 R20, desc[UR10][R18.64+0x14] ;  /* 0x0000140a12147981 */ /* 0x000ee4000c1e1500 */
[----:B------:R-:W-:Y:S02]  /*1fd0*/  FADD.FTZ R24, R23, R24 ;  /* 0x0000001817187221 */ /* 0x000fe40000010000 */
[----:B------:R-:W4:Y:S01]  /*1fe0*/  LDG.E.U16 R23, desc[UR10][R18.64+0x16] ;  /* 0x0000160a12177981 */ /* 0x000f22000c1e1500 */
[----:B------:R-:W-:-:S03]  /*1ff0*/  HADD2.F32 R25, -RZ, R17.H0_H0 ;  /* 0x20000011ff197230 */ /* 0x000fc60000004100 */
[----:B------:R-:W2:Y:S02]  /*2000*/  LDG.E.U16 R17, desc[UR10][R18.64+0x18] ;  /* 0x0000180a12117981 */ /* 0x000ea4000c1e1500 */
[----:B------:R-:W-:Y:S02]  /*2010*/  FADD.FTZ R27, R24, R25 ;  /* 0x00000019181b7221 */ /* 0x000fe40000010000 */
[----:B------:R-:W2:Y:S04]  /*2020*/  LDG.E.U16 R25, desc[UR10][R18.64+0x1a] ;  /* 0x00001a0a12197981 */ /* 0x000ea8000c1e1500 */
[----:B------:R-:W2:Y:S01]  /*2030*/  LDG.E.U16 R24, desc[UR10][R18.64+0x1c] ;  /* 0x00001c0a12187981 */ /* 0x000ea2000c1e1500 */
[----:B-----5:R-:W-:-:S05]  /*2040*/  HADD2.F32 R16, -RZ, R16.H0_H0 ;  /* 0x20000010ff107230 */ /* 0x020fca0000004100 */
[----:B------:R-:W-:Y:S01]  /*2050*/  FADD.FTZ R16, R27, R16 ;  /* 0x000000101b107221 */ /* 0x000fe20000010000 */
[----:B------:R-:W-:-:S04]  /*2060*/  IADD3 R21, PT, PT, R21, 0x10, RZ ;  /* 0x0000001015157810 */ /* 0x000fc80007ffe0ff */
[----:B------:R-:W-:Y:S01]  /*2070*/  ISETP.NE.AND P2, PT, R21, R10, PT ;  /* 0x0000000a1500720c */ /* 0x000fe20003f45270 */
[----:B------:R-:W-:Y:S02]  /*2080*/  VIADD R22, R22, 0x10 ;  /* 0x0000001016167836 */ /* 0x000fe40000000000 */
[----:B---3--:R-:W-:Y:S02]  /*2090*/  HADD2.F32 R27, -RZ, R20.H0_H0 ;  /* 0x20000014ff1b7230 */ /* 0x008fe40000004100 */
[----:B----4-:R-:W-:-:S03]  /*20a0*/  HADD2.F32 R23, -RZ, R23.H0_H0 ;  /* 0x20000017ff177230 */ /* 0x010fc60000004100 */
[----:B------:R-:W-:Y:S01]  /*20b0*/  FADD.FTZ R16, R16, R27 ;  /* 0x0000001b10107221 */ /* 0x000fe20000010000 */
[----:B--2---:R-:W-:-:S03]  /*20c0*/  HADD2.F32 R17, -RZ, R17.H0_H0 ;  /* 0x20000011ff117230 */ /* 0x004fc60000004100 */
[----:B------:R-:W-:Y:S01]  /*20d0*/  FADD.FTZ R16, R16, R23 ;  /* 0x0000001710107221 */ /* 0x000fe20000010000 */
[----:B------:R-:W-:-:S03]  /*20e0*/  HADD2.F32 R25, -RZ, R25.H0_H0 ;  /* 0x20000019ff197230 */ /* 0x000fc60000004100 */
[----:B------:R-:W-:Y:S01]  /*20f0*/  FADD.FTZ R16, R16, R17 ;  /* 0x0000001110107221 */ /* 0x000fe20000010000 */
[----:B------:R-:W-:-:S03]  /*2100*/  HADD2.F32 R17, -RZ, R24.H0_H0 ;  /* 0x20000018ff117230 */ /* 0x000fc60000004100 */
[----:B------:R-:W-:Y:S01]  /*2110*/  FADD.FTZ R16, R16, R25 ;  /* 0x0000001910107221 */ /* 0x000fe20000010000 */
[----:B------:R-:W-:-:S03]  /*2120*/  HADD2.F32 R19, -RZ, R26.H0_H0 ;  /* 0x2000001aff137230 */ /* 0x000fc60000004100 */
[----:B------:R-:W-:-:S04]  /*2130*/  FADD.FTZ R16, R16, R17 ;  /* 0x0000001110107221 */ /* 0x000fc80000010000 */
[----:B------:R-:W-:Y:S01]  /*2140*/  FADD.FTZ R20, R16, R19 ;  /* 0x0000001310147221 */ /* 0x000fe20000010000 */
[----:B------:R-:W-:Y:S06]  /*2150*/  @P2 BRA `(.L_x_1227) ;  /* 0xfffffffc000c2947 */ /* 0x000fec000383ffff */
.L_x_1226:
[----:B------:R-:W-:Y:S05]  /*2160*/  BSYNC.RECONVERGENT B2 ;  /* 0x0000000000027941 */ /* 0x000fea0003800200 */
.L_x_1225:
        /* <DEDUP_REMOVED lines=41> */
.L_x_1231:
[----:B------:R-:W-:Y:S05]  /*2400*/  BSYNC.RECONVERGENT B3 ;  /* 0x0000000000037941 */ /* 0x000fea0003800200 */
.L_x_1230:
[----:B------:R-:W-:Y:S05]  /*2410*/  @!P3 BRA `(.L_x_1229) ;  /* 0x0000000000c8b947 */ /* 0x000fea0003800000 */
[----:B------:R-:W-:Y:S01]  /*2420*/  IADD3 R16, PT, PT, R9, -0x1, RZ ;  /* 0xffffffff09107810 */ /* 0x000fe20007ffe0ff */
[----:B------:R-:W-:Y:S01]  /*2430*/  BSSY.RECONVERGENT B3, `(.L_x_1232) ;  /* 0x000001a000037945 */ /* 0x000fe20003800200 */
[----:B------:R-:W-:Y:S02]  /*2440*/  ISETP.NE.AND P3, PT, R11, RZ, PT ;  /* 0x000000ff0b00720c */ /* 0x000fe40003f65270 */
        /* <DEDUP_REMOVED lines=22> */
[----:B------:R-:W-:-:S04]  /*25b0*/  FADD.FTZ R16, R16, R23 ;  /* 0x0000001710107221 */ /* 0x000fc80000010000 */
[----:B------:R-:W-:-:S07]  /*25c0*/  FADD.FTZ R20, R16, R17 ;  /* 0x0000001110147221 */ /* 0x000fce0000010000 */
.L_x_1233:
[----:B------:R-:W-:Y:S05]  /*25d0*/  BSYNC.RECONVERGENT B3 ;  /* 0x0000000000037941 */ /* 0x000fea0003800200 */
.L_x_1232:
        /* <DEDUP_REMOVED lines=12> */
[----:B--2---:R-:W-:-:S05]  /*26a0*/  HADD2.F32 R7, -RZ, R7.H0_H0 ;  /* 0x20000007ff077230 */ /* 0x004fca0000004100 */
[----:B------:R-:W-:-:S07]  /*26b0*/  FADD.FTZ R20, R20, R7 ;  /* 0x0000000714147221 */ /* 0x000fce0000010000 */
[----:B------:R-:W-:Y:S05]  /*26c0*/  @!P2 BRA `(.L_x_1229) ;  /* 0x00000000001ca947 */ /* 0x000fea0003800000 */
[----:B------:R-:W-:Y:S01]  /*26d0*/  ISETP.NE.AND P2, PT, R11, 0x2, PT ;  /* 0x000000020b00780c */ /* 0x000fe20003f45270 */
[----:B------:R-:W2:-:S12]  /*26e0*/  LDG.E.U16 R7, desc[UR10][R14.64+0x2] ;  /* 0x0000020a0e077981 */ /* 0x000e98000c1e1500 */
[----:B------:R-:W3:Y:S01]  /*26f0*/  @P2 LDG.E.U16 R16, desc[UR10][R14.64+0x4] ;  /* 0x0000040a0e102981 */ /* 0x000ee2000c1e1500 */
[----:B--2---:R-:W-:-:S05]  /*2700*/  HADD2.F32 R7, -RZ, R7.H0_H0 ;  /* 0x20000007ff077230 */ /* 0x004fca0000004100 */
[----:B------:R-:W-:Y:S01]  /*2710*/  FADD.FTZ R20, R20, R7 ;  /* 0x0000000714147221 */ /* 0x000fe20000010000 */
[----:B---3--:R-:W-:-:S05]  /*2720*/  @P2 HADD2.F32 R17, -RZ, R16.H0_H0 ;  /* 0x20000010ff112230 */ /* 0x008fca0000004100 */
[----:B------:R-:W-:-:S07]  /*2730*/  @P2 FADD.FTZ R20, R20, R17 ;  /* 0x0000001114142221 */ /* 0x000fce0000010000 */
.L_x_1229:
[----:B------:R-:W-:Y:S05]  /*2740*/  BSYNC.RECONVERGENT B2 ;  /* 0x0000000000027941 */ /* 0x000fea0003800200 */
.L_x_1228:
[----:B------:R-:W-:Y:S05]  /*2750*/  @P0 BRA `(.L_x_1234) ;  /* 0xfffffff400500947 */ /* 0x000fea000383ffff */
[----:B------:R-:W-:Y:S05]  /*2760*/  BSYNC.RECONVERGENT B0 ;  /* 0x0000000000007941 */ /* 0x000fea0003800200 */
.L_x_1224:
[----:B------:R-:W0:Y:S02]  /*2770*/  LDCU UR6, c[0x0][0x3d8] ;  /* 0x00007b00ff0677ac */ /* 0x000e240008000800 */
[----:B0-----:R-:W-:-:S06]  /*2780*/  I2FP.F32.S32 R7, UR6 ;  /* 0x0000000600077c45 */ /* 0x001fcc0008201400 */
[----:B------:R-:W0:Y:S02]  /*2790*/  MUFU.RCP R7, R7 ;  /* 0x0000000700077308 */ /* 0x000e240000001000 */
[----:B0-----:R-:W-:-:S05]  /*27a0*/  FMUL.FTZ R8, R20, R7 ;  /* 0x0000000714087220 */ /* 0x001fca0000410000 */
[----:B------:R-:W-:-:S07]  /*27b0*/  F2FP.F16.F32.PACK_AB R8, RZ, R8 ;  /* 0x00000008ff08723e */ /* 0x000fce00000000ff */
.L_x_1223:
[----:B------:R-:W-:Y:S05]  /*27c0*/  BSYNC.RECONVERGENT B1 ;  /* 0x0000000000017941 */ /* 0x000fea0003800200 */
.L_x_1222:
        /* <DEDUP_REMOVED lines=13> */
        .weak           $__internal_22_$__cuda_sm20_div_s64
        .type           $__internal_22_$__cuda_sm20_div_s64,@function
        .size           $__internal_22_$__cuda_sm20_div_s64,(.L_x_1510 - $__internal_22_$__cuda_sm20_div_s64)
$__internal_22_$__cuda_sm20_div_s64:
        /* <DEDUP_REMOVED lines=18> */
[----:B------:R-:W-:Y:S02]  /*29c0*/  IADD3.X R15, PT, PT, RZ, ~R11, RZ, P0, !PT ;  /* 0x8000000bff0f7210 */ /* 0x000fe400007fe4ff */
[----:B------:R-:W-:-:S03]  /*29d0*/  MOV R11, R8 ;  /* 0x00000008000b7202 */ /* 0x000fc60000000f00 */
[-C--:B------:R-:W-:Y:S02]  /*29e0*/  IMAD R17, R9, R15.reuse, RZ ;  /* 0x0000000f09117224 */ /* 0x080fe400078e02ff */
[----:B------:R-:W-:-:S04]  /*29f0*/  IMAD.WIDE.U32 R10, P0, R8, R15, R10 ;  /* 0x0000000f080a7225 */ /* 0x000fc8000780000a */
[----:B------:R-:W-:-:S04]  /*2a00*/  IMAD.HI.U32 R7, R9, R15, RZ ;  /* 0x0000000f09077227 */ /* 0x000fc800078e00ff */
[----:B------:R-:W-:Y:S01]  /*2a10*/  IMAD.HI.U32 R10, P1, R9, R13, R10 ;  /* 0x0000000d090a7227 */ /* 0x000fe2000782000a */
[----:B------:R-:W-:-:S04]  /*2a20*/  IADD3.X R7, PT, PT, R7, R9, RZ, P0, !PT ;  /* 0x0000000907077210 */ /* 0x000fc800007fe4ff */
[----:B------:R-:W-:-:S04]  /*2a30*/  IADD3 R11, P2, PT, R17, R10, RZ ;  /* 0x0000000a110b7210 */ /* 0x000fc80007f5e0ff */
[----:B------:R-:W-:Y:S01]  /*2a40*/  IADD3.X R13, PT, PT, RZ, RZ, R7, P2, P1 ;  /* 0x000000ffff0d7210 */ /* 0x000fe200017e2407 */
[----:B------:R-:W-:-:S04]  /*2a50*/  IMAD.WIDE.U32 R8, R11, UR6, RZ ;  /* 0x000000060b087c25 */ /* 0x000fc8000f8e00ff */
        /* <DEDUP_REMOVED lines=11> */
[----:B------:R-:W-:Y:S02]  /*2b10*/  IADD3 R10, P2, PT, R9, R10, RZ ;  /* 0x0000000a090a7210 */ /* 0x000fe40007f5e0ff */
[-C--:B------:R-:W-:Y:S02]  /*2b20*/  IADD3.X R9, PT, PT, RZ, ~R6.reuse, RZ, P4, !PT ;  /* 0x80000006ff097210 */ /* 0x080fe400027fe4ff */
[----:B------:R-:W-:Y:S01]  /*2b30*/  IADD3.X R13, PT, PT, R8, R13, RZ, P0, !PT ;  /* 0x0000000d080d7210 */ /* 0x000fe200007fe4ff */
        /* <DEDUP_REMOVED lines=18> */
[----:B------:R-:W-:Y:S02]  /*2c60*/  IADD3.X R7, PT, PT, RZ, R10, RZ, P2, !PT ;  /* 0x0000000aff077210 */ /* 0x000fe400017fe4ff */
[----:B------:R-:W-:-:S02]  /*2c70*/  IADD3.X R14, PT, PT, ~R9, R14, RZ, P1, !PT ;  /* 0x0000000e090e7210 */ /* 0x000fc40000ffe5ff */
[----:B------:R-:W-:Y:S02]  /*2c80*/  IADD3 R9, P1, PT, R12, -UR6, RZ ;  /* 0x800000060c097c10 */ /* 0x000fe4000ff3e0ff */
[C---:B------:R-:W-:Y:S02]  /*2c90*/  ISETP.GE.U32.AND.EX P0, PT, R14.reuse, UR7, PT, P0 ;  /* 0x000000070e007c0c */ /* 0x040fe4000bf06100 */
[----:B------:R-:W-:Y:S02]  /*2ca0*/  IADD3.X R13, PT, PT, R14, ~UR7, RZ, P1, !PT ;  /* 0x800000070e0d7c10 */ /* 0x000fe40008ffe4ff */
[----:B------:R-:W-:Y:S02]  /*2cb0*/  SEL R9, R9, R12, P0 ;  /* 0x0000000c09097207 */ /* 0x000fe40000000000 */
[----:B------:R-:W-:Y:S02]  /*2cc0*/  SEL R11, R8, R11, P0 ;  /* 0x0000000b080b7207 */ /* 0x000fe40000000000 */
[----:B------:R-:W-:-:S02]  /*2cd0*/  SEL R13, R13, R14, P0 ;  /* 0x0000000e0d0d7207 */ /* 0x000fc40000000000 */
[----:B------:R-:W-:Y:S02]  /*2ce0*/  ISETP.GE.U32.AND P1, PT, R9, UR6, PT ;  /* 0x0000000609007c0c */ /* 0x000fe4000bf26070 */
        /* <DEDUP_REMOVED lines=10> */
[----:B------:R-:W-:Y:S01]  /*2d90*/  SEL R12, R7, R12, !P1 ;  /* 0x0000000c070c7207 */ /* 0x000fe20004800000 */
[----:B------:R-:W-:Y:S01]  /*2da0*/  HFMA2 R7, -RZ, RZ, 0, 0 ;  /* 0x00000000ff077431 */ /* 0x000fe200000001ff */
[----:B------:R-:W-:-:S02]  /*2db0*/  SEL R13, R6, R13, !P1 ;  /* 0x0000000d060d7207 */ /* 0x000fc40004800000 */
[----:B------:R-:W-:Y:S02]  /*2dc0*/  MOV R6, R4 ;  /* 0x0000000400067202 */ /* 0x000fe40000000f00 */
[----:B------:R-:W-:-:S04]  /*2dd0*/  ISETP.NE.AND.EX P0, PT, RZ, UR13, PT, P0 ;  /* 0x0000000dff007c0c */ /* 0x000fc8000bf05300 */
[----:B------:R-:W-:Y:S02]  /*2de0*/  SEL R12, R12, 0xffffffff, P0 ;  /* 0xffffffff0c0c7807 */ /* 0x000fe40000000000 */
[----:B------:R-:W-:Y:S01]  /*2df0*/  SEL R13, R13, 0xffffffff, P0 ;  /* 0xffffffff0d0d7807 */ /* 0x000fe20000000000 */
[----:B------:R-:W-:Y:S06]  /*2e00*/  RET.REL.NODEC R6 `(_ZN2at6native49_GLOBAL__N__3489678a_16_AveragePool2d_cu_fb80407625avg_pool2d_out_cuda_frameIN3c104HalfEfEEviPKT_lllliiiiiiiPS5_ibb) ;  /* 0xffffffd0067c7950 */ /* 0x000fec0003c3ffff */
.L_x_1235:
        /* <DEDUP_REMOVED lines=15> */
.L_x_1510:


//--------------------- .text._ZN2at6native49_GLOBAL__N__3489678a_16_AveragePool2d_cu_fb80407630avg_pool2d_out_cuda_frame_nhwcIN3c104HalfEfEEviPKT_llliiiiiiiiPS5_ibb --------------------------
	.section	.text._ZN2at6native49_GLOBAL__N__3489678a_16_AveragePool2d_cu_fb80407630avg_pool2d_out_cuda_frame_nhwcIN3c104HalfEfEEviPKT_llliiiiiiiiPS5_ibb,"ax",@progbits
	.align	128
.text._ZN2at6native49_GLOBAL__N__3489678a_16_AveragePool2d_cu_fb80407630avg_pool2d_out_cuda_frame_nhwcIN3c104HalfEfEEviPKT_llliiiiiiiiPS5_ibb:
        .type           _ZN2at6native49_GLOBAL__N__3489678a_16_AveragePool2d_cu_fb80407630avg_pool2d_out_cuda_frame_nhwcIN3c104HalfEfEEviPKT_llliiiiiiiiPS5_ibb,@function
        .size           _ZN2at6native49_GLOBAL__N__3489678a_16_AveragePool2d_cu_fb80407630avg_pool2d_out_cuda_frame_nhwcIN3c104HalfEfEEviPKT_llliiiiiiiiPS5_ibb,(.L_x_1512 - _ZN2at6native49_GLOBAL__N__3489678a_16_AveragePool2d_cu_fb80407630avg_pool2d_out_cuda_frame_nhwcIN3c104HalfEfEEviPKT_llliiiiiiiiPS5_ibb)
        .other          _ZN2at6native49_GLOBAL__N__3489678a_16_AveragePool2d_cu_fb80407630avg_pool2d_out_cuda_frame_nhwcIN3c104HalfEfEEviPKT_llliiiiiiiiPS5_ibb,@"STO_CUDA_ENTRY STV_DEFAULT"
_ZN2at6native49_GLOBAL__N__3489678a_16_AveragePool2d_cu_fb80407630avg_pool2d_out_cuda_frame_nhwcIN3c104HalfEfEEviPKT_llliiiiiiiiPS5_ibb:
        /* <DEDUP_REMOVED lines=17> */
.L_x_1260:
        /* <DEDUP_REMOVED lines=29> */
.L_x_1238:
[----:B------:R-:W0:Y:S01]  /*02e0*/  LDCU.64 UR4, c[0x0][0x390] ;  /* 0x00007200ff0477ac */ /* 0x000e220008000a00 */
[----:B------:R-:W-:Y:S01]  /*02f0*/  IMAD.MOV.U32 R2, RZ, RZ, R28 ;  /* 0x000000ffff027224 */ /* 0x000fe200078e001c */
[----:B------:R-:W-:Y:S02]  /*0300*/  MOV R5, R29 ;  /* 0x0000001d00057202 */ /* 0x000fe40000000f00 */
[----:B------:R-:W-:Y:S02]  /*0310*/  MOV R0, 0x350 ;  /* 0x0000035000007802 */ /* 0x000fe40000000f00 */
[----:B0-----:R-:W-:Y:S01]  /*0320*/  MOV R3, UR4 ;  /* 0x0000000400037c02 */ /* 0x001fe20008000f00 */
[----:B------:R-:W-:-:S07]  /*0330*/  IMAD.U32 R4, RZ, RZ, UR5 ;  /* 0x00000005ff047e24 */ /* 0x000fce000f8e00ff */
[----:B------:R-:W-:Y:S05]  /*0340*/  CALL.REL.NOINC `($__internal_23_$__cuda_sm20_div_s64) ;  /* 0x00000040002c7944 */ /* 0x000fea0003c00000 */
[----:B------:R-:W0:Y:S01]  /*0350*/  LDCU.64 UR4, c[0x0][0x390] ;  /* 0x00007200ff0477ac */ /* 0x000e220008000a00 */
[----:B------:R-:W-:Y:S01]  /*0360*/  IADD3 R9, P0, PT, RZ, -R14, RZ ;  /* 0x8000000eff097210 */ /* 0x000fe20007f1e0ff */
[----:B------:R-:W-:Y:S01]  /*0370*/  IMAD.MOV.U32 R18, RZ, RZ, R14 ;  /* 0x000000ffff127224 */ /* 0x000fe200078e000e */
[----:B------:R-:W-:-:S03]  /*0380*/  MOV R19, R15 ;  /* 0x0000000f00137202 */ /* 0x000fc60000000f00 */
[----:B------:R-:W-:-:S04]  /*0390*/  IMAD.X R0, RZ, RZ, ~R15, P0 ;  /* 0x000000ffff007224 */ /* 0x000fc800000e0e0f */
[----:B0-----:R-:W-:Y:S02]  /*03a0*/  IMAD R0, R0, UR4, RZ ;  /* 0x0000000400007c24 */ /* 0x001fe4000f8e02ff */
[----:B------:R-:W-:-:S04]  /*03b0*/  IMAD.WIDE.U32 R2, R9, UR4, R28 ;  /* 0x0000000409027c25 */ /* 0x000fc8000f8e001c */
[----:B------:R-:W-:Y:S01]  /*03c0*/  IMAD R9, R9, UR5, R0 ;  /* 0x0000000509097c24 */ /* 0x000fe2000f8e0200 */
[----:B------:R-:W-:-:S04]  /*03d0*/  MOV R10, R2 ;  /* 0x00000002000a7202 */ /* 0x000fc80000000f00 */
[----:B------:R-:W-:-:S07]  /*03e0*/  IADD3 R9, PT, PT, R3, R9, RZ ;  /* 0x0000000903097210 */ /* 0x000fce0007ffe0ff */
.L_x_1239:
[----:B------:R-:W-:Y:S05]  /*03f0*/  BSYNC.RECONVERGENT B0 ;  /* 0x0000000000007941 */ /* 0x000fea0003800200 */
.L_x_1237:
[----:B------:R-:W0:Y:S01]  /*0400*/  LDC.64 R12, c[0x0][0x3a8] ;  /* 0x0000ea00ff0c7b82 */ /* 0x000e220000000a00 */
[----:B------:R-:W-:Y:S01]  /*0410*/  BSSY.RECONVERGENT B0, `(.L_x_1240) ;  /* 0x0000028000007945 */ /* 0x000fe20003800200 */
[----:B0-----:R-:W-:-:S04]  /*0420*/  SHF.R.S32.HI R4, RZ, 0x1f, R13 ;  /* 0x0000001fff047819 */ /* 0x001fc8000001140d */
[----:B------:R-:W-:-:S04]  /*0430*/  LOP3.LUT R0, R19, R4, RZ, 0xfc, !PT ;  /* 0x0000000413007212 */ /* 0x000fc800078efcff */
        /* <DEDUP_REMOVED lines=24> */
[----:B------:R-:W-:Y:S01]  /*05c0*/  MOV R18, R3 ;  /* 0x0000000300127202 */ /* 0x000fe20000000f00 */
[----:B------:R-:W-:Y:S06]  /*05d0*/  BRA `(.L_x_1242) ;  /* 0x00000000002c7947 */ /* 0x000fec0003800000 */
.L_x_1241:
[----:B------:R-:W0:Y:S01]  /*05e0*/  LDCU UR4, c[0x0][0x3ac] ;  /* 0x00007580ff0477ac */ /* 0x000e220008000800 */
[----:B------:R-:W-:Y:S01]  /*05f0*/  IMAD.MOV.U32 R2, RZ, RZ, R18 ;  /* 0x000000ffff027224 */ /* 0x000fe200078e0012 */
[----:B------:R-:W-:Y:S02]  /*0600*/  MOV R5, R19 ;  /* 0x0000001300057202 */ /* 0x000fe40000000f00 */
[----:B------:R-:W-:Y:S02]  /*0610*/  MOV R0, 0x640 ;  /* 0x0000064000007802 */ /* 0x000fe40000000f00 */
[----:B0-----:R-:W-:-:S07]  /*0620*/  MOV R3, UR4 ;  /* 0x0000000400037c02 */ /* 0x001fce0008000f00 */
[----:B------:R-:W-:Y:S05]  /*0630*/  CALL.REL.NOINC `($__internal_23_$__cuda_sm20_div_s64) ;  /* 0x0000003c00707944 */ /* 0x000fea0003c00000 */
[----:B------:R-:W0:Y:S01]  /*0640*/  LDCU UR4, c[0x0][0x3ac] ;  /* 0x00007580ff0477ac */ /* 0x000e220008000800 */
[----:B------:R-:W-:Y:S01]  /*0650*/  IMAD.MOV R3, RZ, RZ, -R14 ;  /* 0x000000ffff037224 */ /* 0x000fe200078e0a0e */
[----:B------:R-:W-:-:S03]  /*0660*/  MOV R19, R15 ;  /* 0x0000000f00137202 */ /* 0x000fc60000000f00 */
[----:B0-----:R-:W-:Y:S01]  /*0670*/  IMAD R8, R3, UR4, R18 ;  /* 0x0000000403087c24 */ /* 0x001fe2000f8e0212 */
[----:B------:R-:W-:-:S07]  /*0680*/  MOV R18, R14 ;  /* 0x0000000e00127202 */ /* 0x000fce0000000f00 */
.L_x_1242:
[----:B------:R-:W-:Y:S05]  /*0690*/  BSYNC.RECONVERGENT B0 ;  /* 0x0000000000007941 */ /* 0x000fea0003800200 */
.L_x_1240:
        /* <DEDUP_REMOVED lines=12> */
[----:B0-----:R-:W-:Y:S01]  /*0760*/  HFMA2 R2, -RZ, RZ, 0, 0 ;  /* 0x00000000ff027431 */ /* 0x001fe200000001ff */
[----:B-1----:R-:W-:-:S05]  /*0770*/  IADD3 R5, PT, PT, RZ, -R3, RZ ;  /* 0x80000003ff057210 */ /* 0x002fca0007ffe0ff */
[----:B------:R-:W-:-:S04]  /*0780*/  IMAD R5, R5, UR4, RZ ;  /* 0x0000000405057c24 */ /* 0x000fc8000f8e02ff */
[----:B------:R-:W-:-:S06]  /*0790*/  IMAD.HI.U32 R3, R3, R5, R2 ;  /* 0x0000000503037227 */ /* 0x000fcc00078e0002 */
[----:B------:R-:W-:-:S04]  /*07a0*/  IMAD.HI.U32 R12, R3, R18, RZ ;  /* 0x00000012030c7227 */ /* 0x000fc800078e00ff */
[----:B------:R-:W-:-:S04]  /*07b0*/  IMAD.MOV R3, RZ, RZ, -R12 ;  /* 0x000000ffff037224 */ /* 0x000fc800078e0a0c */
[----:B------:R-:W-:-:S05]  /*07c0*/  IMAD R3, R3, UR4, R18 ;  /* 0x0000000403037c24 */ /* 0x000fca000f8e0212 */
[----:B------:R-:W-:-:S13]  /*07d0*/  ISETP.GE.U32.AND P0, PT, R3, UR4, PT ;  /* 0x0000000403007c0c */ /* 0x000fda000bf06070 */
[----:B------:R-:W-:Y:S02]  /*07e0*/  @P0 IADD3 R3, PT, PT, R3, -UR4, RZ ;  /* 0x8000000403030c10 */ /* 0x000fe4000fffe0ff */
[----:B------:R-:W-:Y:S02]  /*07f0*/  @P0 IADD3 R12, PT, PT, R12, 0x1, RZ ;  /* 0x000000010c0c0810 */ /* 0x000fe40007ffe0ff */
[----:B------:R-:W-:-:S13]  /*0800*/  ISETP.GE.U32.AND P1, PT, R3, UR4, PT ;  /* 0x0000000403007c0c */ /* 0x000fda000bf26070 */
[----:B------:R-:W-:Y:S01]  /*0810*/  @P1 VIADD R12, R12, 0x1 ;  /* 0x000000010c0c1836 */ /* 0x000fe20000000000 */
[----:B------:R-:W-:-:S04]  /*0820*/  @!P2 LOP3.LUT R12, RZ, UR4, RZ, 0x33, !PT ;  /* 0x00000004ff0cac12 */ /* 0x000fc8000f8e33ff */
[----:B------:R-:W-:-:S05]  /*0830*/  IADD3 R3, PT, PT, -R12, RZ, RZ ;  /* 0x000000ff0c037210 */ /* 0x000fca0007ffe1ff */
[----:B------:R-:W-:Y:S01]  /*0840*/  IMAD R3, R3, UR4, R18 ;  /* 0x0000000403037c24 */ /* 0x000fe2000f8e0212 */
[----:B------:R-:W-:Y:S06]  /*0850*/  BRA `(.L_x_1245) ;  /* 0x00000000002c7947 */ /* 0x000fec0003800000 */
.L_x_1244:
        /* <DEDUP_REMOVED lines=8> */
[----:B------:R-:W-:Y:S02]  /*08e0*/  MOV R12, R14 ;  /* 0x0000000e000c7202 */ /* 0x000fe40000000f00 */
[----:B------:R-:W-:Y:S01]  /*08f0*/  MOV R13, R15 ;  /* 0x0000000f000d7202 */ /* 0x000fe20000000f00 */
[----:B0-----:R-:W-:-:S07]  /*0900*/  IMAD R3, R3, UR4, R18 ;  /* 0x0000000403037c24 */ /* 0x001fce000f8e0212 */
.L_x_1245:
[----:B------:R-:W-:Y:S05]  /*0910*/  BSYNC.RECONVERGENT B0 ;  /* 0x0000000000007941 */ /* 0x000fea0003800200 */
.L_x_1243:
        /* <DEDUP_REMOVED lines=25> */
[----:B------:R-:W-:Y:S01]  /*0ab0*/  IADD3 R0, PT, PT, R8, -R15, RZ ;  /* 0x8000000f08007210 */ /* 0x000fe20007ffe0ff */
[----:B------:R-:W-:Y:S01]  /*0ac0*/  HFMA2 R24, -RZ, RZ, 0, 0 ;  /* 0x00000000ff187431 */ /* 0x000fe200000001ff */
[----:B------:R-:W-:Y:S01]  /*0ad0*/  BSSY.RECONVERGENT B1, `(.L_x_1248) ;  /* 0x000016b000017945 */ /* 0x000fe20003800200 */
[----:B------:R-:W-:Y:S01]  /*0ae0*/  IMAD.IADD R4, R15, 0x1, -R8 ;  /* 0x000000010f047824 */ /* 0x000fe200078e0a08 */
[----:B------:R-:W-:Y:S02]  /*0af0*/  ISETP.GT.U32.AND P0, PT, R0, -0x10, PT ;  /* 0xfffffff00000780c */ /* 0x000fe40003f04070 */
[----:B------:R-:W-:-:S11]  /*0b00*/  MOV R2, R6 ;  /* 0x0000000600027202 */ /* 0x000fd60000000f00 */
.L_x_1258:
[----:B------:R-:W0:Y:S01]  /*0b10*/  LDCU.64 UR4, c[0x0][0x398] ;  /* 0x00007300ff0477ac */ /* 0x000e220008000a00 */
[----:B------:R-:W-:Y:S01]  /*0b20*/  IMAD.MOV.U32 R3, RZ, RZ, RZ ;  /* 0x000000ffff037224 */ /* 0x000fe200078e00ff */
[----:B------:R-:W-:Y:S01]  /*0b30*/  BSSY.RECONVERGENT B2, `(.L_x_1249) ;  /* 0x000006f000027945 */ /* 0x000fe20003800200 */
[----:B------:R-:W-:Y:S01]  /*0b40*/  MOV R0, R8 ;  /* 0x0000000800007202 */ /* 0x000fe20000000f00 */
[----:B0-----:R-:W-:Y:S02]  /*0b50*/  IMAD R17, R13, UR4, RZ ;  /* 0x000000040d117c24 */ /* 0x001fe4000f8e02ff */
[----:B------:R-:W-:-:S04]  /*0b60*/  IMAD.WIDE.U32 R14, R12, UR4, R2 ;  /* 0x000000040c0e7c25 */ /* 0x000fc8000f8e0002 */
[----:B------:R-:W-:-:S05]  /*0b70*/  IMAD R3, R12, UR5, R17 ;  /* 0x000000050c037c24 */ /* 0x000fca000f8e0211 */
[----:B------:R-:W-:Y:S01]  /*0b80*/  IADD3 R3, PT, PT, R15, R3, RZ ;  /* 0x000000030f037210 */ /* 0x000fe20007ffe0ff */
[----:B------:R-:W-:Y:S06]  /*0b90*/  @P0 BRA `(.L_x_1250) ;  /* 0x0000000400a00947 */ /* 0x000fec0003800000 */
[----:B------:R-:W0:Y:S01]  /*0ba0*/  LDC.64 R16, c[0x0][0x390] ;  /* 0x0000e400ff107b82 */ /* 0x000e220000000a00 */
[----:B------:R-:W-:Y:S01]  /*0bb0*/  LOP3.LUT R30, R4, 0xfffffff0, RZ, 0xc0, !PT ;  /* 0xfffffff0041e7812 */ /* 0x000fe200078ec0ff */
[----:B------:R-:W-:-:S03]  /*0bc0*/  IMAD.MOV.U32 R0, RZ, RZ, R8 ;  /* 0x000000ffff007224 */ /* 0x000fc600078e0008 */
[----:B------:R-:W-:Y:S02]  /*0bd0*/  IADD3 R30, PT, PT, -R30, RZ, RZ ;  /* 0x000000ff1e1e7210 */ /* 0x000fe40007ffe1ff */
[C---:B0-----:R-:W-:Y:S02]  /*0be0*/  SHF.L.U64.HI R33, R16.reuse, 0x1, R17 ;  /* 0x0000000110217819 */ /* 0x041fe40000010211 */
[----:B------:R-:W-:-:S07]  /*0bf0*/  SHF.L.U32 R31, R16, 0x1, RZ ;  /* 0x00000001101f7819 */ /* 0x000fce00000006ff */
.L_x_1251:
[----:B------:R-:W0:Y:S01]  /*0c00*/  LDCU.64 UR6, c[0x0][0x3a0] ;  /* 0x00007400ff0677ac */ /* 0x000e220008000a00 */
[----:B------:R-:W-:Y:S02]  /*0c10*/  HFMA2 R19, -RZ, RZ, 0, 0 ;  /* 0x00000000ff137431 */ /* 0x000fe400000001ff */
[----:B------:R-:W-:Y:S01]  /*0c20*/  IMAD.MOV.U32 R18, RZ, RZ, R0 ;  /* 0x000000ffff127224 */ /* 0x000fe200078e0000 */
[----:B------:R-:W1:Y:S01]  /*0c30*/  LDCU.64 UR4, c[0x0][0x388] ;  /* 0x00007100ff0477ac */ /* 0x000e620008000a00 */
[----:B------:R-:W-:Y:S02]  /*0c40*/  IMAD.MOV.U32 R20, RZ, RZ, R10 ;  /* 0x000000ffff147224 */ /* 0x000fe400078e000a */
[----:B0-----:R-:W-:Y:S02]  /*0c50*/  IMAD R21, R3, UR6, RZ ;  /* 0x0000000603157c24 */ /* 0x001fe4000f8e02ff */
[----:B------:R-:W-:-:S04]  /*0c60*/  IMAD.WIDE.U32 R18, R14, UR6, R18 ;  /* 0x000000060e127c25 */ /* 0x000fc8000f8e0012 */
[----:B------:R-:W-:-:S05]  /*0c70*/  IMAD R21, R14, UR7, R21 ;  /* 0x000000070e157c24 */ /* 0x000fca000f8e0215 */
[----:B------:R-:W-:Y:S02]  /*0c80*/  IADD3 R19, PT, PT, R19, R21, RZ ;  /* 0x0000001513137210 */ /* 0x000fe40007ffe0ff */
[----:B------:R-:W-:-:S03]  /*0c90*/  MOV R21, R9 ;  /* 0x0000000900157202 */ /* 0x000fc60000000f00 */
        /* <DEDUP_REMOVED lines=10> */
[----:B------:R1:W3:Y:S01]  /*0d40*/  LDG.E.U16 R25, desc[UR8][R22.64] ;  /* 0x0000000816197981 */ /* 0x0002e2000c1e1500 */
[----:B------:R-:W-:Y:S02]  /*0d50*/  IADD3.X R35, PT, PT, R23, R33, RZ, P1, !PT ;  /* 0x0000002117237210 */ /* 0x000fe40000ffe4ff */
[----:B------:R-:W-:-:S03]  /*0d60*/  IADD3 R36, P1, PT, R34, R31, RZ ;  /* 0x0000001f22247210 */ /* 0x000fc60007f3e0ff */
[----:B------:R-:W4:Y:S01]  /*0d70*/  LDG.E.U16 R32, desc[UR8][R34.64] ;  /* 0x0000000822207981 */ /* 0x000f22000c1e1500 */
[----:B------:R-:W-:Y:S02]  /*0d80*/  IADD3.X R37, PT, PT, R35, R33, RZ, P1, !PT ;  /* 0x0000002123257210 */ /* 0x000fe40000ffe4ff */
[----:B------:R-:W-:-:S05]  /*0d90*/  IADD3 R20, P1, PT, R36, R31, RZ ;  /* 0x0000001f24147210 */ /* 0x000fca0007f3e0ff */
[----:B------:R-:W-:Y:S01]  /*0da0*/  IMAD.X R21, R37, 0x1, R33, P1 ;  /* 0x0000000125157824 */ /* 0x000fe200008e0621 */
[----:B0-----:R-:W-:Y:S01]  /*0db0*/  IADD3 R18, P1, PT, R20, R31, RZ ;  /* 0x0000001f14127210 */ /* 0x001fe20007f3e0ff */
[----:B------:R-:W5:Y:S03]  /*0dc0*/  LDG.E.U16 R34, desc[UR8][R36.64] ;  /* 0x0000000824227981 */ /* 0x000f66000c1e1500 */
[----:B------:R-:W-:Y:S01]  /*0dd0*/  IADD3.X R19, PT, PT, R21, R33, RZ, P1, !PT ;  /* 0x0000002115137210 */ /* 0x000fe20000ffe4ff */
[----:B------:R-:W5:Y:S01]  /*0de0*/  LDG.E.U16 R20, desc[UR8][R20.64] ;  /* 0x0000000814147981 */ /* 0x000f62000c1e1500 */
[----:B-1----:R-:W-:-:S03]  /*0df0*/  IADD3 R22, P1, PT, R18, R31, RZ ;  /* 0x0000001f12167210 */ /* 0x002fc60007f3e0ff */
[----:B------:R2:W5:Y:S01]  /*0e00*/  LDG.E.U16 R18, desc[UR8][R18.64] ;  /* 0x0000000812127981 */ /* 0x000562000c1e1500 */
[----:B------:R-:W-:-:S05]  /*0e10*/  IADD3.X R23, PT, PT, R19, R33, RZ, P1, !PT ;  /* 0x0000002113177210 */ /* 0x000fca0000ffe4ff */
[----:B------:R0:W5:Y:S01]  /*0e20*/  LDG.E.U16 R35, desc[UR8][R22.64] ;  /* 0x0000000816237981 */ /* 0x000162000c1e1500 */
[----:B------:R-:W-:Y:S01]  /*0e30*/  IADD3 R26, P1, PT, R22, R31, RZ ;  /* 0x0000001f161a7210 */ /* 0x000fe20007f3e0ff */
[----:B--2---:R-:W-:-:S04]  /*0e40*/  HADD2.F32 R19, -RZ, R27.H0_H0 ;  /* 0x2000001bff137230 */ /* 0x004fc80000004100 */
[----:B------:R-:W-:Y:S02]  /*0e50*/  IMAD.X R27, R23, 0x1, R33, P1 ;  /* 0x00000001171b7824 */ /* 0x000fe400008e0621 */
[----:B------:R-:W-:Y:S01]  /*0e60*/  FADD.FTZ R36, R19, R24 ;  /* 0x0000001813247221 */ /* 0x000fe20000010000 */
[----:B------:R-:W-:Y:S01]  /*0e70*/  IADD3 R24, P1, PT, R26, R31, RZ ;  /* 0x0000001f1a187210 */ /* 0x000fe20007f3e0ff */
[----:B---3--:R-:W-:Y:S01]  /*0e80*/  HADD2.F32 R37, -RZ, R25.H0_H0 ;  /* 0x20000019ff257230 */ /* 0x008fe20000004100 */
[----:B------:R-:W2:Y:S02]  /*0e90*/  LDG.E.U16 R21, desc[UR8][R26.64] ;  /* 0x000000081a157981 */ /* 0x000ea4000c1e1500 */
[----:B------:R-:W-:Y:S02]  /*0ea0*/  IADD3.X R25, PT, PT, R27, R33, RZ, P1, !PT ;  /* 0x000000211b197210 */ /* 0x000fe40000ffe4ff */
[----:B0-----:R-:W-:Y:S01]  /*0eb0*/  FADD.FTZ R22, R36, R37 ;  /* 0x0000002524167221 */ /* 0x001fe20000010000 */
[----:B----4-:R-:W-:Y:S01]  /*0ec0*/  HADD2.F32 R23, -RZ, R32.H0_H0 ;  /* 0x20000020ff177230 */ /* 0x010fe20000004100 */
[----:B------:R-:W-:Y:S01]  /*0ed0*/  IADD3 R36, P1, PT, R24, R31, RZ ;  /* 0x0000001f18247210 */ /* 0x000fe20007f3e0ff */
[----:B------:R0:W3:Y:S03]  /*0ee0*/  LDG.E.U16 R19, desc[UR8][R24.64] ;  /* 0x0000000818137981 */ /* 0x0000e6000c1e1500 */
[----:B------:R-:W-:Y:S01]  /*0ef0*/  IADD3.X R37, PT, PT, R25, R33, RZ, P1, !PT ;  /* 0x0000002119257210 */ /* 0x000fe20000ffe4ff */
[----:B-----5:R-:W-:-:S04]  /*0f00*/  HADD2.F32 R34, -RZ, R34.H0_H0 ;  /* 0x20000022ff227230 */ /* 0x020fc80000004100 */
[----:B------:R-:W4:Y:S01]  /*0f10*/  LDG.E.U16 R32, desc[UR8][R36.64] ;  /* 0x0000000824207981 */ /* 0x000f22000c1e1500 */
[----:B0-----:R-:W-:Y:S01]  /*0f20*/  FADD.FTZ R24, R22, R23 ;  /* 0x0000001716187221 */ /* 0x001fe20000010000 */
[----:B------:R-:W-:Y:S01]  /*0f30*/  IADD3 R22, P1, PT, R36, R31, RZ ;  /* 0x0000001f24167210 */ /* 0x000fe20007f3e0ff */
[----:B------:R-:W-:-:S04]  /*0f40*/  HADD2.F32 R25, -RZ, R20.H0_H0 ;  /* 0x20000014ff197230 */ /* 0x000fc80000004100 */
[----:B------:R-:W-:Y:S01]  /*0f50*/  IMAD.X R23, R37, 0x1, R33, P1 ;  /* 0x0000000125177824 */ /* 0x000fe200008e0621 */
[----:B------:R-:W-:Y:S01]  /*0f60*/  IADD3 R26, P1, PT, R22, R31, RZ ;  /* 0x0000001f161a7210 */ /* 0x000fe20007f3e0ff */
[----:B------:R-:W-:-:S03]  /*0f70*/  FADD.FTZ R34, R24, R34 ;  /* 0x0000002218227221 */ /* 0x000fc60000010000 */
[----:B------:R0:W5:Y:S01]  /*0f80*/  LDG.E.U16 R20, desc[UR8][R22.64] ;  /* 0x0000000816147981 */ /* 0x000162000c1e1500 */
[----:B------:R-:W-:Y:S01]  /*0f90*/  IADD3.X R27, PT, PT, R23, R33, RZ, P1, !PT ;  /* 0x00000021171b7210 */ /* 0x000fe20000ffe4ff */
[----:B------:R-:W-:Y:S01]  /*0fa0*/  FADD.FTZ R34, R34, R25 ;  /* 0x0000001922227221 */ /* 0x000fe20000010000 */
[----:B------:R-:W-:Y:S01]  /*0fb0*/  IADD3 R24, P1, PT, R26, R31, RZ ;  /* 0x0000001f1a187210 */ /* 0x000fe20007f3e0ff */
[----:B0-----:R-:W-:-:S03]  /*0fc0*/  HADD2.F32 R23, -RZ, R18.H0_H0 ;  /* 0x20000012ff177230 */ /* 0x001fc60000004100 */
[----:B------:R-:W-:Y:S01]  /*0fd0*/  IADD3.X R25, PT, PT, R27, R33, RZ, P1, !PT ;  /* 0x000000211b197210 */ /* 0x000fe20000ffe4ff */
[----:B------:R0:W5:Y:S01]  /*0fe0*/  LDG.E.U16 R18, desc[UR8][R26.64] ;  /* 0x000000081a127981 */ /* 0x000162000c1e1500 */
[----:B------:R-:W-:Y:S01]  /*0ff0*/  FADD.FTZ R36, R34, R23 ;  /* 0x0000001722247221 */ /* 0x000fe20000010000 */
[-C--:B------:R-:W-:Y:S01]  /*1000*/  IADD3 R34, P1, PT, R24, R31.reuse, RZ ;  /* 0x0000001f18227210 */ /* 0x080fe20007f3e0ff */
[----:B------:R-:W-:Y:S01]  /*1010*/  HADD2.F32 R37, -RZ, R35.H0_H0 ;  /* 0x20000023ff257230 */ /* 0x000fe20000004100 */
[----:B------:R-:W5:Y:S03]  /*1020*/  LDG.E.U16 R24, desc[UR8][R24.64] ;  /* 0x0000000818187981 */ /* 0x000f66000c1e1500 */
[----:B------:R-:W-:Y:S01]  /*1030*/  IMAD.X R35, R25, 0x1, R33, P1 ;  /* 0x0000000119237824 */ /* 0x000fe200008e0621 */
[----:B------:R-:W-:-:S04]  /*1040*/  IADD3 R22, P1, PT, R34, R31, RZ ;  /* 0x0000001f22167210 */ /* 0x000fc80007f3e0ff */
[----:B------:R-:W-:Y:S01]  /*1050*/  IADD3.X R23, PT, PT, R35, R33, RZ, P1, !PT ;  /* 0x0000002123177210 */ /* 0x000fe20000ffe4ff */
[----:B------:R-:W5:Y:S01]  /*1060*/  LDG.E.U16 R34, desc[UR8][R34.64] ;  /* 0x0000000822227981 */ /* 0x000f62000c1e1500 */
[----:B0-----:R-:W-:-:S03]  /*1070*/  IADD3 R26, P1, PT, R22, R31, RZ ;  /* 0x0000001f161a7210 */ /* 0x001fc60007f3e0ff */
[----:B------:R-:W5:Y:S01]  /*1080*/  LDG.E.U16 R22, desc[UR8][R22.64] ;  /* 0x0000000816167981 */ /* 0x000f62000c1e1500 */
[----:B------:R-:W-:-:S05]  /*1090*/  IADD3.X R27, PT, PT, R23, R33, RZ, P1, !PT ;  /* 0x00000021171b7210 */ /* 0x000fca0000ffe4ff */
[----:B------:R-:W5:Y:S01]  /*10a0*/  LDG.E.U16 R26, desc[UR8][R26.64] ;  /* 0x000000081a1a7981 */ /* 0x000f62000c1e1500 */
[----:B------:R-:W-:Y:S01]  /*10b0*/  FADD.FTZ R36, R36, R37 ;  /* 0x0000002524247221 */ /* 0x000fe20000010000 */
[----:B------:R-:W-:-:S05]  /*10c0*/  VIADD R30, R30, 0x10 ;  /* 0x000000101e1e7836 */ /* 0x000fca0000000000 */
[----:B------:R-:W-:Y:S02]  /*10d0*/  ISETP.NE.AND P1, PT, R30, RZ, PT ;  /* 0x000000ff1e00720c */ /* 0x000fe40003f25270 */
[----:B------:R-:W-:Y:S01]  /*10e0*/  IADD3 R0, PT, PT, R0, 0x10, RZ ;  /* 0x0000001000007810 */ /* 0x000fe20007ffe0ff */
[----:B--2---:R-:W-:-:S05]  /*10f0*/  HADD2.F32 R21, -RZ, R21.H0_H0 ;  /* 0x20000015ff157230 */ /* 0x004fca0000004100 */
[----:B------:R-:W-:Y:S01]  /*1100*/  FADD.FTZ R21, R36, R21 ;  /* 0x0000001524157221 */ /* 0x000fe20000010000 */
[----:B---3--:R-:W-:-:S05]  /*1110*/  HADD2.F32 R36, -RZ, R19.H0_H0 ;  /* 0x20000013ff247230 */ /* 0x008fca0000004100 */
[----:B------:R-:W-:Y:S01]  /*1120*/  FADD.FTZ R21, R21, R36 ;  /* 0x0000002415157221 */ /* 0x000fe20000010000 */
[----:B----4-:R-:W-:-:S05]  /*1130*/  HADD2.F32 R32, -RZ, R32.H0_H0 ;  /* 0x20000020ff207230 */ /* 0x010fca0000004100 */
[----:B------:R-:W-:Y:S01]  /*1140*/  FADD.FTZ R21, R21, R32 ;  /* 0x0000002015157221 */ /* 0x000fe20000010000 */
[----:B-----5:R-:W-:-:S05]  /*1150*/  HADD2.F32 R20, -RZ, R20.H0_H0 ;  /* 0x20000014ff147230 */ /* 0x020fca0000004100 */
[----:B------:R-:W-:Y:S01]  /*1160*/  FADD.FTZ R20, R21, R20 ;  /* 0x0000001415147221 */ /* 0x000fe20000010000 */
[----:B------:R-:W-:-:S05]  /*1170*/  HADD2.F32 R19, -RZ, R18.H0_H0 ;  /* 0x20000012ff137230 */ /* 0x000fca0000004100 */
[----:B------:R-:W-:Y:S01]  /*1180*/  FADD.FTZ R19, R20, R19 ;  /* 0x0000001314137221 */ /* 0x000fe20000010000 */
[----:B------:R-:W-:-:S05]  /*1190*/  HADD2.F32 R24, -RZ, R24.H0_H0 ;  /* 0x20000018ff187230 */ /* 0x000fca0000004100 */
[----:B------:R-:W-:Y:S01]  /*11a0*/  FADD.FTZ R19, R19, R24 ;  /* 0x0000001813137221 */ /* 0x000fe20000010000 */
[----:B------:R-:W-:Y:S02]  /*11b0*/  HADD2.F32 R34, -RZ, R34.H0_H0 ;  /* 0x20000022ff227230 */ /* 0x000fe40000004100 */
[----:B------:R-:W-:-:S03]  /*11c0*/  HADD2.F32 R22, -RZ, R22.H0_H0 ;  /* 0x20000016ff167230 */ /* 0x000fc60000004100 */
[----:B------:R-:W-:-:S04]  /*11d0*/  FADD.FTZ R19, R19, R34 ;  /* 0x0000002213137221 */ /* 0x000fc80000010000 */
[----:B------:R-:W-:Y:S01]  /*11e0*/  FADD.FTZ R19, R19, R22 ;  /* 0x0000001613137221 */ /* 0x000fe20000010000 */
[----:B------:R-:W-:-:S05]  /*11f0*/  HADD2.F32 R26, -RZ, R26.H0_H0 ;  /* 0x2000001aff1a7230 */ /* 0x000fca0000004100 */
[----:B------:R-:W-:Y:S01]  /*1200*/  FADD.FTZ R24, R19, R26 ;  /* 0x0000001a13187221 */ /* 0x000fe20000010000 */
[----:B------:R-:W-:Y:S06]  /*1210*/  @P1 BRA `(.L_x_1251) ;  /* 0xfffffff800781947 */ /* 0x000fec000383ffff */
.L_x_1250:
[----:B------:R-:W-:Y:S05]  /*1220*/  BSYNC.RECONVERGENT B2 ;  /* 0x0000000000027941 */ /* 0x000fea0003800200 */
.L_x_1249:
        /* <DEDUP_REMOVED lines=12> */
[----:B------:R-:W-:Y:S01]  /*12f0*/  HFMA2 R17, -RZ, RZ, 0, 0 ;  /* 0x00000000ff117431 */ /* 0x000fe200000001ff */
[C---:B------:R-:W-:Y:S01]  /*1300*/  IADD3 R26, PT, PT, R0.reuse, 0x1, RZ ;  /* 0x00000001001a7810 */ /* 0x040fe20007ffe0ff */
[----:B------:R-:W1:Y:S01]  /*1310*/  LDCU.64 UR6, c[0x0][0x390] ;  /* 0x00007200ff0677ac */ /* 0x000e620008000a00 */
[----:B------:R-:W-:Y:S01]  /*1320*/  HFMA2 R27, -RZ, RZ, 0, 0 ;  /* 0x00000000ff1b7431 */ /* 0x000fe200000001ff */
[----:B------:R-:W-:Y:S01]  /*1330*/  IADD3 R18, PT, PT, R0, 0x2, RZ ;  /* 0x0000000200127810 */ /* 0x000fe20007ffe0ff */
[----:B------:R-:W2:Y:S01]  /*1340*/  LDCU.64 UR10, c[0x0][0x388] ;  /* 0x00007100ff0a77ac */ /* 0x000ea20008000a00 */
[----:B0-----:R-:W-:Y:S02]  /*1350*/  IMAD R33, R3, UR4, RZ ;  /* 0x0000000403217c24 */ /* 0x001fe4000f8e02ff */
[----:B------:R-:W-:Y:S01]  /*1360*/  IMAD.WIDE.U32 R22, R14, UR4, R16 ;  /* 0x000000040e167c25 */ /* 0x000fe2000f8e0010 */
[----:B------:R-:W-:-:S03]  /*1370*/  MOV R17, R9 ;  /* 0x0000000900117202 */ /* 0x000fc60000000f00 */
[C---:B------:R-:W-:Y:S02]  /*1380*/  IMAD R33, R14.reuse, UR5, R33 ;  /* 0x000000050e217c24 */ /* 0x040fe4000f8e0221 */
[----:B------:R-:W-:Y:S02]  /*1390*/  IMAD.MOV.U32 R16, RZ, RZ, R10 ;  /* 0x000000ffff107224 */ /* 0x000fe400078e000a */
[----:B------:R-:W-:Y:S02]  /*13a0*/  IMAD.IADD R19, R33, 0x1, R23 ;  /* 0x0000000121137824 */ /* 0x000fe400078e0217 */
[----:B------:R-:W-:-:S04]  /*13b0*/  IMAD.WIDE.U32 R26, R14, UR4, R26 ;  /* 0x000000040e1a7c25 */ /* 0x000fc8000f8e001a */
[----:B-1----:R-:W-:Y:S02]  /*13c0*/  IMAD R19, R19, UR6, RZ ;  /* 0x0000000613137c24 */ /* 0x002fe4000f8e02ff */
[----:B------:R-:W-:-:S04]  /*13d0*/  IMAD.WIDE.U32 R20, R22, UR6, R16 ;  /* 0x0000000616147c25 */ /* 0x000fc8000f8e0010 */
[----:B------:R-:W-:Y:S01]  /*13e0*/  IMAD R23, R22, UR7, R19 ;  /* 0x0000000716177c24 */ /* 0x000fe2000f8e0213 */
[----:B------:R-:W-:Y:S01]  /*13f0*/  IADD3 R22, PT, PT, R33, R27, RZ ;  /* 0x0000001b21167210 */ /* 0x000fe20007ffe0ff */
[----:B------:R-:W-:Y:S01]  /*1400*/  IMAD.MOV.U32 R19, RZ, RZ, RZ ;  /* 0x000000ffff137224 */ /* 0x000fe200078e00ff */
[----:B--2---:R-:W-:Y:S02]  /*1410*/  LEA R30, P2, R20, UR10, 0x1 ;  /* 0x0000000a141e7c11 */ /* 0x004fe4000f8408ff */
[----:B------:R-:W-:Y:S01]  /*1420*/  IADD3 R21, PT, PT, R21, R23, RZ ;  /* 0x0000001715157210 */ /* 0x000fe20007ffe0ff */
[----:B------:R-:W-:-:S03]  /*1430*/  IMAD.WIDE.U32 R18, R14, UR4, R18 ;  /* 0x000000040e127c25 */ /* 0x000fc6000f8e0012 */
[----:B------:R-:W-:Y:S01]  /*1440*/  LEA.HI.X R31, R20, UR11, R21, 0x1, P2 ;  /* 0x0000000b141f7c11 */ /* 0x000fe200090f0c15 */
[----:B------:R-:W-:Y:S01]  /*1450*/  IMAD R23, R22, UR6, RZ ;  /* 0x0000000616177c24 */ /* 0x000fe2000f8e02ff */
[----:B------:R-:W-:Y:S01]  /*1460*/  IADD3 R19, PT, PT, R33, R19, RZ ;  /* 0x0000001321137210 */ /* 0x000fe20007ffe0ff */
[----:B------:R-:W-:Y:S02]  /*1470*/  VIADD R22, R0, 0x3 ;  /* 0x0000000300167836 */ /* 0x000fe40000000000 */
[C---:B------:R-:W-:Y:S01]  /*1480*/  IMAD R21, R26.reuse, UR7, R23 ;  /* 0x000000071a157c24 */ /* 0x040fe2000f8e0217 */
[----:B------:R-:W-:Y:S01]  /*1490*/  MOV R23, RZ ;  /* 0x000000ff00177202 */ /* 0x000fe20000000f00 */
[----:B------:R-:W-:Y:S01]  /*14a0*/  IMAD.WIDE.U32 R26, R26, UR6, R16 ;  /* 0x000000061a1a7c25 */ /* 0x000fe2000f8e0010 */
[----:B------:R-:W2:Y:S03]  /*14b0*/  LDG.E.U16 R30, desc[UR8][R30.64] ;  /* 0x000000081e1e7981 */ /* 0x000ea6000c1e1500 */
[----:B------:R-:W-:Y:S01]  /*14c0*/  IMAD R19, R19, UR6, RZ ;  /* 0x0000000613137c24 */ /* 0x000fe2000f8e02ff */
[----:B------:R-:W-:Y:S01]  /*14d0*/  LEA R20, P2, R26, UR10, 0x1 ;  /* 0x0000000a1a147c11 */ /* 0x000fe2000f8408ff */
[----:B------:R-:W-:-:S02]  /*14e0*/  IMAD.IADD R21, R27, 0x1, R21 ;  /* 0x000000011b157824 */ /* 0x000fc400078e0215 */
[C---:B------:R-:W-:Y:S02]  /*14f0*/  IMAD R25, R18.reuse, UR7, R19 ;  /* 0x0000000712197c24 */ /* 0x040fe4000f8e0213 */
[----:B------:R-:W-:Y:S01]  /*1500*/  IMAD.WIDE.U32 R18, R18, UR6, R16 ;  /* 0x0000000612127c25 */ /* 0x000fe2000f8e0010 */
[----:B------:R-:W-:-:S03]  /*1510*/  LEA.HI.X R21, R26, UR11, R21, 0x1, P2 ;  /* 0x0000000b1a157c11 */ /* 0x000fc600090f0c15 */
[----:B------:R-:W-:Y:S01]  /*1520*/  IMAD.WIDE.U32 R22, R14, UR4, R22 ;  /* 0x000000040e167c25 */ /* 0x000fe2000f8e0016 */
[----:B------:R-:W-:Y:S02]  /*1530*/  IADD3 R19, PT, PT, R19, R25, RZ ;  /* 0x0000001913137210 */ /* 0x000fe40007ffe0ff */
[C---:B------:R-:W-:Y:S02]  /*1540*/  LEA R36, P2, R18.reuse, UR10, 0x1 ;  /* 0x0000000a12247c11 */ /* 0x040fe4000f8408ff */
[----:B------:R-:W-:Y:S02]  /*1550*/  IADD3 R23, PT, PT, R33, R23, RZ ;  /* 0x0000001721177210 */ /* 0x000fe40007ffe0ff */
[----:B------:R-:W-:Y:S01]  /*1560*/  LEA.HI.X R37, R18, UR11, R19, 0x1, P2 ;  /* 0x0000000b12257c11 */ /* 0x000fe200090f0c13 */
[----:B------:R-:W-:Y:S02]  /*1570*/  HFMA2 R19, -RZ, RZ, 0, 0 ;  /* 0x00000000ff137431 */ /* 0x000fe400000001ff */
[----:B------:R-:W-:-:S02]  /*1580*/  VIADD R18, R0, 0x4 ;  /* 0x0000000400127836 */ /* 0x000fc40000000000 */
[----:B------:R-:W-:Y:S01]  /*1590*/  IMAD R23, R23, UR6, RZ ;  /* 0x0000000617177c24 */ /* 0x000fe2000f8e02ff */
[----:B------:R-:W3:Y:S01]  /*15a0*/  LDG.E.U16 R32, desc[UR8][R36.64] ;  /* 0x0000000824207981 */ /* 0x000ee2000c1e1500 */
[----:B------:R-:W-:-:S04]  /*15b0*/  IMAD.WIDE.U32 R18, R14, UR4, R18 ;  /* 0x000000040e127c25 */ /* 0x000fc8000f8e0012 */
[C---:B------:R-:W-:Y:S02]  /*15c0*/  IMAD R25, R22.reuse, UR7, R23 ;  /* 0x0000000716197c24 */ /* 0x040fe4000f8e0217 */
[----:B------:R-:W-:-:S04]  /*15d0*/  IMAD.WIDE.U32 R22, R22, UR6, R16 ;  /* 0x0000000616167c25 */ /* 0x000fc8000f8e0010 */
[----:B------:R-:W-:Y:S01]  /*15e0*/  IMAD.IADD R19, R33, 0x1, R19 ;  /* 0x0000000121137824 */ /* 0x000fe200078e0213 */
[----:B------:R-:W-:Y:S02]  /*15f0*/  IADD3 R23, PT, PT, R23, R25, RZ ;  /* 0x0000001917177210 */ /* 0x000fe40007ffe0ff */
[C---:B------:R-:W-:Y:S01]  /*1600*/  LEA R34, P2, R22.reuse, UR10, 0x1 ;  /* 0x0000000a16227c11 */ /* 0x040fe2000f8408ff */
[----:B------:R-:W-:Y:S01]  /*1610*/  IMAD R19, R19, UR6, RZ ;  /* 0x0000000613137c24 */ /* 0x000fe2000f8e02ff */
[----:B------:R0:W4:Y:S02]  /*1620*/  LDG.E.U16 R25, desc[UR8][R20.64] ;  /* 0x0000000814197981 */ /* 0x000124000c1e1500 */
[----:B------:R-:W-:Y:S01]  /*1630*/  LEA.HI.X R35, R22, UR11, R23, 0x1, P2 ;  /* 0x0000000b16237c11 */ /* 0x000fe200090f0c17 */
[C---:B------:R-:W-:Y:S02]  /*1640*/  IMAD R23, R18.reuse, UR7, R19 ;  /* 0x0000000712177c24 */ /* 0x040fe4000f8e0213 */
[----:B------:R-:W-:-:S02]  /*1650*/  IMAD.WIDE.U32 R18, R18, UR6, R16 ;  /* 0x0000000612127c25 */ /* 0x000fc4000f8e0010 */
[----:B------:R-:W5:Y:S03]  /*1660*/  LDG.E.U16 R31, desc[UR8][R34.64] ;  /* 0x00000008221f7981 */ /* 0x000f66000c1e1500 */
        /* <DEDUP_REMOVED lines=25> */
[----:B------:R-:W-:Y:S01]  /*1800*/  HFMA2 R19, -RZ, RZ, 0, 0 ;  /* 0x00000000ff137431 */ /* 0x000fe200000001ff */
[----:B------:R-:W-:-:S03]  /*1810*/  IADD3 R18, PT, PT, R0, 0x7, RZ ;  /* 0x0000000700127810 */ /* 0x000fc60007ffe0ff */
[----:B------:R0:W5:Y:S02]  /*1820*/  LDG.E.U16 R20, desc[UR8][R20.64] ;  /* 0x0000000814147981 */ /* 0x000164000c1e1500 */
[----:B------:R-:W-:-:S04]  /*1830*/  IMAD.WIDE.U32 R18, R14, UR4, R18 ;  /* 0x000000040e127c25 */ /* 0x000fc8000f8e0012 */
[----:B------:R-:W-:-:S04]  /*1840*/  IMAD.IADD R33, R33, 0x1, R19 ;  /* 0x0000000121217824 */ /* 0x000fc800078e0213 */
[----:B------:R-:W-:Y:S02]  /*1850*/  IMAD R33, R33, UR6, RZ ;  /* 0x0000000621217c24 */ /* 0x000fe4000f8e02ff */
[----:B------:R-:W-:-:S04]  /*1860*/  IMAD.WIDE.U32 R16, R18, UR6, R16 ;  /* 0x0000000612107c25 */ /* 0x000fc8000f8e0010 */
[----:B------:R-:W-:Y:S01]  /*1870*/  IMAD R33, R18, UR7, R33 ;  /* 0x0000000712217c24 */ /* 0x000fe2000f8e0221 */
[----:B------:R-:W-:-:S04]  /*1880*/  LEA R18, P2, R16, UR10, 0x1 ;  /* 0x0000000a10127c11 */ /* 0x000fc8000f8408ff */
[----:B------:R-:W-:-:S04]  /*1890*/  IADD3 R17, PT, PT, R17, R33, RZ ;  /* 0x0000002111117210 */ /* 0x000fc80007ffe0ff */
[----:B------:R-:W-:-:S05]  /*18a0*/  LEA.HI.X R19, R16, UR11, R17, 0x1, P2 ;  /* 0x0000000b10137c11 */ /* 0x000fca00090f0c11 */
[----:B------:R-:W5:Y:S01]  /*18b0*/  LDG.E.U16 R18, desc[UR8][R18.64] ;  /* 0x0000000812127981 */ /* 0x000f62000c1e1500 */
[----:B------:R-:W-:Y:S01]  /*18c0*/  IADD3 R0, PT, PT, R0, 0x8, RZ ;  /* 0x0000000800007810 */ /* 0x000fe20007ffe0ff */
[----:B--2---:R-:W-:-:S05]  /*18d0*/  HADD2.F32 R17, -RZ, R30.H0_H0 ;  /* 0x2000001eff117230 */ /* 0x004fca0000004100 */
[----:B------:R-:W-:Y:S01]  /*18e0*/  FADD.FTZ R17, R24, R17 ;  /* 0x0000001118117221 */ /* 0x000fe20000010000 */
[----:B----4-:R-:W-:Y:S02]  /*18f0*/  HADD2.F32 R16, -RZ, R25.H0_H0 ;  /* 0x20000019ff107230 */ /* 0x010fe40000004100 */
[----:B---3--:R-:W-:-:S03]  /*1900*/  HADD2.F32 R25, -RZ, R32.H0_H0 ;  /* 0x20000020ff197230 */ /* 0x008fc60000004100 */
[----:B------:R-:W-:Y:S01]  /*1910*/  FADD.FTZ R16, R17, R16 ;  /* 0x0000001011107221 */ /* 0x000fe20000010000 */
[----:B-----5:R-:W-:-:S03]  /*1920*/  HADD2.F32 R31, -RZ, R31.H0_H0 ;  /* 0x2000001fff1f7230 */ /* 0x020fc60000004100 */
[----:B------:R-:W-:-:S04]  /*1930*/  FADD.FTZ R16, R16, R25 ;  /* 0x0000001910107221 */ /* 0x000fc80000010000 */
[----:B------:R-:W-:Y:S01]  /*1940*/  FADD.FTZ R16, R16, R31 ;  /* 0x0000001f10107221 */ /* 0x000fe20000010000 */
[----:B------:R-:W-:-:S05]  /*1950*/  HADD2.F32 R17, -RZ, R26.H0_H0 ;  /* 0x2000001aff117230 */ /* 0x000fca0000004100 */
[----:B------:R-:W-:Y:S01]  /*1960*/  FADD.FTZ R16, R16, R17 ;  /* 0x0000001110107221 */ /* 0x000fe20000010000 */
[----:B0-----:R-:W-:-:S05]  /*1970*/  HADD2.F32 R21, -RZ, R22.H0_H0 ;  /* 0x20000016ff157230 */ /* 0x001fca0000004100 */
[----:B------:R-:W-:Y:S01]  /*1980*/  FADD.FTZ R16, R16, R21 ;  /* 0x0000001510107221 */ /* 0x000fe20000010000 */
[----:B------:R-:W-:-:S05]  /*1990*/  HADD2.F32 R17, -RZ, R20.H0_H0 ;  /* 0x20000014ff117230 */ /* 0x000fca0000004100 */
[----:B------:R-:W-:Y:S01]  /*19a0*/  FADD.FTZ R16, R16, R17 ;  /* 0x0000001110107221 */ /* 0x000fe20000010000 */
[----:B------:R-:W-:-:S05]  /*19b0*/  HADD2.F32 R19, -RZ, R18.H0_H0 ;  /* 0x20000012ff137230 */ /* 0x000fca0000004100 */
[----:B------:R-:W-:-:S07]  /*19c0*/  FADD.FTZ R24, R16, R19 ;  /* 0x0000001310187221 */ /* 0x000fce0000010000 */
.L_x_1255:
[----:B------:R-:W-:Y:S05]  /*19d0*/  BSYNC.RECONVERGENT B3 ;  /* 0x0000000000037941 */ /* 0x000fea0003800200 */
.L_x_1254:
        /* <DEDUP_REMOVED lines=9> */
[----:B------:R-:W-:Y:S01]  /*1a70*/  MOV R16, R0 ;  /* 0x0000000000107202 */ /* 0x000fe20000000f00 */
[----:B------:R-:W-:Y:S01]  /*1a80*/  HFMA2 R17, -RZ, RZ, 0, 0 ;  /* 0x00000000ff117431 */ /* 0x000fe200000001ff */
[C---:B------:R-:W-:Y:S01]  /*1a90*/  IADD3 R26, PT, PT, R0.reuse, 0x1, RZ ;  /* 0x00000001001a7810 */ /* 0x040fe20007ffe0ff */
[----:B------:R-:W1:Y:S01]  /*1aa0*/  LDCU.64 UR6, c[0x0][0x390] ;  /* 0x00007200ff0677ac */ /* 0x000e620008000a00 */
[C---:B------:R-:W-:Y:S01]  /*1ab0*/  IADD3 R20, PT, PT, R0.reuse, 0x2, RZ ;  /* 0x0000000200147810 */ /* 0x040fe20007ffe0ff */
[----:B------:R-:W-:Y:S02]  /*1ac0*/  HFMA2 R23, -RZ, RZ, 0, 0 ;  /* 0x00000000ff177431 */ /* 0x000fe400000001ff */
[----:B------:R-:W-:Y:S02]  /*1ad0*/  VIADD R22, R0, 0x3 ;  /* 0x0000000300167836 */ /* 0x000fe40000000000 */
[----:B------:R-:W-:-:S02]  /*1ae0*/  IMAD.MOV.U32 R27, RZ, RZ, RZ ;  /* 0x000000ffff1b7224 */ /* 0x000fc400078e00ff */
[----:B0-----:R-:W-:Y:S02]  /*1af0*/  IMAD R21, R3, UR4, RZ ;  /* 0x0000000403157c24 */ /* 0x001fe4000f8e02ff */
[----:B------:R-:W-:-:S04]  /*1b00*/  IMAD.WIDE.U32 R18, R14, UR4, R16 ;  /* 0x000000040e127c25 */ /* 0x000fc8000f8e0010 */
[C---:B------:R-:W-:Y:S01]  /*1b10*/  IMAD R17, R14.reuse, UR5, R21 ;  /* 0x000000050e117c24 */ /* 0x040fe2000f8e0215 */
[----:B------:R-:W-:Y:S01]  /*1b20*/  MOV R21, RZ ;  /* 0x000000ff00157202 */ /* 0x000fe20000000f00 */
[----:B------:R-:W-:-:S04]  /*1b30*/  IMAD.WIDE.U32 R26, R14, UR4, R26 ;  /* 0x000000040e1a7c25 */ /* 0x000fc8000f8e001a */
[----:B------:R-:W-:-:S04]  /*1b40*/  IMAD.WIDE.U32 R20, R14, UR4, R20 ;  /* 0x000000040e147c25 */ /* 0x000fc8000f8e0014 */
[----:B------:R-:W-:Y:S01]  /*1b50*/  IMAD.WIDE.U32 R22, R14, UR4, R22 ;  /* 0x000000040e167c25 */ /* 0x000fe2000f8e0016 */
[----:B------:R-:W0:Y:S01]  /*1b60*/  LDCU.64 UR4, c[0x0][0x388] ;  /* 0x00007100ff0477ac */ /* 0x000e220008000a00 */
[C---:B------:R-:W-:Y:S02]  /*1b70*/  IADD3 R25, PT, PT, R17.reuse, R21, RZ ;  /* 0x0000001511197210 */ /* 0x040fe40007ffe0ff */
[C---:B------:R-:W-:Y:S01]  /*1b80*/  IMAD.IADD R16, R17.reuse, 0x1, R19 ;  /* 0x0000000111107824 */ /* 0x040fe200078e0213 */
[C---:B------:R-:W-:Y:S01]  /*1b90*/  IADD3 R19, PT, PT, R17.reuse, R27, RZ ;  /* 0x0000001b11137210 */ /* 0x040fe20007ffe0ff */
[----:B------:R-:W-:Y:S01]  /*1ba0*/  IMAD.IADD R21, R17, 0x1, R23 ;  /* 0x0000000111157824 */ /* 0x000fe200078e0217 */
[----:B------:R-:W-:Y:S01]  /*1bb0*/  MOV R17, R9 ;  /* 0x0000000900117202 */ /* 0x000fe20000000f00 */
[----:B-1----:R-:W-:Y:S01]  /*1bc0*/  IMAD R31, R16, UR6, RZ ;  /* 0x00000006101f7c24 */ /* 0x002fe2000f8e02ff */
[----:B------:R-:W-:Y:S01]  /*1bd0*/  MOV R16, R10 ;  /* 0x0000000a00107202 */ /* 0x000fe20000000f00 */
[----:B------:R-:W-:-:S02]  /*1be0*/  IMAD R23, R19, UR6, RZ ;  /* 0x0000000613177c24 */ /* 0x000fc4000f8e02ff */
[C---:B------:R-:W-:Y:S02]  /*1bf0*/  IMAD R31, R18.reuse, UR7, R31 ;  /* 0x00000007121f7c24 */ /* 0x040fe4000f8e021f */
[----:B------:R-:W-:-:S04]  /*1c00*/  IMAD.WIDE.U32 R18, R18, UR6, R16 ;  /* 0x0000000612127c25 */ /* 0x000fc8000f8e0010 */
[----:B------:R-:W-:Y:S01]  /*1c10*/  IMAD R25, R25, UR6, RZ ;  /* 0x0000000619197c24 */ /* 0x000fe2000f8e02ff */
[----:B0-----:R-:W-:Y:S01]  /*1c20*/  LEA R30, P3, R18, UR4, 0x1 ;  /* 0x00000004121e7c11 */ /* 0x001fe2000f8608ff */
[C---:B------:R-:W-:Y:S02]  /*1c30*/  IMAD R23, R26.reuse, UR7, R23 ;  /* 0x000000071a177c24 */ /* 0x040fe4000f8e0217 */
[----:B------:R-:W-:Y:S02]  /*1c40*/  IMAD.IADD R31, R19, 0x1, R31 ;  /* 0x00000001131f7824 */ /* 0x000fe400078e021f */
[----:B------:R-:W-:-:S03]  /*1c50*/  IMAD.WIDE.U32 R26, R26, UR6, R16 ;  /* 0x000000061a1a7c25 */ /* 0x000fc6000f8e0010 */
[----:B------:R-:W-:Y:S01]  /*1c60*/  LEA.HI.X R31, R18, UR5, R31, 0x1, P3 ;  /* 0x00000005121f7c11 */ /* 0x000fe200098f0c1f */
[----:B------:R-:W-:Y:S01]  /*1c70*/  IMAD R33, R21, UR6, RZ ;  /* 0x0000000615217c24 */ /* 0x000fe2000f8e02ff */
[----:B------:R-:W-:Y:S01]  /*1c80*/  IADD3 R23, PT, PT, R27, R23, RZ ;  /* 0x000000171b177210 */ /* 0x000fe20007ffe0ff */
[C---:B------:R-:W-:Y:S02]  /*1c90*/  IMAD R25, R20.reuse, UR7, R25 ;  /* 0x0000000714197c24 */ /* 0x040fe4000f8e0219 */
[--C-:B------:R-:W-:Y:S01]  /*1ca0*/  IMAD.WIDE.U32 R20, R20, UR6, R16.reuse ;  /* 0x0000000614147c25 */ /* 0x100fe2000f8e0010 */
[----:B------:R-:W2:Y:S03]  /*1cb0*/  LDG.E.U16 R30, desc[UR8][R30.64] ;  /* 0x000000081e1e7981 */ /* 0x000ea6000c1e1500 */
[----:B------:R-:W-:Y:S01]  /*1cc0*/  IMAD.WIDE.U32 R16, R22, UR6, R16 ;  /* 0x0000000616107c25 */ /* 0x000fe2000f8e0010 */
[----:B------:R-:W-:-:S02]  /*1cd0*/  LEA R18, P4, R20, UR4, 0x1 ;  /* 0x0000000414127c11 */ /* 0x000fc4000f8808ff */
[----:B------:R-:W-:Y:S01]  /*1ce0*/  IADD3 R25, PT, PT, R21, R25, RZ ;  /* 0x0000001915197210 */ /* 0x000fe20007ffe0ff */
[----:B------:R-:W-:Y:S01]  /*1cf0*/  IMAD R33, R22, UR7, R33 ;  /* 0x0000000716217c24 */ /* 0x000fe2000f8e0221 */
[----:B------:R-:W-:Y:S02]  /*1d00*/  LEA R22, P3, R26, UR4, 0x1 ;  /* 0x000000041a167c11 */ /* 0x000fe4000f8608ff */
[----:B------:R-:W-:Y:S02]  /*1d10*/  LEA.HI.X R19, R20, UR5, R25, 0x1, P4 ;  /* 0x0000000514137c11 */ /* 0x000fe4000a0f0c19 */
[----:B------:R-:W-:Y:S01]  /*1d20*/  LEA.HI.X R23, R26, UR5, R23, 0x1, P3 ;  /* 0x000000051a177c11 */ /* 0x000fe200098f0c17 */
[----:B------:R-:W-:Y:S01]  /*1d30*/  IMAD.IADD R33, R17, 0x1, R33 ;  /* 0x0000000111217824 */ /* 0x000fe200078e0221 */
[C---:B------:R-:W-:Y:S01]  /*1d40*/  LEA R20, P3, R16.reuse, UR4, 0x1 ;  /* 0x0000000410147c11 */ /* 0x040fe2000f8608ff */
[----:B------:R-:W3:Y:S04]  /*1d50*/  LDG.E.U16 R18, desc[UR8][R18.64] ;  /* 0x0000000812127981 */ /* 0x000ee8000c1e1500 */
[----:B------:R-:W4:Y:S01]  /*1d60*/  LDG.E.U16 R22, desc[UR8][R22.64] ;  /* 0x0000000816167981 */ /* 0x000f22000c1e1500 */
[----:B------:R-:W-:-:S05]  /*1d70*/  LEA.HI.X R21, R16, UR5, R33, 0x1, P3 ;  /* 0x0000000510157c11 */ /* 0x000fca00098f0c21 */
[----:B------:R-:W5:Y:S01]  /*1d80*/  LDG.E.U16 R20, desc[UR8][R20.64] ;  /* 0x0000000814147981 */ /* 0x000f62000c1e1500 */
[----:B------:R-:W-:Y:S01]  /*1d90*/  IADD3 R0, PT, PT, R0, 0x4, RZ ;  /* 0x0000000400007810 */ /* 0x000fe20007ffe0ff */
[----:B--2---:R-:W-:-:S05]  /*1da0*/  HADD2.F32 R17, -RZ, R30.H0_H0 ;  /* 0x2000001eff117230 */ /* 0x004fca0000004100 */
[----:B------:R-:W-:Y:S01]  /*1db0*/  FADD.FTZ R17, R24, R17 ;  /* 0x0000001118117221 */ /* 0x000fe20000010000 */
[----:B---3--:R-:W-:Y:S02]  /*1dc0*/  HADD2.F32 R25, -RZ, R18.H0_H0 ;  /* 0x20000012ff197230 */ /* 0x008fe40000004100 */
[----:B----4-:R-:W-:-:S05]  /*1dd0*/  HADD2.F32 R16, -RZ, R22.H0_H0 ;  /* 0x20000016ff107230 */ /* 0x010fca0000004100 */
[----:B------:R-:W-:Y:S01]  /*1de0*/  FADD.FTZ R16, R17, R16 ;  /* 0x0000001011107221 */ /* 0x000fe20000010000 */
[----:B-----5:R-:W-:-:S03]  /*1df0*/  HADD2.F32 R17, -RZ, R20.H0_H0 ;  /* 0x20000014ff117230 */ /* 0x020fc60000004100 */
[----:B------:R-:W-:-:S04]  /*1e00*/  FADD.FTZ R16, R16, R25 ;  /* 0x0000001910107221 */ /* 0x000fc80000010000 */
[----:B------:R-:W-:-:S07]  /*1e10*/  FADD.FTZ R24, R16, R17 ;  /* 0x0000001110187221 */ /* 0x000fce0000010000 */
.L_x_1257:
[----:B------:R-:W-:Y:S05]  /*1e20*/  BSYNC.RECONVERGENT B3 ;  /* 0x0000000000037941 */ /* 0x000fea0003800200 */
.L_x_1256:
[----:B------:R-:W-:Y:S05]  /*1e30*/  @!P2 BRA `(.L_x_1253) ;  /* 0x0000000000c8a947 */ /* 0x000fea0003800000 */
[----:B------:R-:W0:Y:S01]  /*1e40*/  LDC.64 R20, c[0x0][0x3a0] ;  /* 0x0000e800ff147b82 */ /* 0x000e220000000a00 */
[----:B------:R-:W-:Y:S01]  /*1e50*/  MOV R22, R0 ;  /* 0x0000000000167202 */ /* 0x000fe20000000f00 */
[----:B------:R-:W-:-:S06]  /*1e60*/  IMAD.MOV.U32 R23, RZ, RZ, RZ ;  /* 0x000000ffff177224 */ /* 0x000fcc00078e00ff */
[----:B------:R-:W1:Y:S08]  /*1e70*/  LDC.64 R16, c[0x0][0x390] ;  /* 0x0000e400ff107b82 */ /* 0x000e700000000a00 */
[----:B------:R-:W2:Y:S01]  /*1e80*/  LDC.64 R18, c[0x0][0x388] ;  /* 0x0000e200ff127b82 */ /* 0x000ea20000000a00 */
[-C--:B0-----:R-:W-:Y:S02]  /*1e90*/  IMAD R3, R3, R20.reuse, RZ ;  /* 0x0000001403037224 */ /* 0x081fe400078e02ff */
[----:B------:R-:W-:Y:S01]  /*1ea0*/  IMAD.WIDE.U32 R26, R14, R20, R22 ;  /* 0x000000140e1a7225 */ /* 0x000fe200078e0016 */
[----:B------:R-:W-:-:S03]  /*1eb0*/  MOV R22, R10 ;  /* 0x0000000a00167202 */ /* 0x000fc60000000f00 */
[----:B------:R-:W-:Y:S02]  /*1ec0*/  IMAD R21, R14, R21, R3 ;  /* 0x000000150e157224 */ /* 0x000fe400078e0203 */
[----:B------:R-:W-:-:S03]  /*1ed0*/  IMAD.MOV.U32 R23, RZ, RZ, R9 ;  /* 0x000000ffff177224 */ /* 0x000fc600078e0009 */
[----:B------:R-:W-:Y:S01]  /*1ee0*/  IADD3 R3, PT, PT, R21, R27, RZ ;  /* 0x0000001b15037210 */ /* 0x000fe20007ffe0ff */
        /* <DEDUP_REMOVED lines=9> */
[----:B--2---:R-:W-:-:S05]  /*1f80*/  HADD2.F32 R25, -RZ, R26.H0_H0 ;  /* 0x2000001aff197230 */ /* 0x004fca0000004100 */
[----:B------:R-:W-:-:S07]  /*1f90*/  FADD.FTZ R24, R24, R25 ;  /* 0x0000001918187221 */ /* 0x000fce0000010000 */
[----:B------:R-:W-:Y:S05]  /*1fa0*/  @!P2 BRA `(.L_x_1253) ;  /* 0x00000000006ca947 */ /* 0x000fea0003800000 */
[----:B------:R-:W-:Y:S01]  /*1fb0*/  ISETP.NE.AND P2, PT, R3, 0x2, PT ;  /* 0x000000020300780c */ /* 0x000fe20003f45270 */
[----:B------:R-:W-:Y:S01]  /*1fc0*/  HFMA2 R27, -RZ, RZ, 0, 0 ;  /* 0x00000000ff1b7431 */ /* 0x000fe200000001ff */
[----:B------:R-:W-:-:S05]  /*1fd0*/  IADD3 R26, PT, PT, R0, 0x1, RZ ;  /* 0x00000001001a7810 */ /* 0x000fca0007ffe0ff */
[----:B------:R-:W-:-:S04]  /*1fe0*/  IMAD.WIDE.U32 R26, R14, R20, R26 ;  /* 0x000000140e1a7225 */ /* 0x000fc800078e001a */
[----:B------:R-:W-:Y:S02]  /*1ff0*/  IMAD.IADD R25, R21, 0x1, R27 ;  /* 0x0000000115197824 */ /* 0x000fe400078e021b */
[----:B------:R-:W-:Y:S01]  /*2000*/  @P2 MOV R31, RZ ;  /* 0x000000ff001f2202 */ /* 0x000fe20000000f00 */
[----:B------:R-:W-:Y:S02]  /*2010*/  @P2 VIADD R30, R0, 0x2 ;  /* 0x00000002001e2836 */ /* 0x000fe40000000000 */
[----:B------:R-:W-:Y:S02]  /*2020*/  IMAD R25, R25, R16, RZ ;  /* 0x0000001019197224 */ /* 0x000fe400078e02ff */
[----:B------:R-:W-:-:S04]  /*2030*/  @P2 IMAD.WIDE.U32 R14, R14, R20, R30 ;  /* 0x000000140e0e2225 */ /* 0x000fc800078e001e */
[C---:B------:R-:W-:Y:S01]  /*2040*/  IMAD R25, R26.reuse, R17, R25 ;  /* 0x000000111a197224 */ /* 0x040fe200078e0219 */
[----:B------:R-:W-:Y:S01]  /*2050*/  @P2 IADD3 R3, PT, PT, R21, R15, RZ ;  /* 0x0000000f15032210 */ /* 0x000fe20007ffe0ff */
[----:B------:R-:W-:-:S04]  /*2060*/  IMAD.WIDE.U32 R20, R26, R16, R22 ;  /* 0x000000101a147225 */ /* 0x000fc800078e0016 */
[-C--:B------:R-:W-:Y:S01]  /*2070*/  @P2 IMAD R3, R3, R16.reuse, RZ ;  /* 0x0000001003032224 */ /* 0x080fe200078e02ff */
[----:B------:R-:W-:Y:S01]  /*2080*/  IADD3 R0, PT, PT, R21, R25, RZ ;  /* 0x0000001915007210 */ /* 0x000fe20007ffe0ff */
[----:B------:R-:W-:-:S04]  /*2090*/  @P2 IMAD.WIDE.U32 R22, R14, R16, R22 ;  /* 0x000000100e162225 */ /* 0x000fc800078e0016 */
        /* <DEDUP_REMOVED lines=8> */
[----:B--2---:R-:W-:-:S05]  /*2120*/  HADD2.F32 R3, -RZ, R14.H0_H0 ;  /* 0x2000000eff037230 */ /* 0x004fca0000004100 */
[----:B------:R-:W-:Y:S01]  /*2130*/  FADD.FTZ R24, R24, R3 ;  /* 0x0000000318187221 */ /* 0x000fe20000010000 */
[----:B---3--:R-:W-:-:S05]  /*2140*/  @P2 HADD2.F32 R17, -RZ, R18.H0_H0 ;  /* 0x20000012ff112230 */ /* 0x008fca0000004100 */
[----:B------:R-:W-:-:S07]  /*2150*/  @P2 FADD.FTZ R24, R24, R17 ;  /* 0x0000001118182221 */ /* 0x000fce0000010000 */
.L_x_1253:
[----:B------:R-:W-:Y:S05]  /*2160*/  BSYNC.RECONVERGENT B2 ;  /* 0x0000000000027941 */ /* 0x000fea0003800200 */
.L_x_1252:
[----:B------:R-:W-:Y:S05]  /*2170*/  @P1 BRA `(.L_x_1258) ;  /* 0xffffffe800641947 */ /* 0x000fea000383ffff */
[----:B------:R-:W-:Y:S05]  /*2180*/  BSYNC.RECONVERGENT B1 ;  /* 0x0000000000017941 */ /* 0x000fea0003800200 */
.L_x_1248:
        /* <DEDUP_REMOVED lines=8> */
[----:B------:R-:W-:Y:S01]  /*2210*/  F2FP.F16.F32.PACK_AB R0, RZ, R0 ;  /* 0x00000000ff00723e */ /* 0x000fe200000000ff */
[----:B------:R-:W-:Y:S06]  /*2220*/  BRA `(.L_x_1259) ;  /* 0x0000000000047947 */ /* 0x000fec0003800000 */
.L_x_1247:
[----:B------:R-:W-:-:S07]  /*2230*/  PRMT R0, RZ, 0x7610, R0 ;  /* 0x00007610ff007816 */ /* 0x000fce0000000000 */
.L_x_1259:
[----:B------:R-:W-:Y:S05]  /*2240*/  BSYNC.RECONVERGENT B0 ;  /* 0x0000000000007941 */ /* 0x000fea0003800200 */
.L_x_1246:
        /* <DEDUP_REMOVED lines=13> */
.L_x_1236:
        /* <DEDUP_REMOVED lines=29> */
.L_x_1262:
[----:B------:R-:W0:Y:S01]  /*24f0*/  LDCU.64 UR4, c[0x0][0x390] ;  /* 0x00007200ff0477ac */ /* 0x000e220008000a00 */
[----:B------:R-:W-:Y:S02]  /*2500*/  MOV R2, R28 ;  /* 0x0000001c00027202 */ /* 0x000fe40000000f00 */
[----:B------:R-:W-:Y:S02]  /*2510*/  MOV R5, R29 ;  /* 0x0000001d00057202 */ /* 0x000fe40000000f00 */
[----:B------:R-:W-:Y:S02]  /*2520*/  MOV R0, 0x2560 ;  /* 0x0000256000007802 */ /* 0x000fe40000000f00 */
[----:B0-----:R-:W-:Y:S01]  /*2530*/  MOV R3, UR4 ;  /* 0x0000000400037c02 */ /* 0x001fe20008000f00 */
[----:B------:R-:W-:-:S07]  /*2540*/  IMAD.U32 R4, RZ, RZ, UR5 ;  /* 0x00000005ff047e24 */ /* 0x000fce000f8e00ff */
[----:B------:R-:W-:Y:S05]  /*2550*/  CALL.REL.NOINC `($__internal_23_$__cuda_sm20_div_s64) ;  /* 0x0000001c00a87944 */ /* 0x000fea0003c00000 */
[----:B------:R-:W0:Y:S01]  /*2560*/  LDCU.64 UR4, c[0x0][0x390] ;  /* 0x00007200ff0477ac */ /* 0x000e220008000a00 */
[-C--:B------:R-:W-:Y:S02]  /*2570*/  IADD3 R3, P0, PT, RZ, -R14.reuse, RZ ;  /* 0x8000000eff037210 */ /* 0x080fe40007f1e0ff */
[----:B------:R-:W-:Y:S02]  /*2580*/  MOV R18, R14 ;  /* 0x0000000e00127202 */ /* 0x000fe40000000f00 */
[-C--:B------:R-:W-:Y:S02]  /*2590*/  IADD3.X R0, PT, PT, RZ, ~R15.reuse, RZ, P0, !PT ;  /* 0x8000000fff007210 */ /* 0x080fe400007fe4ff */
[----:B------:R-:W-:-:S03]  /*25a0*/  MOV R19, R15 ;  /* 0x0000000f00137202 */ /* 0x000fc60000000f00 */
[----:B0-----:R-:W-:Y:S02]  /*25b0*/  IMAD R0, R0, UR4, RZ ;  /* 0x0000000400007c24 */ /* 0x001fe4000f8e02ff */
[----:B------:R-:W-:-:S04]  /*25c0*/  IMAD.WIDE.U32 R12, R3, UR4, R28 ;  /* 0x00000004030c7c25 */ /* 0x000fc8000f8e001c */
[----:B------:R-:W-:-:S04]  /*25d0*/  IMAD R3, R3, UR5, R0 ;  /* 0x0000000503037c24 */ /* 0x000fc8000f8e0200 */
[----:B------:R-:W-:-:S07]  /*25e0*/  IMAD.IADD R13, R3, 0x1, R13 ;  /* 0x00000001030d7824 */ /* 0x000fce00078e020d */
.L_x_1263:
[----:B------:R-:W-:Y:S05]  /*25f0*/  BSYNC.RECONVERGENT B0 ;  /* 0x0000000000007941 */ /* 0x000fea0003800200 */
.L_x_1261:
        /* <DEDUP_REMOVED lines=28> */
[----:B------:R-:W-:Y:S01]  /*27c0*/  MOV R18, R0 ;  /* 0x0000000000127202 */ /* 0x000fe20000000f00 */
[----:B------:R-:W-:Y:S06]  /*27d0*/  BRA `(.L_x_1266) ;  /* 0x00000000002c7947 */ /* 0x000fec0003800000 */
.L_x_1265:
[----:B------:R-:W0:Y:S01]  /*27e0*/  LDCU UR4, c[0x0][0x3ac] ;  /* 0x00007580ff0477ac */ /* 0x000e220008000800 */
[----:B------:R-:W-:Y:S02]  /*27f0*/  MOV R2, R18 ;  /* 0x0000001200027202 */ /* 0x000fe40000000f00 */
[----:B------:R-:W-:Y:S02]  /*2800*/  MOV R5, R19 ;  /* 0x0000001300057202 */ /* 0x000fe40000000f00 */
[----:B------:R-:W-:Y:S01]  /*2810*/  MOV R0, 0x2840 ;  /* 0x0000284000007802 */ /* 0x000fe20000000f00 */
[----:B0-----:R-:W-:-:S07]  /*2820*/  IMAD.U32 R3, RZ, RZ, UR4 ;  /* 0x00000004ff037e24 */ /* 0x001fce000f8e00ff */
[----:B------:R-:W-:Y:S05]  /*2830*/  CALL.REL.NOINC `($__internal_23_$__cuda_sm20_div_s64) ;  /* 0x0000001800f07944 */ /* 0x000fea0003c00000 */
[----:B------:R-:W0:Y:S01]  /*2840*/  LDCU UR4, c[0x0][0x3ac] ;  /* 0x00007580ff0477ac */ /* 0x000e220008000800 */
[----:B------:R-:W-:Y:S01]  /*2850*/  IADD3 R3, PT, PT, -R14, RZ, RZ ;  /* 0x000000ff0e037210 */ /* 0x000fe20007ffe1ff */
[----:B------:R-:W-:-:S04]  /*2860*/  IMAD.MOV.U32 R19, RZ, RZ, R15 ;  /* 0x000000ffff137224 */ /* 0x000fc800078e000f */
[----:B0-----:R-:W-:Y:S01]  /*2870*/  IMAD R10, R3, UR4, R18 ;  /* 0x00000004030a7c24 */ /* 0x001fe2000f8e0212 */
[----:B------:R-:W-:-:S07]  /*2880*/  MOV R18, R14 ;  /* 0x0000000e00127202 */ /* 0x000fce0000000f00 */
.L_x_1266:
[----:B------:R-:W-:Y:S05]  /*2890*/  BSYNC.RECONVERGENT B0 ;  /* 0x0000000000007941 */ /* 0x000fea0003800200 */
.L_x_1264:
[----:B------:R-:W-:Y:S01]  /*28a0*/  SHF.R.S32.HI R4, RZ, 0x1f, R8 ;  /* 0x0000001fff047819 */ /* 0x000fe20000011408 */
[----:B------:R-:W-:Y:S03]  /*28b0*/  BSSY.RECONVERGENT B0, `(.L_x_1267) ;  /* 0x0000024000007945 */ /* 0x000fe60003800200 */
        /* <DEDUP_REMOVED lines=26> */
.L_x_1268:
[----:B------:R-:W0:Y:S01]  /*2a60*/  LDCU UR4, c[0x0][0x3a8] ;  /* 0x00007500ff0477ac */ /* 0x000e220008000800 */
[----:B------:R-:W-:Y:S02]  /*2a70*/  MOV R2, R18 ;  /* 0x0000001200027202 */ /* 0x000fe40000000f00 */
[----:B------:R-:W-:Y:S02]  /*2a80*/  MOV R5, R19 ;  /* 0x0000001300057202 */ /* 0x000fe40000000f00 */
[----:B------:R-:W-:Y:S01]  /*2a90*/  MOV R0, 0x2ac0 ;  /* 0x00002ac000007802 */ /* 0x000fe20000000f00 */
[----:B0-----:R-:W-:-:S07]  /*2aa0*/  IMAD.U32 R3, RZ, RZ, UR4 ;  /* 0x00000004ff037e24 */ /* 0x001fce000f8e00ff */
[----:B------:R-:W-:Y:S05]  /*2ab0*/  CALL.REL.NOINC `($__internal_23_$__cuda_sm20_div_s64) ;  /* 0x0000001800507944 */ /* 0x000fea0003c00000 */
[----:B------:R-:W0:Y:S01]  /*2ac0*/  LDCU UR4, c[0x0][0x3a8] ;  /* 0x00007500ff0477ac */ /* 0x000e220008000800 */
[----:B------:R-:W-:-:S05]  /*2ad0*/  IADD3 R3, PT, PT, -R14, RZ, RZ ;  /* 0x000000ff0e037210 */ /* 0x000fca0007ffe1ff */
[----:B0-----:R-:W-:-:S07]  /*2ae0*/  IMAD R3, R3, UR4, R18 ;  /* 0x0000000403037c24 */ /* 0x001fce000f8e0212 */
.L_x_1269:
[----:B------:R-:W-:Y:S05]  /*2af0*/  BSYNC.RECONVERGENT B0 ;  /* 0x0000000000007941 */ /* 0x000fea0003800200 */
.L_x_1267:
        /* <DEDUP_REMOVED lines=23> */
[----:B------:R-:W-:Y:S01]  /*2c70*/  IMAD.IADD R2, R5, 0x1, -R10 ;  /* 0x0000000105027824 */ /* 0x000fe200078e0a0a */
[----:B------:R-:W-:Y:S01]  /*2c80*/  IADD3 R0, PT, PT, R10, -R5, RZ ;  /* 0x800000050a007210 */ /* 0x000fe20007ffe0ff */
[----:B------:R-:W-:Y:S01]  /*2c90*/  HFMA2 R7, -RZ, RZ, 0, 0 ;  /* 0x00000000ff077431 */ /* 0x000fe200000001ff */
[----:B------:R-:W-:Y:S02]  /*2ca0*/  BSSY.RECONVERGENT B1, `(.L_x_1272) ;  /* 0x0000162000017945 */ /* 0x000fe40003800200 */
[C---:B------:R-:W-:Y:S02]  /*2cb0*/  LOP3.LUT R6, R2.reuse, 0xf, RZ, 0xc0, !PT ;  /* 0x0000000f02067812 */ /* 0x040fe400078ec0ff */
[C---:B------:R-:W-:Y:S02]  /*2cc0*/  LOP3.LUT R5, R2.reuse, 0x7, RZ, 0xc0, !PT ;  /* 0x0000000702057812 */ /* 0x040fe400078ec0ff */
[----:B------:R-:W-:Y:S02]  /*2cd0*/  LOP3.LUT R4, R2, 0xfffffff0, RZ, 0xc0, !PT ;  /* 0xfffffff002047812 */ /* 0x000fe400078ec0ff */
[----:B------:R-:W-:-:S02]  /*2ce0*/  ISETP.GT.U32.AND P0, PT, R0, -0x10, PT ;  /* 0xfffffff00000780c */ /* 0x000fc40003f04070 */
[----:B------:R-:W-:-:S11]  /*2cf0*/  LOP3.LUT R2, R2, 0x3, RZ, 0xc0, !PT ;  /* 0x0000000302027812 */ /* 0x000fd600078ec0ff */
.L_x_1282:
[----:B------:R-:W0:Y:S01]  /*2d00*/  LDCU.64 UR4, c[0x0][0x398] ;  /* 0x00007300ff0477ac */ /* 0x000e220008000a00 */
[----:B------:R-:W-:Y:S01]  /*2d10*/  MOV R16, R8 ;  /* 0x0000000800107202 */ /* 0x000fe20000000f00 */
[----:B------:R-:W-:Y:S01]  /*2d20*/  IMAD.MOV.U32 R17, RZ, RZ, RZ ;  /* 0x000000ffff117224 */ /* 0x000fe200078e00ff */
[----:B------:R-:W-:Y:S01]  /*2d30*/  IADD3 R8, PT, PT, R8, 0x1, RZ ;  /* 0x0000000108087810 */ /* 0x000fe20007ffe0ff */
[----:B------:R-:W-:Y:S01]  /*2d40*/  BSSY.RECONVERGENT B2, `(.L_x_1273) ;  /* 0x000006e000027945 */ /* 0x000fe20003800200 */
[----:B------:R-:W-:Y:S02]  /*2d50*/  ISETP.NE.AND P2, PT, R6, RZ, PT ;  /* 0x000000ff0600720c */ /* 0x000fe40003f45270 */
[----:B------:R-:W-:Y:S02]  /*2d60*/  ISETP.NE.AND P1, PT, R8, R9, PT ;  /* 0x000000090800720c */ /* 0x000fe40003f25270 */
[----:B------:R-:W-:Y:S01]  /*2d70*/  MOV R0, R10 ;  /* 0x0000000a00007202 */ /* 0x000fe20000000f00 */
[----:B0-----:R-:W-:-:S02]  /*2d80*/  IMAD R3, R15, UR4, RZ ;  /* 0x000000040f037c24 */ /* 0x001fc4000f8e02ff */
[----:B------:R-:W-:-:S04]  /*2d90*/  IMAD.WIDE.U32 R16, R14, UR4, R16 ;  /* 0x000000040e107c25 */ /* 0x000fc8000f8e0010 */
[----:B------:R-:W-:-:S04]  /*2da0*/  IMAD R3, R14, UR5, R3 ;  /* 0x000000050e037c24 */ /* 0x000fc8000f8e0203 */
[----:B------:R-:W-:Y:S01]  /*2db0*/  IMAD.IADD R3, R17, 0x1, R3 ;  /* 0x0000000111037824 */ /* 0x000fe200078e0203 */
[----:B------:R-:W-:Y:S06]  /*2dc0*/  @P0 BRA `(.L_x_1274) ;  /* 0x0000000400940947 */ /* 0x000fec0003800000 */
[----:B------:R-:W0:Y:S01]  /*2dd0*/  LDC.64 R18, c[0x0][0x390] ;  /* 0x0000e400ff127b82 */ /* 0x000e220000000a00 */
[----:B------:R-:W-:Y:S02]  /*2de0*/  MOV R35, RZ ;  /* 0x000000ff00237202 */ /* 0x000fe40000000f00 */
[----:B------:R-:W-:Y:S02]  /*2df0*/  MOV R0, R10 ;  /* 0x0000000a00007202 */ /* 0x000fe40000000f00 */
[C---:B0-----:R-:W-:Y:S01]  /*2e00*/  SHF.L.U64.HI R33, R18.reuse, 0x1, R19 ;  /* 0x0000000112217819 */ /* 0x041fe20000010213 */
[----:B------:R-:W-:-:S07]  /*2e10*/  IMAD.SHL.U32 R31, R18, 0x2, RZ ;  /* 0x00000002121f7824 */ /* 0x000fce00078e00ff */
.L_x_1275:
[----:B------:R-:W0:Y:S01]  /*2e20*/  LDCU.64 UR4, c[0x0][0x3a0] ;  /* 0x00007400ff0477ac */ /* 0x000e220008000a00 */
[----:B------:R-:W-:Y:S01]  /*2e30*/  MOV R20, R0 ;  /* 0x0000000000147202 */ /* 0x000fe20000000f00 */
[----:B------:R-:W-:Y:S01]  /*2e40*/  HFMA2 R21, -RZ, RZ, 0, 0 ;  /* 0x00000000ff157431 */ /* 0x000fe200000001ff */
[----:B------:R-:W1:Y:S01]  /*2e50*/  LDCU.64 UR6, c[0x0][0x388] ;  /* 0x00007100ff0677ac */ /* 0x000e620008000a00 */
[----:B0-----:R-:W-:Y:S02]  /*2e60*/  IMAD R25, R3, UR4, RZ ;  /* 0x0000000403197c24 */ /* 0x001fe4000f8e02ff */
[----:B------:R-:W-:-:S04]  /*2e70*/  IMAD.WIDE.U32 R22, R16, UR4, R20 ;  /* 0x0000000410167c25 */ /* 0x000fc8000f8e0014 */
[----:B------:R-:W-:-:S04]  /*2e80*/  IMAD R21, R16, UR5, R25 ;  /* 0x0000000510157c24 */ /* 0x000fc8000f8e0219 */
[----:B------:R-:W-:-:S04]  /*2e90*/  IMAD.IADD R21, R23, 0x1, R21 ;  /* 0x0000000117157824 */ /* 0x000fc800078e0215 */
[-C--:B------:R-:W-:Y:S02]  /*2ea0*/  IMAD R23, R21, R18.reuse, RZ ;  /* 0x0000001215177224 */ /* 0x080fe400078e02ff */
[----:B------:R-:W-:-:S04]  /*2eb0*/  IMAD.WIDE.U32 R20, R22, R18, R12 ;  /* 0x0000001216147225 */ /* 0x000fc800078e000c */
[----:B------:R-:W-:Y:S01]  /*2ec0*/  IMAD R23, R22, R19, R23 ;  /* 0x0000001316177224 */ /* 0x000fe200078e0217 */
[----:B-1----:R-:W-:-:S04]  /*2ed0*/  LEA R24, P3, R20, UR6, 0x1 ;  /* 0x0000000614187c11 */ /* 0x002fc8000f8608ff */
[----:B------:R-:W-:-:S04]  /*2ee0*/  IADD3 R21, PT, PT, R21, R23, RZ ;  /* 0x0000001715157210 */ /* 0x000fc80007ffe0ff */
        /* <DEDUP_REMOVED lines=11> */
[----:B------:R2:W5:Y:S01]  /*2fa0*/  LDG.E.U16 R34, desc[UR8][R36.64] ;  /* 0x0000000824227981 */ /* 0x000562000c1e1500 */
[----:B------:R-:W-:Y:S02]  /*2fb0*/  IADD3.X R25, PT, PT, R37, R33, RZ, P3, !PT ;  /* 0x0000002125197210 */ /* 0x000fe40001ffe4ff */
[----:B-1----:R-:W-:-:S03]  /*2fc0*/  IADD3 R20, P3, PT, R24, R31, RZ ;  /* 0x0000001f18147210 */ /* 0x002fc60007f7e0ff */
[----:B------:R3:W5:Y:S02]  /*2fd0*/  LDG.E.U16 R24, desc[UR8][R24.64] ;  /* 0x0000000818187981 */ /* 0x000764000c1e1500 */
[----:B------:R-:W-:Y:S01]  /*2fe0*/  IMAD.X R21, R25, 0x1, R33, P3 ;  /* 0x0000000119157824 */ /* 0x000fe200018e0621 */
[----:B----4-:R-:W-:-:S04]  /*2ff0*/  IADD3 R22, P3, PT, R20, R31, RZ ;  /* 0x0000001f14167210 */ /* 0x010fc80007f7e0ff */
[----:B------:R-:W4:Y:S01]  /*3000*/  LDG.E.U16 R20, desc[UR8][R20.64] ;  /* 0x0000000814147981 */ /* 0x000f22000c1e1500 */
[----:B------:R-:W-:Y:S02]  /*3010*/  IADD3.X R23, PT, PT, R21, R33, RZ, P3, !PT ;  /* 0x0000002115177210 */ /* 0x000fe40001ffe4ff */
[----:B------:R-:W-:-:S03]  /*3020*/  IADD3 R26, P3, PT, R22, R31, RZ ;  /* 0x0000001f161a7210 */ /* 0x000fc60007f7e0ff */
[----:B------:R-:W4:Y:S01]  /*3030*/  LDG.E.U16 R22, desc[UR8][R22.64] ;  /* 0x0000000816167981 */ /* 0x000f22000c1e1500 */
[----:B--2---:R-:W-:Y:S01]  /*3040*/  HADD2.F32 R36, -RZ, R27.H0_H0 ;  /* 0x2000001bff247230 */ /* 0x004fe20000004100 */
[----:B------:R-:W-:-:S04]  /*3050*/  IADD3.X R27, PT, PT, R23, R33, RZ, P3, !PT ;  /* 0x00000021171b7210 */ /* 0x000fc80001ffe4ff */
[----:B------:R-:W-:Y:S02]  /*3060*/  FADD.FTZ R36, R36, R7 ;  /* 0x0000000724247221 */ /* 0x000fe40000010000 */
[----:B------:R0:W2:Y:S01]  /*3070*/  LDG.E.U16 R7, desc[UR8][R26.64] ;  /* 0x000000081a077981 */ /* 0x0000a2000c1e1500 */
[----:B---3--:R-:W-:-:S05]  /*3080*/  HADD2.F32 R25, -RZ, R30.H0_H0 ;  /* 0x2000001eff197230 */ /* 0x008fca0000004100 */
[----:B------:R-:W-:Y:S01]  /*3090*/  FADD.FTZ R25, R36, R25 ;  /* 0x0000001924197221 */ /* 0x000fe20000010000 */
[----:B------:R-:W-:Y:S01]  /*30a0*/  IADD3 R36, P3, PT, R26, R31, RZ ;  /* 0x0000001f1a247210 */ /* 0x000fe20007f7e0ff */
[----:B-----5:R-:W-:-:S04]  /*30b0*/  HADD2.F32 R32, -RZ, R32.H0_H0 ;  /* 0x20000020ff207230 */ /* 0x020fc80000004100 */
[----:B------:R-:W-:Y:S01]  /*30c0*/  IMAD.X R37, R27, 0x1, R33, P3 ;  /* 0x000000011b257824 */ /* 0x000fe200018e0621 */
[----:B0-----:R-:W-:Y:S01]  /*30d0*/  IADD3 R26, P3, PT, R36, R31, RZ ;  /* 0x0000001f241a7210 */ /* 0x001fe20007f7e0ff */
[----:B------:R-:W-:Y:S02]  /*30e0*/  HADD2.F32 R34, -RZ, R34.H0_H0 ;  /* 0x20000022ff227230 */ /* 0x000fe40000004100 */
[----:B------:R-:W-:Y:S01]  /*30f0*/  FADD.FTZ R25, R25, R32 ;  /* 0x0000002019197221 */ /* 0x000fe20000010000 */
[----:B------:R0:W3:Y:S01]  /*3100*/  LDG.E.U16 R21, desc[UR8][R36.64] ;  /* 0x0000000824157981 */ /* 0x0000e2000c1e1500 */
[----:B------:R-:W-:Y:S01]  /*3110*/  IADD3.X R27, PT, PT, R37, R33, RZ, P3, !PT ;  /* 0x00000021251b7210 */ /* 0x000fe20001ffe4ff */
[----:B------:R-:W-:Y:S02]  /*3120*/  HADD2.F32 R24, -RZ, R24.H0_H0 ;  /* 0x20000018ff187230 */ /* 0x000fe40000004100 */
[----:B------:R-:W-:Y:S02]  /*3130*/  FADD.FTZ R25, R25, R34 ;  /* 0x0000002219197221 */ /* 0x000fe40000010000 */
[----:B------:R1:W5:Y:S01]  /*3140*/  LDG.E.U16 R23, desc[UR8][R26.64] ;  /* 0x000000081a177981 */ /* 0x000362000c1e1500 */
[----:B0-----:R-:W-:Y:S01]  /*3150*/  IADD3 R36, P3, PT, R26, R31, RZ ;  /* 0x0000001f1a247210 */ /* 0x001fe20007f7e0ff */
[----:B------:R-:W-:-:S03]  /*3160*/  FADD.FTZ R30, R25, R24 ;  /* 0x00000018191e7221 */ /* 0x000fc60000010000 */
[----:B------:R-:W-:Y:S02]  /*3170*/  IADD3.X R37, PT, PT, R27, R33, RZ, P3, !PT ;  /* 0x000000211b257210 */ /* 0x000fe40001ffe4ff */
[-C--:B------:R-:W-:Y:S01]  /*3180*/  IADD3 R24, P3, PT, R36, R31.reuse, RZ ;  /* 0x0000001f24187210 */ /* 0x080fe20007f7e0ff */
[----:B----4-:R-:W-:Y:S02]  /*3190*/  HADD2.F32 R32, -RZ, R20.H0_H0 ;  /* 0x20000014ff207230 */ /* 0x010fe40000004100 */
[----:B------:R0:W4:Y:S02]  /*31a0*/  LDG.E.U16 R20, desc[UR8][R36.64] ;  /* 0x0000000824147981 */ /* 0x000124000c1e1500 */
[----:B------:R-:W-:Y:S01]  /*31b0*/  IMAD.X R25, R37, 0x1, R33, P3 ;  /* 0x0000000125197824 */ /* 0x000fe200018e0621 */
[----:B-1----:R-:W-:Y:S01]  /*31c0*/  IADD3 R26, P3, PT, R24, R31, RZ ;  /* 0x0000001f181a7210 */ /* 0x002fe20007f7e0ff */
[----:B------:R-:W-:Y:S01]  /*31d0*/  FADD.FTZ R30, R30, R32 ;  /* 0x000000201e1e7221 */ /* 0x000fe20000010000 */
[----:B------:R-:W-:-:S02]  /*31e0*/  HADD2.F32 R32, -RZ, R22.H0_H0 ;  /* 0x20000016ff207230 */ /* 0x000fc40000004100 */
[----:B------:R-:W-:Y:S01]  /*31f0*/  IADD3.X R27, PT, PT, R25, R33, RZ, P3, !PT ;  /* 0x00000021191b7210 */ /* 0x000fe20001ffe4ff */
[----:B------:R1:W4:Y:S01]  /*3200*/  LDG.E.U16 R22, desc[UR8][R24.64] ;  /* 0x0000000818167981 */ /* 0x000322000c1e1500 */
[----:B0-----:R-:W-:Y:S01]  /*3210*/  IADD3 R36, P3, PT, R26, R31, RZ ;  /* 0x0000001f1a247210 */ /* 0x001fe20007f7e0ff */
[----:B------:R-:W-:-:S03]  /*3220*/  FADD.FTZ R32, R30, R32 ;  /* 0x000000201e207221 */ /* 0x000fc60000010000 */
[----:B------:R-:W-:Y:S02]  /*3230*/  IADD3.X R37, PT, PT, R27, R33, RZ, P3, !PT ;  /* 0x000000211b257210 */ /* 0x000fe40001ffe4ff */
[----:B-1----:R-:W-:-:S05]  /*3240*/  IADD3 R24, P3, PT, R36, R31, RZ ;  /* 0x0000001f24187210 */ /* 0x002fca0007f7e0ff */
[----:B------:R-:W-:Y:S02]  /*3250*/  IMAD.X R25, R37, 0x1, R33, P3 ;  /* 0x0000000125197824 */ /* 0x000fe400018e0621 */
[----:B--2---:R-:W-:Y:S02]  /*3260*/  HADD2.F32 R30, -RZ, R7.H0_H0 ;  /* 0x20000007ff1e7230 */ /* 0x004fe40000004100 */
[----:B------:R0:W2:Y:S03]  /*3270*/  LDG.E.U16 R7, desc[UR8][R26.64] ;  /* 0x000000081a077981 */ /* 0x0000a6000c1e1500 */
[----:B------:R-:W-:Y:S02]  /*3280*/  FADD.FTZ R32, R32, R30 ;  /* 0x0000001e20207221 */ /* 0x000fe40000010000 */
[----:B------:R-:W2:Y:S01]  /*3290*/  LDG.E.U16 R30, desc[UR8][R36.64] ;  /* 0x00000008241e7981 */ /* 0x000ea2000c1e1500 */
[----:B0-----:R-:W-:-:S03]  /*32a0*/  IADD3 R26, P3, PT, R24, R31, RZ ;  /* 0x0000001f181a7210 */ /* 0x001fc60007f7e0ff */
[----:B------:R-:W2:Y:S01]  /*32b0*/  LDG.E.U16 R24, desc[UR8][R24.64] ;  /* 0x0000000818187981 */ /* 0x000ea2000c1e1500 */
[----:B------:R-:W-:-:S05]  /*32c0*/  IADD3.X R27, PT, PT, R25, R33, RZ, P3, !PT ;  /* 0x00000021191b7210 */ /* 0x000fca0001ffe4ff */
[----:B------:R-:W2:Y:S01]  /*32d0*/  LDG.E.U16 R34, desc[UR8][R26.64] ;  /* 0x000000081a227981 */ /* 0x000ea2000c1e1500 */
[----:B---3--:R-:W-:-:S05]  /*32e0*/  HADD2.F32 R21, -RZ, R21.H0_H0 ;  /* 0x20000015ff157230 */ /* 0x008fca0000004100 */
[----:B------:R-:W-:Y:S01]  /*32f0*/  FADD.FTZ R21, R32, R21 ;  /* 0x0000001520157221 */ /* 0x000fe20000010000 */
[----:B-----5:R-:W-:-:S05]  /*3300*/  HADD2.F32 R32, -RZ, R23.H0_H0 ;  /* 0x20000017ff207230 */ /* 0x020fca0000004100 */
[----:B------:R-:W-:Y:S01]  /*3310*/  FADD.FTZ R21, R21, R32 ;  /* 0x0000002015157221 */ /* 0x000fe20000010000 */
[----:B----4-:R-:W-:Y:S01]  /*3320*/  HADD2.F32 R20, -RZ, R20.H0_H0 ;  /* 0x20000014ff147230 */ /* 0x010fe20000004100 */
[----:B------:R-:W-:-:S04]  /*3330*/  IADD3 R35, PT, PT, R35, 0x10, RZ ;  /* 0x0000001023237810 */ /* 0x000fc80007ffe0ff */
[----:B------:R-:W-:Y:S01]  /*3340*/  FADD.FTZ R20, R21, R20 ;  /* 0x0000001415147221 */ /* 0x000fe20000010000 */
[----:B------:R-:W-:Y:S01]  /*3350*/  HADD2.F32 R23, -RZ, R22.H0_H0 ;  /* 0x20000016ff177230 */ /* 0x000fe20000004100 */
[----:B------:R-:W-:-:S04]  /*3360*/  ISETP.NE.AND P3, PT, R35, R4, PT ;  /* 0x000000042300720c */ /* 0x000fc80003f65270 */
[----:B------:R-:W-:Y:S01]  /*3370*/  FADD.FTZ R20, R20, R23 ;  /* 0x0000001714147221 */ /* 0x000fe20000010000 */
[----:B------:R-:W-:Y:S02]  /*3380*/  VIADD R0, R0, 0x10 ;  /* 0x0000001000007836 */ /* 0x000fe40000000000 */
[----:B--2---:R-:W-:Y:S02]  /*3390*/  HADD2.F32 R7, -RZ, R7.H0_H0 ;  /* 0x20000007ff077230 */ /* 0x004fe40000004100 */
[----:B------:R-:W-:-:S03]  /*33a0*/  HADD2.F32 R30, -RZ, R30.H0_H0 ;  /* 0x2000001eff1e7230 */ /* 0x000fc60000004100 */
[----:B------:R-:W-:-:S04]  /*33b0*/  FADD.FTZ R7, R20, R7 ;  /* 0x0000000714077221 */ /* 0x000fc80000010000 */
[----:B------:R-:W-:Y:S01]  /*33c0*/  FADD.FTZ R7, R7, R30 ;  /* 0x0000001e07077221 */ /* 0x000fe20000010000 */
[----:B------:R-:W-:-:S05]  /*33d0*/  HADD2.F32 R24, -RZ, R24.H0_H0 ;  /* 0x20000018ff187230 */ /* 0x000fca0000004100 */
[----:B------:R-:W-:Y:S01]  /*33e0*/  FADD.FTZ R7, R7, R24 ;  /* 0x0000001807077221 */ /* 0x000fe20000010000 */
[----:B------:R-:W-:-:S05]  /*33f0*/  HADD2.F32 R34, -RZ, R34.H0_H0 ;  /* 0x20000022ff227230 */ /* 0x000fca0000004100 */
[----:B------:R-:W-:Y:S01]  /*3400*/  FADD.FTZ R7, R7, R34 ;  /* 0x0000002207077221 */ /* 0x000fe20000010000 */
[----:B------:R-:W-:Y:S06]  /*3410*/  @P3 BRA `(.L_x_1275) ;  /* 0xfffffff800803947 */ /* 0x000fec000383ffff */
.L_x_1274:
[----:B------:R-:W-:Y:S05]  /*3420*/  BSYNC.RECONVERGENT B2 ;  /* 0x0000000000027941 */ /* 0x000fea0003800200 */
.L_x_1273:
        /* <DEDUP_REMOVED lines=9> */
[----:B------:R-:W-:Y:S01]  /*34c0*/  IMAD.MOV.U32 R18, RZ, RZ, R0 ;  /* 0x000000ffff127224 */ /* 0x000fe200078e0000 */
[C---:B------:R-:W-:Y:S01]  /*34d0*/  IADD3 R30, PT, PT, R0.reuse, 0x1, RZ ;  /* 0x00000001001e7810 */ /* 0x040fe20007ffe0ff */
[----:B------:R-:W1:Y:S01]  /*34e0*/  LDCU.64 UR6, c[0x0][0x390] ;  /* 0x00007200ff0677ac */ /* 0x000e620008000a00 */
[----:B------:R-:W-:Y:S02]  /*34f0*/  HFMA2 R31, -RZ, RZ, 0, 0 ;  /* 0x00000000ff1f7431 */ /* 0x000fe400000001ff */
        /* <DEDUP_REMOVED lines=22> */
[----:B------:R-:W-:Y:S02]  /*3660*/  IADD3 R21, PT, PT, R31, R27, RZ ;  /* 0x0000001b1f157210 */ /* 0x000fe40007ffe0ff */
[----:B------:R-:W-:Y:S01]  /*3670*/  MOV R27, RZ ;  /* 0x000000ff001b7202 */ /* 0x000fe20000000f00 */
[----:B------:R-:W-:Y:S01]  /*3680*/  IMAD R31, R18, UR7, R19 ;  /* 0x00000007121f7c24 */ /* 0x000fe2000f8e0213 */
[----:B------:R-:W-:Y:S01]  /*3690*/  LEA R20, P3, R30, UR10, 0x1 ;  /* 0x0000000a1e147c11 */ /* 0x000fe2000f8608ff */
[----:B------:R-:W-:-:S03]  /*36a0*/  IMAD.WIDE.U32 R18, R18, UR6, R12 ;  /* 0x0000000612127c25 */ /* 0x000fc6000f8e000c */
[----:B------:R-:W-:Y:S01]  /*36b0*/  LEA.HI.X R21, R30, UR11, R21, 0x1, P3 ;  /* 0x0000000b1e157c11 */ /* 0x000fe200098f0c15 */
        /* <DEDUP_REMOVED lines=13> */
[----:B------:R-:W-:Y:S01]  /*3790*/  LEA.HI.X R37, R26, UR11, R19, 0x1, P3 ;  /* 0x0000000b1a257c11 */ /* 0x000fe200098f0c13 */
[----:B------:R-:W-:Y:S01]  /*37a0*/  HFMA2 R19, -RZ, RZ, 0, 0 ;  /* 0x00000000ff137431 */ /* 0x000fe200000001ff */
        /* <DEDUP_REMOVED lines=9> */
[----:B------:R-:W-:Y:S02]  /*3840*/  LEA.HI.X R35, R18, UR11, R19, 0x1, P3 ;  /* 0x0000000b12237c11 */ /* 0x000fe400098f0c13 */
[----:B------:R-:W-:Y:S02]  /*3850*/  IADD3 R18, PT, PT, R0, 0x5, RZ ;  /* 0x0000000500127810 */ /* 0x000fe40007ffe0ff */
[----:B------:R-:W-:Y:S01]  /*3860*/  MOV R19, RZ ;  /* 0x000000ff00137202 */ /* 0x000fe20000000f00 */
        /* <DEDUP_REMOVED lines=20> */
[----:B------:R-:W-:Y:S02]  /*39b0*/  HFMA2 R19, -RZ, RZ, 0, 0 ;  /* 0x00000000ff137431 */ /* 0x000fe400000001ff */
[----:B------:R-:W-:Y:S02]  /*39c0*/  VIADD R18, R0, 0x7 ;  /* 0x0000000700127836 */ /* 0x000fe40000000000 */
[----:B------:R-:W5:Y:S02]  /*39d0*/  LDG.E.U16 R20, desc[UR8][R20.64] ;  /* 0x0000000814147981 */ /* 0x000f64000c1e1500 */
        /* <DEDUP_REMOVED lines=9> */
[----:B------:R-:W-:Y:S01]  /*3a70*/  IADD3 R0, PT, PT, R0, 0x8, RZ ;  /* 0x0000000800007810 */ /* 0x000fe20007ffe0ff */
[----:B---3--:R-:W-:Y:S02]  /*3a80*/  HADD2.F32 R24, -RZ, R27.H0_H0 ;  /* 0x2000001bff187230 */ /* 0x008fe40000004100 */
[----:B----4-:R-:W-:-:S03]  /*3a90*/  HADD2.F32 R25, -RZ, R26.H0_H0 ;  /* 0x2000001aff197230 */ /* 0x010fc60000004100 */
[----:B------:R-:W-:Y:S01]  /*3aa0*/  FADD.FTZ R24, R7, R24 ;  /* 0x0000001807187221 */ /* 0x000fe20000010000 */
[----:B--2---:R-:W-:-:S03]  /*3ab0*/  HADD2.F32 R7, -RZ, R32.H0_H0 ;  /* 0x20000020ff077230 */ /* 0x004fc60000004100 */
[----:B------:R-:W-:-:S04]  /*3ac0*/  FADD.FTZ R24, R24, R25 ;  /* 0x0000001918187221 */ /* 0x000fc80000010000 */
[----:B------:R-:W-:Y:S01]  /*3ad0*/  FADD.FTZ R7, R24, R7 ;  /* 0x0000000718077221 */ /* 0x000fe20000010000 */
[----:B-----5:R-:W-:-:S05]  /*3ae0*/  HADD2.F32 R26, -RZ, R31.H0_H0 ;  /* 0x2000001fff1a7230 */ /* 0x020fca0000004100 */
[----:B------:R-:W-:Y:S01]  /*3af0*/  FADD.FTZ R7, R7, R26 ;  /* 0x0000001a07077221 */ /* 0x000fe20000010000 */
[----:B------:R-:W-:-:S05]  /*3b00*/  HADD2.F32 R30, -RZ, R30.H0_H0 ;  /* 0x2000001eff1e7230 */ /* 0x000fca0000004100 */
[----:B------:R-:W-:Y:S01]  /*3b10*/  FADD.FTZ R7, R7, R30 ;  /* 0x0000001e07077221 */ /* 0x000fe20000010000 */
[----:B------:R-:W-:-:S05]  /*3b20*/  HADD2.F32 R22, -RZ, R22.H0_H0 ;  /* 0x20000016ff167230 */ /* 0x000fca0000004100 */
[----:B------:R-:W-:Y:S01]  /*3b30*/  FADD.FTZ R7, R7, R22 ;  /* 0x0000001607077221 */ /* 0x000fe20000010000 */
[----:B------:R-:W-:-:S05]  /*3b40*/  HADD2.F32 R20, -RZ, R20.H0_H0 ;  /* 0x20000014ff147230 */ /* 0x000fca0000004100 */
[----:B------:R-:W-:Y:S01]  /*3b50*/  FADD.FTZ R7, R7, R20 ;  /* 0x0000001407077221 */ /* 0x000fe20000010000 */
[----:B------:R-:W-:-:S05]  /*3b60*/  HADD2.F32 R18, -RZ, R18.H0_H0 ;  /* 0x20000012ff127230 */ /* 0x000fca0000004100 */
[----:B------:R-:W-:-:S07]  /*3b70*/  FADD.FTZ R7, R7, R18 ;  /* 0x0000001207077221 */ /* 0x000fce0000010000 */
.L_x_1279:
[----:B------:R-:W-:Y:S05]  /*3b80*/  BSYNC.RECONVERGENT B3 ;  /* 0x0000000000037941 */ /* 0x000fea0003800200 */
.L_x_1278:
        /* <DEDUP_REMOVED lines=25> */
[C---:B------:R-:W-:Y:S02]  /*3d20*/  IMAD.IADD R27, R19.reuse, 0x1, R25 ;  /* 0x00000001131b7824 */ /* 0x040fe400078e0219 */
[----:B-1----:R-:W-:Y:S01]  /*3d30*/  IMAD R25, R18, UR6, RZ ;  /* 0x0000000612197c24 */ /* 0x002fe2000f8e02ff */
[----:B------:R-:W-:Y:S01]  /*3d40*/  IADD3 R18, PT, PT, R19, R21, RZ ;  /* 0x0000001513127210 */ /* 0x000fe20007ffe0ff */
[----:B------:R-:W-:Y:S02]  /*3d50*/  IMAD R33, R27, UR6, RZ ;  /* 0x000000061b217c24 */ /* 0x000fe4000f8e02ff */
[----:B------:R-:W-:-:S02]  /*3d60*/  IMAD R21, R26, UR7, R25 ;  /* 0x000000071a157c24 */ /* 0x000fc4000f8e0219 */
[----:B------:R-:W-:-:S04]  /*3d70*/  IMAD.WIDE.U32 R26, R26, UR6, R12 ;  /* 0x000000061a1a7c25 */ /* 0x000fc8000f8e000c */
[----:B------:R-:W-:Y:S02]  /*3d80*/  IMAD R35, R18, UR6, RZ ;  /* 0x0000000612237c24 */ /* 0x000fe4000f8e02ff */
[----:B------:R-:W-:Y:S02]  /*3d90*/  IMAD R23, R23, UR6, RZ ;  /* 0x0000000617177c24 */ /* 0x000fe4000f8e02ff */
[----:B------:R-:W-:Y:S02]  /*3da0*/  IMAD R33, R24, UR7, R33 ;  /* 0x0000000718217c24 */ /* 0x000fe4000f8e0221 */
[----:B------:R-:W-:-:S04]  /*3db0*/  IMAD.WIDE.U32 R18, R20, UR6, R12 ;  /* 0x0000000614127c25 */ /* 0x000fc8000f8e000c */
[----:B------:R-:W-:Y:S01]  /*3dc0*/  IMAD R35, R20, UR7, R35 ;  /* 0x0000000714237c24 */ /* 0x000fe2000f8e0223 */
[----:B0-----:R-:W-:Y:S01]  /*3dd0*/  LEA R20, P3, R26, UR4, 0x1 ;  /* 0x000000041a147c11 */ /* 0x001fe2000f8608ff */
[----:B------:R-:W-:Y:S02]  /*3de0*/  IMAD.IADD R21, R27, 0x1, R21 ;  /* 0x000000011b157824 */ /* 0x000fe400078e0215 */
[----:B------:R-:W-:-:S03]  /*3df0*/  IMAD.WIDE.U32 R24, R24, UR6, R12 ;  /* 0x0000000618187c25 */ /* 0x000fc6000f8e000c */
[----:B------:R-:W-:Y:S01]  /*3e00*/  LEA.HI.X R21, R26, UR5, R21, 0x1, P3 ;  /* 0x000000051a157c11 */ /* 0x000fe200098f0c15 */
[----:B------:R-:W-:Y:S01]  /*3e10*/  IMAD R31, R22, UR7, R23 ;  /* 0x00000007161f7c24 */ /* 0x000fe2000f8e0217 */
[----:B------:R-:W-:Y:S01]  /*3e20*/  LEA R26, P3, R24, UR4, 0x1 ;  /* 0x00000004181a7c11 */ /* 0x000fe2000f8608ff */
[----:B------:R-:W-:Y:S01]  /*3e30*/  IMAD.WIDE.U32 R22, R22, UR6, R12 ;  /* 0x0000000616167c25 */ /* 0x000fe2000f8e000c */
[----:B------:R-:W-:Y:S01]  /*3e40*/  IADD3 R33, PT, PT, R25, R33, RZ ;  /* 0x0000002119217210 */ /* 0x000fe20007ffe0ff */
[----:B------:R-:W2:Y:S03]  /*3e50*/  LDG.E.U16 R20, desc[UR8][R20.64] ;  /* 0x0000000814147981 */ /* 0x000ea6000c1e1500 */
[----:B------:R-:W-:Y:S02]  /*3e60*/  IADD3 R31, PT, PT, R23, R31, RZ ;  /* 0x0000001f171f7210 */ /* 0x000fe40007ffe0ff */
[----:B------:R-:W-:-:S02]  /*3e70*/  LEA R30, P4, R22, UR4, 0x1 ;  /* 0x00000004161e7c11 */ /* 0x000fc4000f8808ff */
[----:B------:R-:W-:Y:S01]  /*3e80*/  LEA.HI.X R27, R24, UR5, R33, 0x1, P3 ;  /* 0x00000005181b7c11 */ /* 0x000fe200098f0c21 */
[----:B------:R-:W-:Y:S01]  /*3e90*/  IMAD.IADD R35, R19, 0x1, R35 ;  /* 0x0000000113237824 */ /* 0x000fe200078e0223 */
[----:B------:R-:W-:Y:S02]  /*3ea0*/  LEA.HI.X R31, R22, UR5, R31, 0x1, P4 ;  /* 0x00000005161f7c11 */ /* 0x000fe4000a0f0c1f */
[C---:B------:R-:W-:Y:S01]  /*3eb0*/  LEA R22, P3, R18.reuse, UR4, 0x1 ;  /* 0x0000000412167c11 */ /* 0x040fe2000f8608ff */
[----:B------:R-:W3:Y:S03]  /*3ec0*/  LDG.E.U16 R26, desc[UR8][R26.64] ;  /* 0x000000081a1a7981 */ /* 0x000ee6000c1e1500 */
[----:B------:R-:W-:Y:S01]  /*3ed0*/  LEA.HI.X R23, R18, UR5, R35, 0x1, P3 ;  /* 0x0000000512177c11 */ /* 0x000fe200098f0c23 */
[----:B------:R-:W4:Y:S04]  /*3ee0*/  LDG.E.U16 R30, desc[UR8][R30.64] ;  /* 0x000000081e1e7981 */ /* 0x000f28000c1e1500 */
[----:B------:R-:W5:Y:S01]  /*3ef0*/  LDG.E.U16 R22, desc[UR8][R22.64] ;  /* 0x0000000816167981 */ /* 0x000f62000c1e1500 */
[----:B------:R-:W-:Y:S01]  /*3f00*/  IADD3 R0, PT, PT, R0, 0x4, RZ ;  /* 0x0000000400007810 */ /* 0x000fe20007ffe0ff */
[----:B--2---:R-:W-:-:S05]  /*3f10*/  HADD2.F32 R18, -RZ, R20.H0_H0 ;  /* 0x20000014ff127230 */ /* 0x004fca0000004100 */
[----:B------:R-:W-:Y:S01]  /*3f20*/  FADD.FTZ R18, R7, R18 ;  /* 0x0000001207127221 */ /* 0x000fe20000010000 */
[----:B---3--:R-:W-:Y:S02]  /*3f30*/  HADD2.F32 R19, -RZ, R26.H0_H0 ;  /* 0x2000001aff137230 */ /* 0x008fe40000004100 */
[----:B----4-:R-:W-:-:S03]  /*3f40*/  HADD2.F32 R7, -RZ, R30.H0_H0 ;  /* 0x2000001eff077230 */ /* 0x010fc60000004100 */
[----:B------:R-:W-:Y:S01]  /*3f50*/  FADD.FTZ R18, R18, R19 ;  /* 0x0000001312127221 */ /* 0x000fe20000010000 */
[----:B-----5:R-:W-:-:S03]  /*3f60*/  HADD2.F32 R20, -RZ, R22.H0_H0 ;  /* 0x20000016ff147230 */ /* 0x020fc60000004100 */
[----:B------:R-:W-:-:S04]  /*3f70*/  FADD.FTZ R7, R18, R7 ;  /* 0x0000000712077221 */ /* 0x000fc80000010000 */
[----:B------:R-:W-:-:S07]  /*3f80*/  FADD.FTZ R7, R7, R20 ;  /* 0x0000001407077221 */ /* 0x000fce0000010000 */
.L_x_1281:
[----:B------:R-:W-:Y:S05]  /*3f90*/  BSYNC.RECONVERGENT B3 ;  /* 0x0000000000037941 */ /* 0x000fea0003800200 */
.L_x_1280:
        /* <DEDUP_REMOVED lines=18> */
[----:B--2---:R-:W-:-:S05]  /*40c0*/  HADD2.F32 R26, -RZ, R24.H0_H0 ;  /* 0x20000018ff1a7230 */ /* 0x004fca0000004100 */
[----:B------:R-:W-:-:S07]  /*40d0*/  FADD.FTZ R7, R7, R26 ;  /* 0x0000001a07077221 */ /* 0x000fce0000010000 */
[----:B------:R-:W-:Y:S05]  /*40e0*/  @!P2 BRA `(.L_x_1277) ;  /* 0x00000000006ca947 */ /* 0x000fea0003800000 */
[----:B------:R-:W-:Y:S01]  /*40f0*/  ISETP.NE.AND P2, PT, R2, 0x2, PT ;  /* 0x000000020200780c */ /* 0x000fe20003f45270 */
[----:B------:R-:W-:Y:S02]  /*4100*/  HFMA2 R25, -RZ, RZ, 0, 0 ;  /* 0x00000000ff197431 */ /* 0x000fe400000001ff */
[----:B------:R-:W-:-:S04]  /*4110*/  VIADD R24, R0, 0x1 ;  /* 0x0000000100187836 */ /* 0x000fc80000000000 */
[----:B------:R-:W-:-:S05]  /*4120*/  IMAD.WIDE.U32 R24, R16, R22, R24 ;  /* 0x0000001610187225 */ /* 0x000fca00078e0018 */
[----:B------:R-:W-:Y:S02]  /*4130*/  IADD3 R25, PT, PT, R23, R25, RZ ;  /* 0x0000001917197210 */ /* 0x000fe40007ffe0ff */
[----:B------:R-:W-:Y:S01]  /*4140*/  @P2 IADD3 R26, PT, PT, R0, 0x2, RZ ;  /* 0x00000002001a2810 */ /* 0x000fe20007ffe0ff */
[----:B------:R-:W-:Y:S02]  /*4150*/  @P2 IMAD.MOV.U32 R27, RZ, RZ, RZ ;  /* 0x000000ffff1b2224 */ /* 0x000fe400078e00ff */
[----:B------:R-:W-:Y:S02]  /*4160*/  IMAD R25, R25, R18, RZ ;  /* 0x0000001219197224 */ /* 0x000fe400078e02ff */
[----:B------:R-:W-:-:S05]  /*4170*/  @P2 IMAD.WIDE.U32 R16, R16, R22, R26 ;  /* 0x0000001610102225 */ /* 0x000fca00078e001a */
[----:B------:R-:W-:Y:S01]  /*4180*/  @P2 IADD3 R3, PT, PT, R23, R17, RZ ;  /* 0x0000001117032210 */ /* 0x000fe20007ffe0ff */
[----:B------:R-:W-:-:S04]  /*4190*/  IMAD.WIDE.U32 R22, R24, R18, R12 ;  /* 0x0000001218167225 */ /* 0x000fc800078e000c */
[-C--:B------:R-:W-:Y:S02]  /*41a0*/  @P2 IMAD R0, R3, R18.reuse, RZ ;  /* 0x0000001203002224 */ /* 0x080fe400078e02ff */
[-C--:B------:R-:W-:Y:S02]  /*41b0*/  IMAD R3, R24, R19.reuse, R25 ;  /* 0x0000001318037224 */ /* 0x080fe400078e0219 */
[C---:B------:R-:W-:Y:S02]  /*41c0*/  @P2 IMAD R19, R16.reuse, R19, R0 ;  /* 0x0000001310132224 */ /* 0x040fe400078e0200 */
[----:B------:R-:W-:Y:S01]  /*41d0*/  @P2 IMAD.WIDE.U32 R24, R16, R18, R12 ;  /* 0x0000001210182225 */ /* 0x000fe200078e000c */
[----:B------:R-:W-:-:S03]  /*41e0*/  LEA R16, P3, R22, R20, 0x1 ;  /* 0x0000001416107211 */ /* 0x000fc600078608ff */
[----:B------:R-:W-:Y:S01]  /*41f0*/  IMAD.IADD R0, R23, 0x1, R3 ;  /* 0x0000000117007824 */ /* 0x000fe200078e0203 */
[----:B------:R-:W-:-:S04]  /*4200*/  @P2 LEA R20, P4, R24, R20, 0x1 ;  /* 0x0000001418142211 */ /* 0x000fc800078808ff */
[----:B------:R-:W-:Y:S02]  /*4210*/  LEA.HI.X R17, R22, R21, R0, 0x1, P3 ;  /* 0x0000001516117211 */ /* 0x000fe400018f0c00 */
[----:B------:R-:W-:-:S03]  /*4220*/  @P2 IADD3 R0, PT, PT, R25, R19, RZ ;  /* 0x0000001319002210 */ /* 0x000fc60007ffe0ff */
[----:B------:R-:W2:Y:S01]  /*4230*/  LDG.E.U16 R16, desc[UR8][R16.64] ;  /* 0x0000000810107981 */ /* 0x000ea2000c1e1500 */
[----:B------:R-:W-:-:S05]  /*4240*/  @P2 LEA.HI.X R21, R24, R21, R0, 0x1, P4 ;  /* 0x0000001518152211 */ /* 0x000fca00020f0c00 */
[----:B------:R-:W3:Y:S01]  /*4250*/  @P2 LDG.E.U16 R20, desc[UR8][R20.64] ;  /* 0x0000000814142981 */ /* 0x000ee2000c1e1500 */
[----:B--2---:R-:W-:-:S05]  /*4260*/  HADD2.F32 R0, -RZ, R16.H0_H0 ;  /* 0x20000010ff007230 */ /* 0x004fca0000004100 */
[----:B------:R-:W-:Y:S01]  /*4270*/  FADD.FTZ R7, R7, R0 ;  /* 0x0000000007077221 */ /* 0x000fe20000010000 */
[----:B---3--:R-:W-:-:S05]  /*4280*/  @P2 HADD2.F32 R18, -RZ, R20.H0_H0 ;  /* 0x20000014ff122230 */ /* 0x008fca0000004100 */
[----:B------:R-:W-:-:S07]  /*4290*/  @P2 FADD.FTZ R7, R7, R18 ;  /* 0x0000001207072221 */ /* 0x000fce0000010000 */
.L_x_1277:
[----:B------:R-:W-:Y:S05]  /*42a0*/  BSYNC.RECONVERGENT B2 ;  /* 0x0000000000027941 */ /* 0x000fea0003800200 */
.L_x_1276:
[----:B------:R-:W-:Y:S05]  /*42b0*/  @P1 BRA `(.L_x_1282) ;  /* 0xffffffe800901947 */ /* 0x000fea000383ffff */
[----:B------:R-:W-:Y:S05]  /*42c0*/  BSYNC.RECONVERGENT B1 ;  /* 0x0000000000017941 */ /* 0x000fea0003800200 */
.L_x_1272:
[----:B------:R-:W0:Y:S02]  /*42d0*/  LDCU UR4, c[0x0][0x3d0] ;  /* 0x00007a00ff0477ac */ /* 0x000e240008000800 */
[----:B0-----:R-:W-:-:S04]  /*42e0*/  I2FP.F32.S32 R2, UR4 ;  /* 0x0000000400027c45 */ /* 0x001fc80008201400 */
[----:B------:R-:W0:Y:S02]  /*42f0*/  MUFU.RCP R0, R2 ;  /* 0x0000000200007308 */ /* 0x000e240000001000 */
[----:B0-----:R-:W-:-:S05]  /*4300*/  FMUL.FTZ R0, R7, R0 ;  /* 0x0000000007007220 */ /* 0x001fca0000410000 */
[----:B------:R-:W-:-:S07]  /*4310*/  F2FP.F16.F32.PACK_AB R0, RZ, R0 ;  /* 0x00000000ff00723e */ /* 0x000fce00000000ff */
.L_x_1271:
[----:B------:R-:W-:Y:S05]  /*4320*/  BSYNC.RECONVERGENT B0 ;  /* 0x0000000000007941 */ /* 0x000fea0003800200 */
.L_x_1270:
        /* <DEDUP_REMOVED lines=13> */
        .weak           $__internal_23_$__cuda_sm20_div_s64
        .type           $__internal_23_$__cuda_sm20_div_s64,@function
        .size           $__internal_23_$__cuda_sm20_div_s64,(.L_x_1512 - $__internal_23_$__cuda_sm20_div_s64)
$__internal_23_$__cuda_sm20_div_s64:
        /* <DEDUP_REMOVED lines=37> */
[----:B------:R-:W-:Y:S02]  /*4650*/  SEL R17, R7, R2, !P3 ;  /* 0x0000000207117207 */ /* 0x000fe40005800000 */
[----:B------:R-:W-:Y:S01]  /*4660*/  MOV R7, RZ ;  /* 0x000000ff00077202 */ /* 0x000fe20000000f00 */
        /* <DEDUP_REMOVED lines=47> */
[----:B------:R-:W-:Y:S06]  /*4960*/  RET.REL.NODEC R2 `(_ZN2at6native49_GLOBAL__N__3489678a_16_AveragePool2d_cu_fb80407630avg_pool2d_out_cuda_frame_nhwcIN3c104HalfEfEEviPKT_llliiiiiiiiPS5_ibb) ;  /* 0xffffffb402a47950 */ /* 0x000fec0003c3ffff */
.L_x_1283:
        /* <DEDUP_REMOVED lines=9> */
.L_x_1512:


//--------------------- .text._ZN2at6native49_GLOBAL__N__3489678a_16_AveragePool2d_cu_fb80407625avg_pool2d_out_cuda_frameIffEEviPKT_lllliiiiiiiPS3_ibb --------------------------
	.section	.text._ZN2at6native49_GLOBAL__N__3489678a_16_AveragePool2d_cu_fb80407625avg_pool2d_out_cuda_frameIffEEviPKT_lllliiiiiiiPS3_ibb,"ax",@progbits
	.align	128
.text._ZN2at6native49_GLOBAL__N__3489678a_16_AveragePool2d_cu_fb80407625avg_pool2d_out_cuda_frameIffEEviPKT_lllliiiiiiiPS3_ibb:
        .type           _ZN2at6native49_GLOBAL__N__3489678a_16_AveragePool2d_cu_fb80407625avg_pool2d_out_cuda_frameIffEEviPKT_lllliiiiiiiPS3_ibb,@function
        .size           _ZN2at6native49_GLOBAL__N__3489678a_16_AveragePool2d_cu_fb80407625avg_pool2d_out_cuda_frameIffEEviPKT_lllliiiiiiiPS3_ibb,(.L_x_1514 - _ZN2at6native49_GLOBAL__N__3489678a_16_AveragePool2d_cu_fb80407625avg_pool2d_out_cuda_frameIffEEviPKT_lllliiiiiiiPS3_ibb)
        .other          _ZN2at6native49_GLOBAL__N__3489678a_16_AveragePool2d_cu_fb80407625avg_pool2d_out_cuda_frameIffEEviPKT_lllliiiiiiiPS3_ibb,@"STO_CUDA_ENTRY STV_DEFAULT"
_ZN2at6native49_GLOBAL__N__3489678a_16_AveragePool2d_cu_fb80407625avg_pool2d_out_cuda_frameIffEEviPKT_lllliiiiiiiPS3_ibb:
        /* <DEDUP_REMOVED lines=26> */
.L_x_1302:
[----:B------:R-:W2:Y:S01]  /*01a0*/  LDC R11, c[0x0][0x3b0] ;  /* 0x0000ec00ff0b7b82 */ /* 0x000ea20000000800 */
[----:B------:R-:W3:Y:S01]  /*01b0*/  LDCU UR6, c[0x0][0x3ac] ;  /* 0x00007580ff0677ac */ /* 0x000ee20008000800 */
[----:B------:R-:W-:Y:S01]  /*01c0*/  BSSY.RECONVERGENT B0, `(.L_x_1285) ;  /* 0x000003a000007945 */ /* 0x000fe20003800200 */
[----:B--2---:R-:W-:-:S04]  /*01d0*/  IABS R9, R11 ;  /* 0x0000000b00097213 */ /* 0x004fc80000000000 */
[----:B------:R-:W2:Y:S08]  /*01e0*/  I2F.RP R2, R9 ;  /* 0x0000000900027306 */ /* 0x000eb00000209400 */
[----:B--2---:R-:W2:Y:S02]  /*01f0*/  MUFU.RCP R2, R2 ;  /* 0x0000000200027308 */ /* 0x004ea40000001000 */
[----:B012---:R-:W-:-:S06]  /*0200*/  IADD3 R6, PT, PT, R2, 0xffffffe, RZ ;  /* 0x0ffffffe02067810 */ /* 0x007fcc0007ffe0ff */
        /* <DEDUP_REMOVED lines=46> */
.L_x_1286:
[----:B------:R-:W-:-:S07]  /*04f0*/  MOV R4, 0x510 ;  /* 0x0000051000047802 */ /* 0x000fce0000000f00 */
[----:B01----:R-:W-:Y:S05]  /*0500*/  CALL.REL.NOINC `($__internal_24_$__cuda_sm20_div_s64) ;  /* 0x0000002000087944 */ /* 0x003fea0003c00000 */
[----:B------:R-:W0:Y:S01]  /*0510*/  LDCU UR6, c[0x0][0x3a8] ;  /* 0x00007500ff0677ac */ /* 0x000e220008000800 */
[----:B------:R-:W-:Y:S01]  /*0520*/  IADD3 R7, PT, PT, -R12, RZ, RZ ;  /* 0x000000ff0c077210 */ /* 0x000fe20007ffe1ff */
[----:B------:R-:W-:Y:S01]  /*0530*/  IMAD.MOV.U32 R14, RZ, RZ, R12 ;  /* 0x000000ffff0e7224 */ /* 0x000fe200078e000c */
[----:B------:R-:W-:-:S03]  /*0540*/  MOV R15, R13 ;  /* 0x0000000d000f7202 */ /* 0x000fc60000000f00 */
[----:B0-----:R-:W-:-:S07]  /*0550*/  IMAD R2, R7, UR6, R2 ;  /* 0x0000000607027c24 */ /* 0x001fce000f8e0202 */
.L_x_1287:
[----:B01----:R-:W-:Y:S05]  /*0560*/  BSYNC.RECONVERGENT B0 ;  /* 0x0000000000007941 */ /* 0x003fea0003800200 */
.L_x_1285:
        /* <DEDUP_REMOVED lines=14> */
[----:B0-----:R-:W-:Y:S02]  /*0650*/  VIADD R6, R8, 0xffffffe ;  /* 0x0ffffffe08067836 */ /* 0x001fe40000000000 */
[----:B------:R-:W0:Y:S04]  /*0660*/  LDC R8, c[0x0][0x3b4] ;  /* 0x0000ed00ff087b82 */ /* 0x000e280000000800 */
[----:B------:R2:W5:Y:S02]  /*0670*/  F2I.FTZ.U32.TRUNC.NTZ R7, R6 ;  /* 0x0000000600077305 */ /* 0x000564000021f000 */
[----:B--2---:R-:W-:Y:S01]  /*0680*/  IMAD.MOV.U32 R6, RZ, RZ, RZ ;  /* 0x000000ffff067224 */ /* 0x004fe200078e00ff */
[----:B-----5:R-:W-:-:S05]  /*0690*/  IADD3 R9, PT, PT, RZ, -R7, RZ ;  /* 0x80000007ff097210 */ /* 0x020fca0007ffe0ff */
        /* <DEDUP_REMOVED lines=11> */
[----:B------:R-:W-:Y:S01]  /*0750*/  @!P0 IMAD.IADD R7, R7, 0x1, -R4 ;  /* 0x0000000107078824 */ /* 0x000fe200078e0a04 */
[----:B------:R-:W-:-:S04]  /*0760*/  ISETP.NE.AND P0, PT, R12, RZ, PT ;  /* 0x000000ff0c00720c */ /* 0x000fc80003f05270 */
[----:B------:R-:W-:Y:S02]  /*0770*/  MOV R4, R7 ;  /* 0x0000000700047202 */ /* 0x000fe40000000f00 */
[----:B----4-:R-:W-:Y:S02]  /*0780*/  VIMNMX R7, PT, PT, R8, UR8, PT ;  /* 0x0000000808077c48 */ /* 0x010fe4000bfe0100 */
[----:B------:R-:W-:Y:S01]  /*0790*/  IADD3 R8, PT, PT, -R11, R8, RZ ;  /* 0x000000080b087210 */ /* 0x000fe20007ffe1ff */
[----:B------:R-:W-:-:S04]  /*07a0*/  @!P1 IMAD.MOV R4, RZ, RZ, -R4 ;  /* 0x000000ffff049224 */ /* 0x000fc800078e0a04 */
        /* <DEDUP_REMOVED lines=11> */
[----:B------:R-:W-:Y:S01]  /*0860*/  IADD3 R6, PT, PT, R2, -R13, RZ ;  /* 0x8000000d02067210 */ /* 0x000fe20007ffe0ff */
[----:B------:R-:W-:Y:S01]  /*0870*/  BSSY.RECONVERGENT B0, `(.L_x_1290) ;  /* 0x000009d000007945 */ /* 0x000fe20003800200 */
[----:B------:R-:W-:Y:S02]  /*0880*/  IMAD.MOV.U32 R12, RZ, RZ, R4 ;  /* 0x000000ffff0c7224 */ /* 0x000fe400078e0004 */
[----:B------:R-:W-:Y:S01]  /*0890*/  ISETP.GT.U32.AND P0, PT, R6, -0x10, PT ;  /* 0xfffffff00600780c */ /* 0x000fe20003f04070 */
[----:B------:R-:W-:Y:S02]  /*08a0*/  IMAD.IADD R6, R13, 0x1, -R2 ;  /* 0x000000010d067824 */ /* 0x000fe400078e0a02 */
[----:B------:R-:W-:-:S03]  /*08b0*/  HFMA2 R13, -RZ, RZ, 0, 0 ;  /* 0x00000000ff0d7431 */ /* 0x000fc600000001ff */
[----:B------:R-:W-:-:S07]  /*08c0*/  LOP3.LUT R9, R6, 0x7, RZ, 0xc0, !PT ;  /* 0x0000000706097812 */ /* 0x000fce00078ec0ff */
.L_x_1300:
[----:B------:R-:W0:Y:S01]  /*08d0*/  LDCU.64 UR6, c[0x0][0x398] ;  /* 0x00007300ff0677ac */ /* 0x000e220008000a00 */
[----:B------:R-:W-:Y:S01]  /*08e0*/  MOV R10, R12 ;  /* 0x0000000c000a7202 */ /* 0x000fe20000000f00 */
[----:B------:R-:W-:Y:S01]  /*08f0*/  IMAD.MOV.U32 R11, RZ, RZ, RZ ;  /* 0x000000ffff0b7224 */ /* 0x000fe200078e00ff */
[----:B------:R-:W-:Y:S01]  /*0900*/  BSSY.RECONVERGENT B2, `(.L_x_1291) ;  /* 0x000003e000027945 */ /* 0x000fe20003800200 */
[----:B0-----:R-:W-:Y:S02]  /*0910*/  IMAD R19, R15, UR6, RZ ;  /* 0x000000060f137c24 */ /* 0x001fe4000f8e02ff */
[----:B------:R-:W-:Y:S01]  /*0920*/  IMAD.WIDE.U32 R16, R14, UR6, R10 ;  /* 0x000000060e107c25 */ /* 0x000fe2000f8e000a */
[----:B------:R-:W-:-:S03]  /*0930*/  MOV R10, R2 ;  /* 0x00000002000a7202 */ /* 0x000fc60000000f00 */
        /* <DEDUP_REMOVED lines=18> */
.L_x_1293:
[----:B------:R-:W-:Y:S01]  /*0a60*/  MOV R18, R23 ;  /* 0x0000001700127202 */ /* 0x000fe20000000f00 */
[----:B------:R-:W-:-:S05]  /*0a70*/  IMAD.MOV.U32 R19, RZ, RZ, R24 ;  /* 0x000000ffff137224 */ /* 0x000fca00078e0018 */
[----:B------:R-:W2:Y:S04]  /*0a80*/  LDG.E R26, desc[UR10][R18.64+-0x20] ;  /* 0xffffe00a121a7981 */ /* 0x000ea8000c1e1900 */
[----:B------:R-:W3:Y:S04]  /*0a90*/  LDG.E R27, desc[UR10][R18.64+-0x1c] ;  /* 0xffffe40a121b7981 */ /* 0x000ee8000c1e1900 */
[----:B------:R-:W4:Y:S04]  /*0aa0*/  LDG.E R20, desc[UR10][R18.64+-0x18] ;  /* 0xffffe80a12147981 */ /* 0x000f28000c1e1900 */
[----:B------:R-:W5:Y:S04]  /*0ab0*/  LDG.E R21, desc[UR10][R18.64+-0x14] ;  /* 0xffffec0a12157981 */ /* 0x000f68000c1e1900 */
[----:B------:R-:W5:Y:S04]  /*0ac0*/  LDG.E R23, desc[UR10][R18.64+-0x10] ;  /* 0xfffff00a12177981 */ /* 0x000f68000c1e1900 */
[----:B------:R-:W5:Y:S04]  /*0ad0*/  LDG.E R24, desc[UR10][R18.64+-0xc] ;  /* 0xfffff40a12187981 */ /* 0x000f68000c1e1900 */
[----:B------:R-:W5:Y:S01]  /*0ae0*/  LDG.E R25, desc[UR10][R18.64+-0x8] ;  /* 0xfffff80a12197981 */ /* 0x000f62000c1e1900 */
[----:B--2---:R-:W-:-:S03]  /*0af0*/  FADD.FTZ R26, R26, R13 ;  /* 0x0000000d1a1a7221 */ /* 0x004fc60000010000 */
[----:B------:R-:W2:Y:S01]  /*0b00*/  LDG.E R13, desc[UR10][R18.64+-0x4] ;  /* 0xfffffc0a120d7981 */ /* 0x000ea2000c1e1900 */
[----:B---3--:R-:W-:-:S04]  /*0b10*/  FADD.FTZ R27, R26, R27 ;  /* 0x0000001b1a1b7221 */ /* 0x008fc80000010000 */
[----:B----4-:R-:W-:Y:S02]  /*0b20*/  FADD.FTZ R26, R27, R20 ;  /* 0x000000141b1a7221 */ /* 0x010fe40000010000 */
[----:B------:R-:W3:Y:S02]  /*0b30*/  LDG.E R20, desc[UR10][R18.64] ;  /* 0x0000000a12147981 */ /* 0x000ee4000c1e1900 */
[----:B-----5:R-:W-:Y:S02]  /*0b40*/  FADD.FTZ R26, R26, R21 ;  /* 0x000000151a1a7221 */ /* 0x020fe40000010000 */
[----:B------:R-:W4:Y:S02]  /*0b50*/  LDG.E R21, desc[UR10][R18.64+0x4] ;  /* 0x0000040a12157981 */ /* 0x000f24000c1e1900 */
[----:B------:R-:W-:Y:S02]  /*0b60*/  FADD.FTZ R27, R26, R23 ;  /* 0x000000171a1b7221 */ /* 0x000fe40000010000 */
[----:B------:R-:W5:Y:S02]  /*0b70*/  LDG.E R23, desc[UR10][R18.64+0x8] ;  /* 0x0000080a12177981 */ /* 0x000f64000c1e1900 */
[----:B------:R-:W-:-:S02]  /*0b80*/  FADD.FTZ R26, R27, R24 ;  /* 0x000000181b1a7221 */ /* 0x000fc40000010000 */
[----:B------:R-:W5:Y:S02]  /*0b90*/  LDG.E R24, desc[UR10][R18.64+0xc] ;  /* 0x00000c0a12187981 */ /* 0x000f64000c1e1900 */
[----:B------:R-:W-:Y:S02]  /*0ba0*/  FADD.FTZ R26, R26, R25 ;  /* 0x000000191a1a7221 */ /* 0x000fe40000010000 */
[----:B------:R-:W5:Y:S02]  /*0bb0*/  LDG.E R25, desc[UR10][R18.64+0x10] ;  /* 0x0000100a12197981 */ /* 0x000f64000c1e1900 */
[----:B--2---:R-:W-:Y:S02]  /*0bc0*/  FADD.FTZ R27, R26, R13 ;  /* 0x0000000d1a1b7221 */ /* 0x004fe40000010000 */
[----:B------:R-:W2:Y:S02]  /*0bd0*/  LDG.E R13, desc[UR10][R18.64+0x14] ;  /* 0x0000140a120d7981 */ /* 0x000ea4000c1e1900 */
[----:B---3--:R-:W-:-:S02]  /*0be0*/  FADD.FTZ R26, R27, R20 ;  /* 0x000000141b1a7221 */ /* 0x008fc40000010000 */
[----:B------:R-:W3:Y:S02]  /*0bf0*/  LDG.E R20, desc[UR10][R18.64+0x18] ;  /* 0x0000180a12147981 */ /* 0x000ee4000c1e1900 */
[----:B----4-:R-:W-:Y:S02]  /*0c00*/  FADD.FTZ R26, R26, R21 ;  /* 0x000000151a1a7221 */ /* 0x010fe40000010000 */
[----:B------:R-:W4:Y:S01]  /*0c10*/  LDG.E R21, desc[UR10][R18.64+0x1c] ;  /* 0x00001c0a12157981 */ /* 0x000f22000c1e1900 */
[----:B------:R-:W-:Y:S01]  /*0c20*/  IADD3 R11, PT, PT, R11, 0x10, RZ ;  /* 0x000000100b0b7810 */ /* 0x000fe20007ffe0ff */
[----:B-----5:R-:W-:-:S03]  /*0c30*/  FADD.FTZ R23, R26, R23 ;  /* 0x000000171a177221 */ /* 0x020fc60000010000 */
[----:B------:R-:W-:Y:S01]  /*0c40*/  ISETP.NE.AND P1, PT, R11, RZ, PT ;  /* 0x000000ff0b00720c */ /* 0x000fe20003f25270 */
[----:B------:R-:W-:-:S04]  /*0c50*/  FADD.FTZ R24, R23, R24 ;  /* 0x0000001817187221 */ /* 0x000fc80000010000 */
[----:B------:R-:W-:Y:S01]  /*0c60*/  FADD.FTZ R24, R24, R25 ;  /* 0x0000001918187221 */ /* 0x000fe20000010000 */
[----:B------:R-:W-:Y:S02]  /*0c70*/  IADD3 R23, P2, PT, R18, 0x40, RZ ;  /* 0x0000004012177810 */ /* 0x000fe40007f5e0ff */
[----:B------:R-:W-:Y:S01]  /*0c80*/  IADD3 R10, PT, PT, R10, 0x10, RZ ;  /* 0x000000100a0a7810 */ /* 0x000fe20007ffe0ff */
[----:B--2---:R-:W-:Y:S02]  /*0c90*/  FADD.FTZ R13, R24, R13 ;  /* 0x0000000d180d7221 */ /* 0x004fe40000010000 */
[----:B------:R-:W-:Y:S02]  /*0ca0*/  IMAD.X R24, RZ, RZ, R19, P2 ;  /* 0x000000ffff187224 */ /* 0x000fe400010e0613 */
[----:B---3--:R-:W-:-:S04]  /*0cb0*/  FADD.FTZ R20, R13, R20 ;  /* 0x000000140d147221 */ /* 0x008fc80000010000 */
[----:B----4-:R-:W-:Y:S01]  /*0cc0*/  FADD.FTZ R13, R20, R21 ;  /* 0x00000015140d7221 */ /* 0x010fe20000010000 */
[----:B------:R-:W-:Y:S06]  /*0cd0*/  @P1 BRA `(.L_x_1293) ;  /* 0xfffffffc00601947 */ /* 0x000fec000383ffff */
.L_x_1292:
[----:B------:R-:W-:Y:S05]  /*0ce0*/  BSYNC.RECONVERGENT B2 ;  /* 0x0000000000027941 */ /* 0x000fea0003800200 */
.L_x_1291:
        /* <DEDUP_REMOVED lines=20> */
[----:B------:R-:W2:Y:S04]  /*0e30*/  LDG.E R26, desc[UR10][R20.64] ;  /* 0x0000000a141a7981 */ /* 0x000ea8000c1e1900 */
[----:B------:R-:W3:Y:S04]  /*0e40*/  LDG.E R25, desc[UR10][R20.64+0x4] ;  /* 0x0000040a14197981 */ /* 0x000ee8000c1e1900 */
[----:B------:R-:W4:Y:S04]  /*0e50*/  LDG.E R28, desc[UR10][R20.64+0x8] ;  /* 0x0000080a141c7981 */ /* 0x000f28000c1e1900 */
[----:B------:R-:W5:Y:S04]  /*0e60*/  LDG.E R23, desc[UR10][R20.64+0xc] ;  /* 0x00000c0a14177981 */ /* 0x000f68000c1e1900 */
[----:B------:R-:W5:Y:S04]  /*0e70*/  LDG.E R19, desc[UR10][R20.64+0x10] ;  /* 0x0000100a14137981 */ /* 0x000f68000c1e1900 */
[----:B------:R-:W5:Y:S04]  /*0e80*/  LDG.E R18, desc[UR10][R20.64+0x14] ;  /* 0x0000140a14127981 */ /* 0x000f68000c1e1900 */
[----:B------:R-:W5:Y:S04]  /*0e90*/  LDG.E R11, desc[UR10][R20.64+0x18] ;  /* 0x0000180a140b7981 */ /* 0x000f68000c1e1900 */
[----:B------:R-:W5:Y:S01]  /*0ea0*/  LDG.E R24, desc[UR10][R20.64+0x1c] ;  /* 0x00001c0a14187981 */ /* 0x000f62000c1e1900 */
[----:B------:R-:W-:-:S02]  /*0eb0*/  VIADD R10, R10, 0x8 ;  /* 0x000000080a0a7836 */ /* 0x000fc40000000000 */
[----:B--2---:R-:W-:-:S04]  /*0ec0*/  FADD.FTZ R26, R13, R26 ;  /* 0x0000001a0d1a7221 */ /* 0x004fc80000010000 */
[----:B---3--:R-:W-:-:S04]  /*0ed0*/  FADD.FTZ R25, R26, R25 ;  /* 0x000000191a197221 */ /* 0x008fc80000010000 */
[----:B----4-:R-:W-:-:S04]  /*0ee0*/  FADD.FTZ R28, R25, R28 ;  /* 0x0000001c191c7221 */ /* 0x010fc80000010000 */
[----:B-----5:R-:W-:-:S04]  /*0ef0*/  FADD.FTZ R28, R28, R23 ;  /* 0x000000171c1c7221 */ /* 0x020fc80000010000 */
[----:B------:R-:W-:-:S04]  /*0f00*/  FADD.FTZ R19, R28, R19 ;  /* 0x000000131c137221 */ /* 0x000fc80000010000 */
[----:B------:R-:W-:-:S04]  /*0f10*/  FADD.FTZ R18, R19, R18 ;  /* 0x0000001213127221 */ /* 0x000fc80000010000 */
[----:B------:R-:W-:-:S04]  /*0f20*/  FADD.FTZ R11, R18, R11 ;  /* 0x0000000b120b7221 */ /* 0x000fc80000010000 */
[----:B------:R-:W-:-:S07]  /*0f30*/  FADD.FTZ R13, R11, R24 ;  /* 0x000000180b0d7221 */ /* 0x000fce0000010000 */
.L_x_1297:
[----:B------:R-:W-:Y:S05]  /*0f40*/  BSYNC.RECONVERGENT B3 ;  /* 0x0000000000037941 */ /* 0x000fea0003800200 */
.L_x_1296:
        /* <DEDUP_REMOVED lines=18> */
[----:B------:R-:W5:Y:S01]  /*1070*/  LDG.E R26, desc[UR10][R20.64+0xc] ;  /* 0x00000c0a141a7981 */ /* 0x000f62000c1e1900 */
[----:B------:R-:W-:-:S02]  /*1080*/  VIADD R10, R10, 0x4 ;  /* 0x000000040a0a7836 */ /* 0x000fc40000000000 */
[----:B--2---:R-:W-:-:S04]  /*1090*/  FADD.FTZ R18, R13, R18 ;  /* 0x000000120d127221 */ /* 0x004fc80000010000 */
[----:B---3--:R-:W-:-:S04]  /*10a0*/  FADD.FTZ R11, R18, R11 ;  /* 0x0000000b120b7221 */ /* 0x008fc80000010000 */
[----:B----4-:R-:W-:-:S04]  /*10b0*/  FADD.FTZ R11, R11, R24 ;  /* 0x000000180b0b7221 */ /* 0x010fc80000010000 */
[----:B-----5:R-:W-:-:S07]  /*10c0*/  FADD.FTZ R13, R11, R26 ;  /* 0x0000001a0b0d7221 */ /* 0x020fce0000010000 */
.L_x_1299:
[----:B------:R-:W-:Y:S05]  /*10d0*/  BSYNC.RECONVERGENT B3 ;  /* 0x0000000000037941 */ /* 0x000fea0003800200 */
.L_x_1298:
        /* <DEDUP_REMOVED lines=10> */
[----:B------:R-:W2:Y:S01]  /*1180*/  LDG.E R18, desc[UR10][R16.64] ;  /* 0x0000000a10127981 */ /* 0x000ea2000c1e1900 */
[----:B------:R-:W-:-:S04]  /*1190*/  LOP3.LUT R10, R6, 0x3, RZ, 0xc0, !PT ;  /* 0x00000003060a7812 */ /* 0x000fc800078ec0ff */
[----:B------:R-:W-:Y:S01]  /*11a0*/  ISETP.NE.AND P2, PT, R10, 0x1, PT ;  /* 0x000000010a00780c */ /* 0x000fe20003f45270 */
[----:B--2---:R-:W-:-:S12]  /*11b0*/  FADD.FTZ R13, R13, R18 ;  /* 0x000000120d0d7221 */ /* 0x004fd80000010000 */
[----:B------:R-:W-:Y:S05]  /*11c0*/  @!P2 BRA `(.L_x_1295) ;  /* 0x000000000014a947 */ /* 0x000fea0003800000 */
[----:B------:R-:W-:Y:S02]  /*11d0*/  ISETP.NE.AND P2, PT, R10, 0x2, PT ;  /* 0x000000020a00780c */ /* 0x000fe40003f45270 */
[----:B------:R-:W2:Y:S11]  /*11e0*/  LDG.E R10, desc[UR10][R16.64+0x4] ;  /* 0x0000040a100a7981 */ /* 0x000eb6000c1e1900 */
[----:B------:R-:W3:Y:S01]  /*11f0*/  @P2 LDG.E R18, desc[UR10][R16.64+0x8] ;  /* 0x0000080a10122981 */ /* 0x000ee2000c1e1900 */
[----:B--2---:R-:W-:-:S04]  /*1200*/  FADD.FTZ R13, R13, R10 ;  /* 0x0000000a0d0d7221 */ /* 0x004fc80000010000 */
[----:B---3--:R-:W-:-:S07]  /*1210*/  @P2 FADD.FTZ R13, R13, R18 ;  /* 0x000000120d0d2221 */ /* 0x008fce0000010000 */
.L_x_1295:
[----:B------:R-:W-:Y:S05]  /*1220*/  BSYNC.RECONVERGENT B2 ;  /* 0x0000000000027941 */ /* 0x000fea0003800200 */
.L_x_1294:
[----:B------:R-:W-:Y:S05]  /*1230*/  @P1 BRA `(.L_x_1300) ;  /* 0xfffffff400a41947 */ /* 0x000fea000383ffff */
[----:B------:R-:W-:Y:S05]  /*1240*/  BSYNC.RECONVERGENT B0 ;  /* 0x0000000000007941 */ /* 0x000fea0003800200 */
.L_x_1290:
[----:B------:R-:W0:Y:S01]  /*1250*/  LDCU.U8 UR6, c[0x0][0x3dc] ;  /* 0x00007b80ff0677ac */ /* 0x000e220008000000 */
[----:B------:R-:W-:Y:S01]  /*1260*/  IADD3 R7, PT, PT, -R4, R7, RZ ;  /* 0x0000000704077210 */ /* 0x000fe20007ffe1ff */
[----:B0-----:R-:W-:-:S06]  /*1270*/  UPRMT UR6, UR6, 0x8880, URZ ;  /* 0x0000888006067896 */ /* 0x001fcc00080000ff */
[----:B------:R-:W-:-:S05]  /*1280*/  ISETP.NE.AND P0, PT, RZ, UR6, PT ;  /* 0x00000006ff007c0c */ /* 0x000fca000bf05270 */
[----:B------:R-:W0:Y:S08]  /*1290*/  LDCU.64 UR6, c[0x0][0x3d0] ;  /* 0x00007a00ff0677ac */ /* 0x000e300008000a00 */
[----:B------:R-:W-:-:S05]  /*12a0*/  @!P0 IMAD R8, R6, R7, RZ ;  /* 0x0000000706088224 */ /* 0x000fca00078e02ff */
[----:B------:R-:W-:Y:S02]  /*12b0*/  I2FP.F32.S32 R8, R8 ;  /* 0x0000000800087245 */ /* 0x000fe40000201400 */
[----:B0-----:R-:W-:-:S04]  /*12c0*/  LEA R6, P0, R0, UR6, 0x2 ;  /* 0x0000000600067c11 */ /* 0x001fc8000f8010ff */
[----:B------:R-:W0:Y:S01]  /*12d0*/  MUFU.RCP R8, R8 ;  /* 0x0000000800087308 */ /* 0x000e220000001000 */
[----:B------:R-:W-:Y:S01]  /*12e0*/  LEA.HI.X R7, R0, UR7, R3, 0x2, P0 ;  /* 0x0000000700077c11 */ /* 0x000fe200080f1403 */
[----:B0-----:R-:W-:-:S05]  /*12f0*/  FMUL.FTZ R13, R13, R8 ;  /* 0x000000080d0d7220 */ /* 0x001fca0000410000 */
[----:B------:R0:W-:Y:S01]  /*1300*/  STG.E desc[UR10][R6.64], R13 ;  /* 0x0000000d06007986 */ /* 0x0001e2000c10190a */
[----:B------:R-:W-:Y:S05]  /*1310*/  BRA `(.L_x_1301) ;  /* 0x0000000000107947 */ /* 0x000fea0003800000 */
.L_x_1289:
[----:B------:R-:W0:Y:S02]  /*1320*/  LDCU.64 UR6, c[0x0][0x3d0] ;  /* 0x00007a00ff0677ac */ /* 0x000e240008000a00 */
[----:B0-----:R-:W-:-:S04]  /*1330*/  LEA R6, P0, R0, UR6, 0x2 ;  /* 0x0000000600067c11 */ /* 0x001fc8000f8010ff */
[----:B------:R-:W-:-:S05]  /*1340*/  LEA.HI.X R7, R0, UR7, R3, 0x2, P0 ;  /* 0x0000000700077c11 */ /* 0x000fca00080f1403 */
[----:B------:R1:W-:Y:S04]  /*1350*/  STG.E desc[UR10][R6.64], RZ ;  /* 0x000000ff06007986 */ /* 0x0003e8000c10190a */
.L_x_1301:
[----:B------:R-:W-:Y:S05]  /*1360*/  BSYNC.RECONVERGENT B1 ;  /* 0x0000000000017941 */ /* 0x000fea0003800200 */
.L_x_1288:
[----:B------:R-:W2:Y:S01]  /*1370*/  LDCU UR6, c[0x0][0x380] ;  /* 0x00007000ff0677ac */ /* 0x000ea20008000800 */
[----:B------:R-:W-:-:S05]  /*1380*/  IADD3 R0, P0, PT, R5, R0, RZ ;  /* 0x0000000005007210 */ /* 0x000fca0007f1e0ff */
[----:B------:R-:W-:Y:S01]  /*1390*/  IMAD.X R3, RZ, RZ, R3, P0 ;  /* 0x000000ffff037224 */ /* 0x000fe200000e0603 */
[----:B--2---:R-:W-:-:S04]  /*13a0*/  ISETP.GE.U32.AND P0, PT, R0, UR6, PT ;  /* 0x0000000600007c0c */ /* 0x004fc8000bf06070 */
[----:B------:R-:W-:-:S13]  /*13b0*/  ISETP.GE.AND.EX P0, PT, R3, UR9, PT, P0 ;  /* 0x0000000903007c0c */ /* 0x000fda000bf06300 */
[----:B------:R-:W-:Y:S05]  /*13c0*/  @!P0 BRA `(.L_x_1302) ;  /* 0xffffffec00748947 */ /* 0x000fea000383ffff */
[----:B------:R-:W-:Y:S05]  /*13d0*/  EXIT ;  /* 0x000000000000794d */ /* 0x000fea0003800000 */
.L_x_1284:
[----:B-1----:R-:W2:Y:S01]  /*13e0*/  LDC R9, c[0x0][0x3b0] ;  /* 0x0000ec00ff097b82 */ /* 0x002ea20000000800 */
[----:B------:R-:W-:Y:S01]  /*13f0*/  IABS R4, R0 ;  /* 0x0000000000047213 */ /* 0x000fe20000000000 */
[----:B------:R-:W3:Y:S01]  /*1400*/  LDCU UR6, c[0x0][0x3ac] ;  /* 0x00007580ff0677ac */ /* 0x000ee20008000800 */
[----:B------:R-:W-:Y:S01]  /*1410*/  BSSY.RECONVERGENT B0, `(.L_x_1303) ;  /* 0x0000037000007945 */ /* 0x000fe20003800200 */
[----:B--2---:R-:W-:-:S04]  /*1420*/  IABS R11, R9 ;  /* 0x00000009000b7213 */ /* 0x004fc80000000000 */
[----:B------:R-:W2:Y:S08]  /*1430*/  I2F.RP R8, R11 ;  /* 0x0000000b00087306 */ /* 0x000eb00000209400 */
[----:B--2---:R-:W2:Y:S02]  /*1440*/  MUFU.RCP R8, R8 ;  /* 0x0000000800087308 */ /* 0x004ea40000001000 */
[----:B0-2---:R-:W-:-:S06]  /*1450*/  IADD3 R6, PT, PT, R8, 0xffffffe, RZ ;  /* 0x0ffffffe08067810 */ /* 0x005fcc0007ffe0ff */
[----:B------:R2:W4:Y:S02]  /*1460*/  F2I.FTZ.U32.TRUNC.NTZ R7, R6 ;  /* 0x0000000600077305 */ /* 0x000524000021f000 */
[----:B--2---:R-:W-:Y:S01]  /*1470*/  MOV R6, RZ ;  /* 0x000000ff00067202 */ /* 0x004fe20000000f00 */
[----:B----4-:R-:W-:-:S04]  /*1480*/  IMAD.MOV R2, RZ, RZ, -R7 ;  /* 0x000000ffff027224 */ /* 0x010fc800078e0a07 */
        /* <DEDUP_REMOVED lines=42> */
.L_x_1304:
[----:B------:R-:W-:-:S07]  /*1730*/  MOV R4, 0x1750 ;  /* 0x0000175000047802 */ /* 0x000fce0000000f00 */
[----:B01----:R-:W-:Y:S05]  /*1740*/  CALL.REL.NOINC `($__internal_24_$__cuda_sm20_div_s64) ;  /* 0x0000000c00787944 */ /* 0x003fea0003c00000 */
[----:B------:R-:W0:Y:S01]  /*1750*/  LDCU UR6, c[0x0][0x3a8] ;  /* 0x00007500ff0677ac */ /* 0x000e220008000800 */
[----:B------:R-:W-:-:S04]  /*1760*/  IMAD.MOV R7, RZ, RZ, -R12 ;  /* 0x000000ffff077224 */ /* 0x000fc800078e0a0c */
[----:B0-----:R-:W-:-:S07]  /*1770*/  IMAD R2, R7, UR6, R2 ;  /* 0x0000000607027c24 */ /* 0x001fce000f8e0202 */
.L_x_1305:
[----:B01----:R-:W-:Y:S05]  /*1780*/  BSYNC.RECONVERGENT B0 ;  /* 0x0000000000007941 */ /* 0x003fea0003800200 */
.L_x_1303:
        /* <DEDUP_REMOVED lines=10> */
[----:B0-----:R-:W-:-:S04]  /*1830*/  IABS R4, R14 ;  /* 0x0000000e00047213 */ /* 0x001fc80000000000 */
[----:B------:R-:W0:Y:S08]  /*1840*/  I2F.RP R8, R4 ;  /* 0x0000000400087306 */ /* 0x000e300000209400 */
[----:B0-----:R-:W0:Y:S02]  /*1850*/  MUFU.RCP R8, R8 ;  /* 0x0000000800087308 */ /* 0x001e240000001000 */
[----:B0-----:R-:W-:-:S06]  /*1860*/  IADD3 R6, PT, PT, R8, 0xffffffe, RZ ;  /* 0x0ffffffe08067810 */ /* 0x001fcc0007ffe0ff */
[----:B------:R0:W2:Y:S02]  /*1870*/  F2I.FTZ.U32.TRUNC.NTZ R7, R6 ;  /* 0x0000000600077305 */ /* 0x0000a4000021f000 */
[----:B0-----:R-:W-:Y:S02]  /*1880*/  HFMA2 R6, -RZ, RZ, 0, 0 ;  /* 0x00000000ff067431 */ /* 0x001fe400000001ff */
[----:B--2---:R-:W-:-:S04]  /*1890*/  IMAD.MOV R9, RZ, RZ, -R7 ;  /* 0x000000ffff097224 */ /* 0x004fc800078e0a07 */
[----:B------:R-:W-:-:S04]  /*18a0*/  IMAD R9, R9, R4, RZ ;  /* 0x0000000409097224 */ /* 0x000fc800078e02ff */
[----:B------:R-:W-:Y:S02]  /*18b0*/  IMAD.HI.U32 R9, R7, R9, R6 ;  /* 0x0000000907097227 */ /* 0x000fe400078e0006 */
[----:B------:R-:W0:Y:S02]  /*18c0*/  LDC R6, c[0x0][0x3b4] ;  /* 0x0000ed00ff067b82 */ /* 0x000e240000000800 */
[----:B------:R-:W-:-:S04]  /*18d0*/  IMAD.MOV.U32 R7, RZ, RZ, R10 ;  /* 0x000000ffff077224 */ /* 0x000fc800078e000a */
[----:B------:R-:W-:-:S05]  /*18e0*/  IMAD.HI.U32 R9, R9, R7, RZ ;  /* 0x0000000709097227 */ /* 0x000fca00078e00ff */
[----:B------:R-:W-:-:S05]  /*18f0*/  IADD3 R9, PT, PT, -R9, RZ, RZ ;  /* 0x000000ff09097210 */ /* 0x000fca0007ffe1ff */
[C---:B------:R-:W-:Y:S02]  /*1900*/  IMAD R7, R4.reuse, R9, R7 ;  /* 0x0000000904077224 */ /* 0x040fe400078e0207 */
[----:B------:R-:W2:Y:S03]  /*1910*/  LDC R9, c[0x0][0x3c4] ;  /* 0x0000f100ff097b82 */ /* 0x000ea60000000800 */
[----:B------:R-:W-:-:S13]  /*1920*/  ISETP.GT.U32.AND P0, PT, R4, R7, PT ;  /* 0x000000070400720c */ /* 0x000fda0003f04070 */
[----:B------:R-:W-:-:S05]  /*1930*/  @!P0 IMAD.IADD R7, R7, 0x1, -R4 ;  /* 0x0000000107078824 */ /* 0x000fca00078e0a04 */
[----:B------:R-:W-:Y:S01]  /*1940*/  ISETP.GT.U32.AND P0, PT, R4, R7, PT ;  /* 0x000000070400720c */ /* 0x000fe20003f04070 */
[----:B--2---:R-:W-:-:S05]  /*1950*/  IMAD R9, R2, UR6, -R9 ;  /* 0x0000000602097c24 */ /* 0x004fca000f8e0a09 */
[----:B0-----:R-:W-:Y:S02]  /*1960*/  VIADDMNMX R6, R9, R6, UR4, PT ;  /* 0x0000000409067e46 */ /* 0x001fe4000b800106 */
[----:B------:R-:W-:-:S05]  /*1970*/  VIMNMX R9, PT, PT, RZ, R9, !PT ;  /* 0x00000009ff097248 */ /* 0x000fca0007fe0100 */
        /* <DEDUP_REMOVED lines=8> */
[----:B---3--:R-:W-:Y:S02]  /*1a00*/  VIMNMX R11, PT, PT, R7, UR14, PT ;  /* 0x0000000e070b7c48 */ /* 0x008fe4000bfe0100 */
[----:B----4-:R-:W-:Y:S02]  /*1a10*/  VIMNMX R4, PT, PT, R6, UR8, PT ;  /* 0x0000000806047c48 */ /* 0x010fe4000bfe0100 */
[----:B------:R-:W-:-:S04]  /*1a20*/  ISETP.GE.AND P0, PT, R2, R11, PT ;  /* 0x0000000b0200720c */ /* 0x000fc80003f06270 */
[----:B------:R-:W-:-:S13]  /*1a30*/  ISETP.LT.AND P0, PT, R9, R4, !P0 ;  /* 0x000000040900720c */ /* 0x000fda0004701270 */
[----:B------:R-:W0:Y:S02]  /*1a40*/  @!P0 LDC.64 R6, c[0x0][0x3d0] ;  /* 0x0000f400ff068b82 */ /* 0x000e240000000a00 */
[----:B0-----:R-:W-:-:S04]  /*1a50*/  @!P0 LEA R6, P1, R0, R6, 0x2 ;  /* 0x0000000600068211 */ /* 0x001fc800078210ff */
[----:B------:R-:W-:-:S05]  /*1a60*/  @!P0 LEA.HI.X R7, R0, R7, R3, 0x2, P1 ;  /* 0x0000000700078211 */ /* 0x000fca00008f1403 */
[----:B------:R0:W-:Y:S01]  /*1a70*/  @!P0 STG.E desc[UR10][R6.64], RZ ;  /* 0x000000ff06008986 */ /* 0x0001e2000c10190a */
[----:B------:R-:W-:Y:S05]  /*1a80*/  @!P0 BRA `(.L_x_1307) ;  /* 0x0000000800808947 */ /* 0x000fea0003800000 */
[C---:B0-----:R-:W-:Y:S01]  /*1a90*/  IMAD.IADD R6, R2.reuse, 0x1, -R11 ;  /* 0x0000000102067824 */ /* 0x041fe200078e0a0b */
[----:B------:R-:W-:Y:S01]  /*1aa0*/  IADD3 R11, PT, PT, -R2, R11, RZ ;  /* 0x0000000b020b7210 */ /* 0x000fe20007ffe1ff */
[----:B------:R-:W-:Y:S01]  /*1ab0*/  BSSY.RECONVERGENT B0, `(.L_x_1308) ;  /* 0x0000095000007945 */ /* 0x000fe20003800200 */
[----:B------:R-:W-:Y:S02]  /*1ac0*/  MOV R20, RZ ;  /* 0x000000ff00147202 */ /* 0x000fe40000000f00 */
[----:B------:R-:W-:Y:S01]  /*1ad0*/  ISETP.GT.U32.AND P1, PT, R6, -0x10, PT ;  /* 0xfffffff00600780c */ /* 0x000fe20003f24070 */
[----:B------:R-:W-:Y:S01]  /*1ae0*/  IMAD.MOV.U32 R6, RZ, RZ, R9 ;  /* 0x000000ffff067224 */ /* 0x000fe200078e0009 */
[C---:B------:R-:W-:Y:S02]  /*1af0*/  LOP3.LUT R8, R11.reuse, 0xf, RZ, 0xc0, !PT ;  /* 0x0000000f0b087812 */ /* 0x040fe400078ec0ff */
[C---:B------:R-:W-:Y:S02]  /*1b00*/  LOP3.LUT R9, R11.reuse, 0x7, RZ, 0xc0, !PT ;  /* 0x000000070b097812 */ /* 0x040fe400078ec0ff */
[----:B------:R-:W-:-:S02]  /*1b10*/  LOP3.LUT R10, R11, 0xfffffff0, RZ, 0xc0, !PT ;  /* 0xfffffff00b0a7812 */ /* 0x000fc400078ec0ff */
[----:B------:R-:W-:-:S07]  /*1b20*/  LOP3.LUT R11, R11, 0x3, RZ, 0xc0, !PT ;  /* 0x000000030b0b7812 */ /* 0x000fce00078ec0ff */
.L_x_1318:
[----:B------:R-:W0:Y:S01]  /*1b30*/  LDCU.64 UR6, c[0x0][0x398] ;  /* 0x00007300ff0677ac */ /* 0x000e220008000a00 */
[----:B------:R-:W-:Y:S01]  /*1b40*/  MOV R15, RZ ;  /* 0x000000ff000f7202 */ /* 0x000fe20000000f00 */
[----:B------:R-:W-:Y:S01]  /*1b50*/  IMAD.MOV.U32 R14, RZ, RZ, R6 ;  /* 0x000000ffff0e7224 */ /* 0x000fe200078e0006 */
[----:B------:R-:W-:Y:S01]  /*1b60*/  BSSY.RECONVERGENT B2, `(.L_x_1309) ;  /* 0x0000039000027945 */ /* 0x000fe20003800200 */
[----:B------:R-:W-:Y:S01]  /*1b70*/  VIADD R6, R6, 0x1 ;  /* 0x0000000106067836 */ /* 0x000fe20000000000 */
[----:B------:R-:W-:Y:S02]  /*1b80*/  ISETP.NE.AND P3, PT, R8, RZ, PT ;  /* 0x000000ff0800720c */ /* 0x000fe40003f65270 */
[----:B------:R-:W-:Y:S02]  /*1b90*/  MOV R22, R2 ;  /* 0x0000000200167202 */ /* 0x000fe40000000f00 */
[----:B------:R-:W-:Y:S01]  /*1ba0*/  ISETP.NE.AND P0, PT, R6, R4, PT ;  /* 0x000000040600720c */ /* 0x000fe20003f05270 */
[----:B0-----:R-:W-:-:S02]  /*1bb0*/  IMAD R7, R13, UR6, RZ ;  /* 0x000000060d077c24 */ /* 0x001fc4000f8e02ff */
[----:B------:R-:W-:-:S04]  /*1bc0*/  IMAD.WIDE.U32 R14, R12, UR6, R14 ;  /* 0x000000060c0e7c25 */ /* 0x000fc8000f8e000e */
[----:B------:R-:W-:-:S04]  /*1bd0*/  IMAD R7, R12, UR7, R7 ;  /* 0x000000070c077c24 */ /* 0x000fc8000f8e0207 */
[----:B------:R-:W-:Y:S01]  /*1be0*/  IMAD.IADD R7, R15, 0x1, R7 ;  /* 0x000000010f077824 */ /* 0x000fe200078e0207 */
[----:B------:R-:W-:Y:S06]  /*1bf0*/  @P1 BRA `(.L_x_1310) ;  /* 0x0000000000bc1947 */ /* 0x000fec0003800000 */
[----:B------:R-:W-:Y:S02]  /*1c00*/  HFMA2 R21, -RZ, RZ, 0, 0 ;  /* 0x00000000ff157431 */ /* 0x000fe400000001ff */
[----:B------:R-:W-:-:S07]  /*1c10*/  IMAD.MOV.U32 R22, RZ, RZ, R2 ;  /* 0x000000ffff167224 */ /* 0x000fce00078e0002 */
.L_x_1311:
        /* <DEDUP_REMOVED lines=27> */
[----:B--2---:R-:W-:Y:S02]  /*1dd0*/  FADD.FTZ R27, R26, R25 ;  /* 0x000000191a1b7221 */ /* 0x004fe40000010000 */
[----:B------:R-:W2:Y:S02]  /*1de0*/  LDG.E R25, desc[UR10][R18.64+0x30] ;  /* 0x0000300a12197981 */ /* 0x000ea4000c1e1900 */
[----:B------:R-:W-:Y:S02]  /*1df0*/  FADD.FTZ R26, R27, R16 ;  /* 0x000000101b1a7221 */ /* 0x000fe40000010000 */
[----:B------:R-:W2:Y:S02]  /*1e00*/  LDG.E R16, desc[UR10][R18.64+0x34] ;  /* 0x0000340a12107981 */ /* 0x000ea4000c1e1900 */
[----:B---3--:R-:W-:-:S02]  /*1e10*/  FADD.FTZ R27, R26, R17 ;  /* 0x000000111a1b7221 */ /* 0x008fc40000010000 */
[----:B------:R-:W3:Y:S04]  /*1e20*/  LDG.E R17, desc[UR10][R18.64+0x38] ;  /* 0x0000380a12117981 */ /* 0x000ee8000c1e1900 */
[----:B------:R-:W3:Y:S01]  /*1e30*/  LDG.E R26, desc[UR10][R18.64+0x3c] ;  /* 0x00003c0a121a7981 */ /* 0x000ee2000c1e1900 */
[----:B----4-:R-:W-:Y:S01]  /*1e40*/  FADD.FTZ R20, R27, R20 ;  /* 0x000000141b147221 */ /* 0x010fe20000010000 */
[----:B------:R-:W-:-:S03]  /*1e50*/  IADD3 R21, PT, PT, R21, 0x10, RZ ;  /* 0x0000001015157810 */ /* 0x000fc60007ffe0ff */
[----:B-----5:R-:W-:Y:S01]  /*1e60*/  FADD.FTZ R23, R20, R23 ;  /* 0x0000001714177221 */ /* 0x020fe20000010000 */
[----:B------:R-:W-:-:S03]  /*1e70*/  ISETP.NE.AND P2, PT, R21, R10, PT ;  /* 0x0000000a1500720c */ /* 0x000fc60003f45270 */
[----:B------:R-:W-:Y:S01]  /*1e80*/  FADD.FTZ R24, R23, R24 ;  /* 0x0000001817187221 */ /* 0x000fe20000010000 */
[----:B------:R-:W-:-:S03]  /*1e90*/  VIADD R22, R22, 0x10 ;  /* 0x0000001016167836 */ /* 0x000fc60000000000 */
[----:B--2---:R-:W-:-:S04]  /*1ea0*/  FADD.FTZ R25, R24, R25 ;  /* 0x0000001918197221 */ /* 0x004fc80000010000 */
[----:B------:R-:W-:-:S04]  /*1eb0*/  FADD.FTZ R16, R25, R16 ;  /* 0x0000001019107221 */ /* 0x000fc80000010000 */
[----:B---3--:R-:W-:-:S04]  /*1ec0*/  FADD.FTZ R17, R16, R17 ;  /* 0x0000001110117221 */ /* 0x008fc80000010000 */
[----:B------:R-:W-:Y:S01]  /*1ed0*/  FADD.FTZ R20, R17, R26 ;  /* 0x0000001a11147221 */ /* 0x000fe20000010000 */
[----:B------:R-:W-:Y:S06]  /*1ee0*/  @P2 BRA `(.L_x_1311) ;  /* 0xfffffffc004c2947 */ /* 0x000fec000383ffff */
.L_x_1310:
[----:B------:R-:W-:Y:S05]  /*1ef0*/  BSYNC.RECONVERGENT B2 ;  /* 0x0000000000027941 */ /* 0x000fea0003800200 */
.L_x_1309:
        /* <DEDUP_REMOVED lines=33> */
.L_x_1315:
[----:B------:R-:W-:Y:S05]  /*2110*/  BSYNC.RECONVERGENT B3 ;  /* 0x0000000000037941 */ /* 0x000fea0003800200 */
.L_x_1314:
        /* <DEDUP_REMOVED lines=24> */
.L_x_1317:
[----:B------:R-:W-:Y:S05]  /*22a0*/  BSYNC.RECONVERGENT B3 ;  /* 0x0000000000037941 */ /* 0x000fea0003800200 */
.L_x_1316:
        /* <DEDUP_REMOVED lines=11> */
[----:B------:R-:W-:Y:S01]  /*2360*/  ISETP.NE.AND P2, PT, R11, 0x1, PT ;  /* 0x000000010b00780c */ /* 0x000fe20003f45270 */
[----:B--2---:R-:W-:-:S12]  /*2370*/  FADD.FTZ R20, R20, R7 ;  /* 0x0000000714147221 */ /* 0x004fd80000010000 */
[----:B------:R-:W-:Y:S05]  /*2380*/  @!P2 BRA `(.L_x_1313) ;  /* 0x000000000014a947 */ /* 0x000fea0003800000 */
[----:B------:R-:W-:Y:S01]  /*2390*/  ISETP.NE.AND P2, PT, R11, 0x2, PT ;  /* 0x000000020b00780c */ /* 0x000fe20003f45270 */
[----:B------:R-:W2:-:S12]  /*23a0*/  LDG.E R7, desc[UR10][R14.64+0x4] ;  /* 0x0000040a0e077981 */ /* 0x000e98000c1e1900 */
[----:B------:R-:W3:Y:S01]  /*23b0*/  @P2 LDG.E R17, desc[UR10][R14.64+0x8] ;  /* 0x0000080a0e112981 */ /* 0x000ee2000c1e1900 */
[----:B--2---:R-:W-:-:S04]  /*23c0*/  FADD.FTZ R20, R20, R7 ;  /* 0x0000000714147221 */ /* 0x004fc80000010000 */
[----:B---3--:R-:W-:-:S07]  /*23d0*/  @P2 FADD.FTZ R20, R20, R17 ;  /* 0x0000001114142221 */ /* 0x008fce0000010000 */
.L_x_1313:
[----:B------:R-:W-:Y:S05]  /*23e0*/  BSYNC.RECONVERGENT B2 ;  /* 0x0000000000027941 */ /* 0x000fea0003800200 */
.L_x_1312:
[----:B------:R-:W-:Y:S05]  /*23f0*/  @P0 BRA `(.L_x_1318) ;  /* 0xfffffff400cc0947 */ /* 0x000fea000383ffff */
[----:B------:R-:W-:Y:S05]  /*2400*/  BSYNC.RECONVERGENT B0 ;  /* 0x0000000000007941 */ /* 0x000fea0003800200 */
.L_x_1308:
[----:B------:R-:W0:Y:S01]  /*2410*/  LDCU UR8, c[0x0][0x3d8] ;  /* 0x00007b00ff0877ac */ /* 0x000e220008000800 */
[----:B------:R-:W1:Y:S01]  /*2420*/  LDCU.64 UR6, c[0x0][0x3d0] ;  /* 0x00007a00ff0677ac */ /* 0x000e620008000a00 */
[----:B0-----:R-:W-:-:S04]  /*2430*/  I2FP.F32.S32 R2, UR8 ;  /* 0x0000000800027c45 */ /* 0x001fc80008201400 */
[----:B------:R-:W0:Y:S01]  /*2440*/  MUFU.RCP R9, R2 ;  /* 0x0000000200097308 */ /* 0x000e220000001000 */
[----:B-1----:R-:W-:-:S04]  /*2450*/  LEA R6, P0, R0, UR6, 0x2 ;  /* 0x0000000600067c11 */ /* 0x002fc8000f8010ff */
[----:B------:R-:W-:Y:S01]  /*2460*/  LEA.HI.X R7, R0, UR7, R3, 0x2, P0 ;  /* 0x0000000700077c11 */ /* 0x000fe200080f1403 */
[----:B0-----:R-:W-:-:S05]  /*2470*/  FMUL.FTZ R9, R20, R9 ;  /* 0x0000000914097220 */ /* 0x001fca0000410000 */
[----:B------:R1:W-:Y:S03]  /*2480*/  STG.E desc[UR10][R6.64], R9 ;  /* 0x0000000906007986 */ /* 0x0003e6000c10190a */
.L_x_1307:
[----:B------:R-:W-:Y:S05]  /*2490*/  BSYNC.RECONVERGENT B1 ;  /* 0x0000000000017941 */ /* 0x000fea0003800200 */
.L_x_1306:
[----:B------:R-:W2:Y:S01]  /*24a0*/  LDCU UR6, c[0x0][0x380] ;  /* 0x00007000ff0677ac */ /* 0x000ea20008000800 */
[----:B------:R-:W-:Y:S01]  /*24b0*/  IADD3 R0, P0, PT, R5, R0, RZ ;  /* 0x0000000005007210 */ /* 0x000fe20007f1e0ff */
[----:B------:R-:W3:Y:S03]  /*24c0*/  LDCU UR7, c[0x0][0x380] ;  /* 0x00007000ff0777ac */ /* 0x000ee60008000800 */
[----:B------:R-:W-:Y:S01]  /*24d0*/  IADD3.X R3, PT, PT, RZ, R3, RZ, P0, !PT ;  /* 0x00000003ff037210 */ /* 0x000fe200007fe4ff */
[----:B--2---:R-:W-:Y:S01]  /*24e0*/  USHF.R.S32.HI UR6, URZ, 0x1f, UR6 ;  /* 0x0000001fff067899 */ /* 0x004fe20008011406 */
[----:B---3--:R-:W-:-:S05]  /*24f0*/  ISETP.GE.U32.AND P0, PT, R0, UR7, PT ;  /* 0x0000000700007c0c */ /* 0x008fca000bf06070 */
[----:B------:R-:W-:-:S13]  /*2500*/  ISETP.GE.AND.EX P0, PT, R3, UR6, PT, P0 ;  /* 0x0000000603007c0c */ /* 0x000fda000bf06300 */
[----:B------:R-:W-:Y:S05]  /*2510*/  @!P0 BRA `(.L_x_1284) ;  /* 0xffffffec00b08947 */ /* 0x000fea000383ffff */
[----:B------:R-:W-:Y:S05]  /*2520*/  EXIT ;  /* 0x000000000000794d */ /* 0x000fea0003800000 */
        .weak           $__internal_24_$__cuda_sm20_div_s64
        .type           $__internal_24_$__cuda_sm20_div_s64,@function
        .size           $__internal_24_$__cuda_sm20_div_s64,(.L_x_1514 - $__internal_24_$__cuda_sm20_div_s64)
$__internal_24_$__cuda_sm20_div_s64:
        /* <DEDUP_REMOVED lines=86> */
[----:B------:R-:W-:Y:S06]  /*2a90*/  RET.REL.NODEC R6 `(_ZN2at6native49_GLOBAL__N__3489678a_16_AveragePool2d_cu_fb80407625avg_pool2d_out_cuda_frameIffEEviPKT_lllliiiiiiiPS3_ibb) ;  /* 0xffffffd406587950 */ /* 0x000fec0003c3ffff */
.L_x_1319:
        /* <DEDUP_REMOVED lines=14> */
.L_x_1514:


//--------------------- .text._ZN2at6native49_GLOBAL__N__3489678a_16_AveragePool2d_cu_fb80407630avg_pool2d_out_cuda_frame_nhwcIffEEviPKT_llliiiiiiiiPS3_ibb --------------------------
	.section	.text._ZN2at6native49_GLOBAL__N__3489678a_16_AveragePool2d_cu_fb80407630avg_pool2d_out_cuda_frame_nhwcIffEEviPKT_llliiiiiiiiPS3_ibb,"ax",@progbits
	.align	128
.text._ZN2at6native49_GLOBAL__N__3489678a_16_AveragePool2d_cu_fb80407630avg_pool2d_out_cuda_frame_nhwcIffEEviPKT_llliiiiiiiiPS3_ibb:
        .type           _ZN2at6native49_GLOBAL__N__3489678a_16_AveragePool2d_cu_fb80407630avg_pool2d_out_cuda_frame_nhwcIffEEviPKT_llliiiiiiiiPS3_ibb,@function
        .size           _ZN2at6native49_GLOBAL__N__3489678a_16_AveragePool2d_cu_fb80407630avg_pool2d_out_cuda_frame_nhwcIffEEviPKT_llliiiiiiiiPS3_ibb,(.L_x_1516 - _ZN2at6native49_GLOBAL__N__3489678a_16_AveragePool2d_cu_fb80407630avg_pool2d_out_cuda_frame_nhwcIffEEviPKT_llliiiiiiiiPS3_ibb)
        .other          _ZN2at6native49_GLOBAL__N__3489678a_16_AveragePool2d_cu_fb80407630avg_pool2d_out_cuda_frame_nhwcIffEEviPKT_llliiiiiiiiPS3_ibb,@"STO_CUDA_ENTRY STV_DEFAULT"
_ZN2at6native49_GLOBAL__N__3489678a_16_AveragePool2d_cu_fb80407630avg_pool2d_out_cuda_frame_nhwcIffEEviPKT_llliiiiiiiiPS3_ibb:
        /* <DEDUP_REMOVED lines=11> */
[----:B------:R-:W0:Y:S01]  /*00b0*/  LDCU.64 UR6, c[0x0][0x3a8] ;  /* 0x00007500ff0677ac */ /* 0x000e220008000a00 */
[----:B------:R-:W1:Y:S01]  /*00c0*/  LDCU.S8 UR8, c[0x0][0x3d5] ;  /* 0x00007aa0ff0877ac */ /* 0x000e620008000200 */
[----:B------:R-:W2:Y:S01]  /*00d0*/  LDCU UR12, c[0x0][0x370] ;  /* 0x00006e00ff0c77ac */ /* 0x000ea20008000800 */
[----:B------:R-:W3:Y:S01]  /*00e0*/  LDCU.64 UR10, c[0x0][0x358] ;  /* 0x00006b00ff0a77ac */ /* 0x000ee20008000a00 */
[----:B0-----:R-:W-:Y:S02]  /*00f0*/  USHF.R.S32.HI UR5, URZ, 0x1f, UR6 ;  /* 0x0000001fff057899 */ /* 0x001fe40008011406 */
[----:B------:R-:W-:Y:S01]  /*0100*/  USHF.R.S32.HI UR4, URZ, 0x1f, UR7 ;  /* 0x0000001fff047899 */ /* 0x000fe20008011407 */
[----:B-1----:R-:W-:Y:S02]  /*0110*/  UMOV UR6, UR8 ;  /* 0x0000000800067c82 */ /* 0x002fe40008000000 */
[----:B------:R-:W-:Y:S01]  /*0120*/  UISETP.NE.AND UP0, UPT, UR6, URZ, UPT ;  /* 0x000000ff0600728c */ /* 0x000fe2000bf05270 */
[----:B--2---:R-:W-:-:S08]  /*0130*/  IMAD R11, R11, UR12, RZ ;  /* 0x0000000c0b0b7c24 */ /* 0x004fd0000f8e02ff */
[----:B---3--:R-:W-:Y:S05]  /*0140*/  BRA.U UP0, `(.L_x_1320) ;  /* 0x0000001d00d87547 */ /* 0x008fea000b800000 */
.L_x_1344:
[----:B0-----:R-:W0:Y:S01]  /*0150*/  LDCU UR6, c[0x0][0x394] ;  /* 0x00007280ff0677ac */ /* 0x001e220008000800 */
[----:B------:R-:W-:Y:S01]  /*0160*/  BSSY.RECONVERGENT B0, `(.L_x_1321) ;  /* 0x000002c000007945 */ /* 0x000fe20003800200 */
[----:B0-----:R-:W-:-:S04]  /*0170*/  LOP3.LUT R0, R29, UR6, RZ, 0xfc, !PT ;  /* 0x000000061d007c12 */ /* 0x001fc8000f8efcff */
[----:B------:R-:W-:-:S13]  /*0180*/  ISETP.NE.U32.AND P0, PT, R0, RZ, PT ;  /* 0x000000ff0000720c */ /* 0x000fda0003f05070 */
[----:B-1----:R-:W-:Y:S05]  /*0190*/  @P0 BRA `(.L_x_1322) ;  /* 0x0000000000600947 */ /* 0x002fea0003800000 */
        /* <DEDUP_REMOVED lines=24> */
.L_x_1322:
[----:B------:R-:W0:Y:S01]  /*0320*/  LDCU.64 UR6, c[0x0][0x390] ;  /* 0x00007200ff0677ac */ /* 0x000e220008000a00 */
[----:B------:R-:W-:Y:S01]  /*0330*/  IMAD.MOV.U32 R16, RZ, RZ, R28 ;  /* 0x000000ffff107224 */ /* 0x000fe200078e001c */
[----:B------:R-:W-:Y:S02]  /*0340*/  MOV R15, R29 ;  /* 0x0000001d000f7202 */ /* 0x000fe40000000f00 */
[----:B------:R-:W-:Y:S02]  /*0350*/  MOV R0, 0x390 ;  /* 0x0000039000007802 */ /* 0x000fe40000000f00 */
[----:B0-----:R-:W-:Y:S01]  /*0360*/  MOV R14, UR6 ;  /* 0x00000006000e7c02 */ /* 0x001fe20008000f00 */
[----:B------:R-:W-:-:S07]  /*0370*/  IMAD.U32 R10, RZ, RZ, UR7 ;  /* 0x00000007ff0a7e24 */ /* 0x000fce000f8e00ff */
[----:B------:R-:W-:Y:S05]  /*0380*/  CALL.REL.NOINC `($__internal_25_$__cuda_sm20_div_s64) ;  /* 0x0000003800f07944 */ /* 0x000fea0003c00000 */
[----:B------:R-:W0:Y:S01]  /*0390*/  LDCU.64 UR6, c[0x0][0x390] ;  /* 0x00007200ff0677ac */ /* 0x000e220008000a00 */
[----:B------:R-:W-:Y:S01]  /*03a0*/  IADD3 R3, P0, PT, RZ, -R14, RZ ;  /* 0x8000000eff037210 */ /* 0x000fe20007f1e0ff */
[----:B------:R-:W-:Y:S01]  /*03b0*/  IMAD.MOV.U32 R8, RZ, RZ, R14 ;  /* 0x000000ffff087224 */ /* 0x000fe200078e000e */
[----:B------:R-:W-:-:S03]  /*03c0*/  MOV R9, R15 ;  /* 0x0000000f00097202 */ /* 0x000fc60000000f00 */
[----:B------:R-:W-:-:S04]  /*03d0*/  IMAD.X R0, RZ, RZ, ~R15, P0 ;  /* 0x000000ffff007224 */ /* 0x000fc800000e0e0f */
[----:B0-----:R-:W-:Y:S02]  /*03e0*/  IMAD R0, R0, UR6, RZ ;  /* 0x0000000600007c24 */ /* 0x001fe4000f8e02ff */
[----:B------:R-:W-:-:S04]  /*03f0*/  IMAD.WIDE.U32 R22, R3, UR6, R28 ;  /* 0x0000000603167c25 */ /* 0x000fc8000f8e001c */
[----:B------:R-:W-:-:S05]  /*0400*/  IMAD R3, R3, UR7, R0 ;  /* 0x0000000703037c24 */ /* 0x000fca000f8e0200 */
[----:B------:R-:W-:-:S07]  /*0410*/  IADD3 R23, PT, PT, R23, R3, RZ ;  /* 0x0000000317177210 */ /* 0x000fce0007ffe0ff */
.L_x_1323:
[----:B------:R-:W-:Y:S05]  /*0420*/  BSYNC.RECONVERGENT B0 ;  /* 0x0000000000007941 */ /* 0x000fea0003800200 */
.L_x_1321:
[----:B------:R-:W-:Y:S01]  /*0430*/  LOP3.LUT R0, R9, UR4, RZ, 0xfc, !PT ;  /* 0x0000000409007c12 */ /* 0x000fe2000f8efcff */
[----:B------:R-:W-:Y:S03]  /*0440*/  BSSY.RECONVERGENT B0, `(.L_x_1324) ;  /* 0x0000027000007945 */ /* 0x000fe60003800200 */
        /* <DEDUP_REMOVED lines=23> */
[----:B------:R-:W-:Y:S02]  /*05c0*/  IMAD R18, R5, UR6, R8 ;  /* 0x0000000605127c24 */ /* 0x000fe4000f8e0208 */
[----:B------:R-:W-:Y:S01]  /*05d0*/  IMAD.MOV.U32 R8, RZ, RZ, R3 ;  /* 0x000000ffff087224 */ /* 0x000fe200078e0003 */
[----:B------:R-:W-:Y:S06]  /*05e0*/  BRA `(.L_x_1326) ;  /* 0x0000000000307947 */ /* 0x000fec0003800000 */
.L_x_1325:
[----:B------:R-:W0:Y:S01]  /*05f0*/  LDCU UR6, c[0x0][0x3ac] ;  /* 0x00007580ff0677ac */ /* 0x000e220008000800 */
[----:B------:R-:W-:Y:S01]  /*0600*/  IMAD.MOV.U32 R16, RZ, RZ, R8 ;  /* 0x000000ffff107224 */ /* 0x000fe200078e0008 */
[----:B------:R-:W-:Y:S01]  /*0610*/  MOV R15, R9 ;  /* 0x00000009000f7202 */ /* 0x000fe20000000f00 */
[----:B------:R-:W-:Y:S01]  /*0620*/  IMAD.U32 R10, RZ, RZ, UR4 ;  /* 0x00000004ff0a7e24 */ /* 0x000fe2000f8e00ff */
[----:B------:R-:W-:Y:S02]  /*0630*/  MOV R0, 0x660 ;  /* 0x0000066000007802 */ /* 0x000fe40000000f00 */
[----:B0-----:R-:W-:-:S07]  /*0640*/  MOV R14, UR6 ;  /* 0x00000006000e7c02 */ /* 0x001fce0008000f00 */
[----:B------:R-:W-:Y:S05]  /*0650*/  CALL.REL.NOINC `($__internal_25_$__cuda_sm20_div_s64) ;  /* 0x00000038003c7944 */ /* 0x000fea0003c00000 */
[----:B------:R-:W0:Y:S01]  /*0660*/  LDCU UR6, c[0x0][0x3ac] ;  /* 0x00007580ff0677ac */ /* 0x000e220008000800 */
[----:B------:R-:W-:Y:S02]  /*0670*/  IMAD.MOV R3, RZ, RZ, -R14 ;  /* 0x000000ffff037224 */ /* 0x000fe400078e0a0e */
[----:B------:R-:W-:Y:S02]  /*0680*/  IMAD.MOV.U32 R9, RZ, RZ, R15 ;  /* 0x000000ffff097224 */ /* 0x000fe400078e000f */
[----:B0-----:R-:W-:Y:S01]  /*0690*/  IMAD R18, R3, UR6, R8 ;  /* 0x0000000603127c24 */ /* 0x001fe2000f8e0208 */
[----:B------:R-:W-:-:S07]  /*06a0*/  MOV R8, R14 ;  /* 0x0000000e00087202 */ /* 0x000fce0000000f00 */
.L_x_1326:
[----:B------:R-:W-:Y:S05]  /*06b0*/  BSYNC.RECONVERGENT B0 ;  /* 0x0000000000007941 */ /* 0x000fea0003800200 */
.L_x_1324:
[----:B------:R-:W-:Y:S01]  /*06c0*/  LOP3.LUT R0, R9, UR5, RZ, 0xfc, !PT ;  /* 0x0000000509007c12 */ /* 0x000fe2000f8efcff */
[----:B------:R-:W-:Y:S03]  /*06d0*/  BSSY.RECONVERGENT B0, `(.L_x_1327) ;  /* 0x0000026000007945 */ /* 0x000fe60003800200 */
        /* <DEDUP_REMOVED lines=25> */
.L_x_1328:
        /* <DEDUP_REMOVED lines=8> */
[----:B------:R-:W-:Y:S01]  /*08f0*/  IMAD.MOV R9, RZ, RZ, -R14 ;  /* 0x000000ffff097224 */ /* 0x000fe200078e0a0e */
[----:B------:R-:W-:Y:S01]  /*0900*/  MOV R12, R14 ;  /* 0x0000000e000c7202 */ /* 0x000fe20000000f00 */
[----:B------:R-:W-:Y:S02]  /*0910*/  IMAD.MOV.U32 R13, RZ, RZ, R15 ;  /* 0x000000ffff0d7224 */ /* 0x000fe400078e000f */
[----:B0-----:R-:W-:-:S07]  /*0920*/  IMAD R9, R9, UR6, R8 ;  /* 0x0000000609097c24 */ /* 0x001fce000f8e0208 */
.L_x_1329:
[----:B------:R-:W-:Y:S05]  /*0930*/  BSYNC.RECONVERGENT B0 ;  /* 0x0000000000007941 */ /* 0x000fea0003800200 */
.L_x_1327:
[----:B------:R-:W0:Y:S01]  /*0940*/  LDC.64 R4, c[0x0][0x3c0] ;  /* 0x0000f000ff047b82 */ /* 0x000e220000000a00 */
[----:B------:R-:W0:Y:S01]  /*0950*/  LDCU.128 UR12, c[0x0][0x3b0] ;  /* 0x00007600ff0c77ac */ /* 0x000e220008000c00 */
[----:B------:R-:W-:Y:S01]  /*0960*/  BSSY.RECONVERGENT B0, `(.L_x_1330) ;  /* 0x000016d000007945 */ /* 0x000fe20003800200 */
[----:B------:R-:W1:Y:S01]  /*0970*/  LDCU UR7, c[0x0][0x3a0] ;  /* 0x00007400ff0777ac */ /* 0x000e620008000800 */
[----:B------:R-:W2:Y:S01]  /*0980*/  LDCU UR6, c[0x0][0x398] ;  /* 0x00007300ff0677ac */ /* 0x000ea20008000800 */
[----:B0-----:R-:W-:Y:S01]  /*0990*/  IMAD R18, R18, UR15, -R5 ;  /* 0x0000000f12127c24 */ /* 0x001fe2000f8e0a05 */
[----:B-1----:R-:W-:Y:S01]  /*09a0*/  IADD3 R5, PT, PT, R5, UR7, RZ ;  /* 0x0000000705057c10 */ /* 0x002fe2000fffe0ff */
[----:B------:R-:W-:Y:S02]  /*09b0*/  IMAD R0, R9, UR14, -R4 ;  /* 0x0000000e09007c24 */ /* 0x000fe4000f8e0a04 */
[----:B--2---:R-:W-:Y:S01]  /*09c0*/  VIADD R3, R4, UR6 ;  /* 0x0000000604037c36 */ /* 0x004fe20008000000 */
[----:B------:R-:W-:-:S02]  /*09d0*/  VIADDMNMX R5, R18, UR13, R5, PT ;  /* 0x0000000d12057c46 */ /* 0x000fc4000b800105 */
[----:B------:R-:W-:Y:S02]  /*09e0*/  VIMNMX R10, PT, PT, RZ, R18, !PT ;  /* 0x00000012ff0a7248 */ /* 0x000fe40007fe0100 */
[----:B------:R-:W-:Y:S02]  /*09f0*/  VIADDMNMX R3, R0, UR12, R3, PT ;  /* 0x0000000c00037c46 */ /* 0x000fe4000b800103 */
[C---:B------:R-:W-:Y:S01]  /*0a00*/  VIMNMX R7, PT, PT, R5.reuse, UR7, PT ;  /* 0x0000000705077c48 */ /* 0x040fe2000bfe0100 */
[----:B------:R-:W-:Y:S01]  /*0a10*/  IMAD.IADD R5, R5, 0x1, -R18 ;  /* 0x0000000105057824 */ /* 0x000fe200078e0a12 */
[----:B------:R-:W-:Y:S02]  /*0a20*/  VIMNMX R8, PT, PT, RZ, R0, !PT ;  /* 0x00000000ff087248 */ /* 0x000fe40007fe0100 */
[----:B------:R-:W-:Y:S02]  /*0a30*/  VIMNMX R9, PT, PT, R3, UR6, PT ;  /* 0x0000000603097c48 */ /* 0x000fe4000bfe0100 */
[----:B------:R-:W-:-:S02]  /*0a40*/  ISETP.GE.AND P0, PT, R10, R7, PT ;  /* 0x000000070a00720c */ /* 0x000fc40003f06270 */
[----:B------:R-:W-:Y:S02]  /*0a50*/  IADD3 R0, PT, PT, -R0, R3, RZ ;  /* 0x0000000300007210 */ /* 0x000fe40007ffe1ff */
[----:B------:R-:W-:-:S03]  /*0a60*/  ISETP.LE.OR P0, PT, R9, R8, P0 ;  /* 0x000000080900720c */ /* 0x000fc60000703670 */
[----:B------:R-:W-:-:S10]  /*0a70*/  IMAD R6, R0, R5, RZ ;  /* 0x0000000500067224 */ /* 0x000fd400078e02ff */
[----:B------:R-:W-:Y:S05]  /*0a80*/  @P0 BRA `(.L_x_1331) ;  /* 0x0000001400580947 */ /* 0x000fea0003800000 */
[----:B------:R-:W-:Y:S01]  /*0a90*/  IADD3 R0, PT, PT, R10, -R7, RZ ;  /* 0x800000070a007210 */ /* 0x000fe20007ffe0ff */
[----:B------:R-:W-:Y:S02]  /*0aa0*/  IMAD.IADD R7, R7, 0x1, -R10 ;  /* 0x0000000107077824 */ /* 0x000fe400078e0a0a */
[----:B------:R-:W-:Y:S01]  /*0ab0*/  HFMA2 R5, -RZ, RZ, 0, 0 ;  /* 0x00000000ff057431 */ /* 0x000fe200000001ff */
[----:B------:R-:W-:Y:S01]  /*0ac0*/  BSSY.RECONVERGENT B1, `(.L_x_1332) ;  /* 0x0000145000017945 */ /* 0x000fe20003800200 */
[----:B------:R-:W-:Y:S01]  /*0ad0*/  ISETP.GT.U32.AND P0, PT, R0, -0x10, PT ;  /* 0xfffffff00000780c */ /* 0x000fe20003f04070 */
[----:B------:R-:W-:Y:S01]  /*0ae0*/  IMAD.MOV.U32 R4, RZ, RZ, R8 ;  /* 0x000000ffff047224 */ /* 0x000fe200078e0008 */
[C---:B------:R-:W-:Y:S02]  /*0af0*/  LOP3.LUT R3, R7.reuse, 0xf, RZ, 0xc0, !PT ;  /* 0x0000000f07037812 */ /* 0x040fe400078ec0ff */
[----:B------:R-:W-:-:S09]  /*0b00*/  LOP3.LUT R2, R7, 0x7, RZ, 0xc0, !PT ;  /* 0x0000000707027812 */ /* 0x000fd200078ec0ff */
.L_x_1342:
        /* <DEDUP_REMOVED lines=17> */
[C---:B0-----:R-:W-:Y:S01]  /*0c20*/  SHF.L.U64.HI R35, R16.reuse, 0x2, R17 ;  /* 0x0000000210237819 */ /* 0x041fe20000010211 */
[----:B------:R-:W-:-:S07]  /*0c30*/  IMAD.SHL.U32 R33, R16, 0x4, RZ ;  /* 0x0000000410217824 */ /* 0x000fce00078e00ff */
.L_x_1335:
        /* <DEDUP_REMOVED lines=13> */
[----:B------:R-:W-:Y:S02]  /*0d10*/  LEA.HI.X R27, R18, UR7, R19, 0x2, P3 ;  /* 0x00000007121b7c11 */ /* 0x000fe400098f1413 */
[----:B------:R-:W-:-:S03]  /*0d20*/  IADD3 R36, P3, PT, R33, R26, RZ ;  /* 0x0000001a21247210 */ /* 0x000fc60007f7e0ff */
[----:B------:R-:W2:Y:S01]  /*0d30*/  LDG.E R26, desc[UR10][R26.64] ;  /* 0x0000000a1a1a7981 */ /* 0x000ea2000c1e1900 */
[----:B------:R-:W-:-:S05]  /*0d40*/  IADD3.X R37, PT, PT, R35, R27, RZ, P3, !PT ;  /* 0x0000001b23257210 */ /* 0x000fca0001ffe4ff */
[----:B------:R0:W3:Y:S01]  /*0d50*/  LDG.E R30, desc[UR10][R36.64] ;  /* 0x0000000a241e7981 */ /* 0x0000e2000c1e1900 */
[----:B------:R-:W-:-:S05]  /*0d60*/  IADD3 R18, P3, PT, R36, R33, RZ ;  /* 0x0000002124127210 */ /* 0x000fca0007f7e0ff */
[----:B------:R-:W-:-:S05]  /*0d70*/  IMAD.X R19, R37, 0x1, R35, P3 ;  /* 0x0000000125137824 */ /* 0x000fca00018e0623 */
[----:B------:R1:W4:Y:S01]  /*0d80*/  LDG.E R34, desc[UR10][R18.64] ;  /* 0x0000000a12227981 */ /* 0x000322000c1e1900 */
[----:B0-----:R-:W-:-:S04]  /*0d90*/  IADD3 R36, P3, PT, R18, R33, RZ ;  /* 0x0000002112247210 */ /* 0x001fc80007f7e0ff */
[----:B------:R-:W-:Y:S02]  /*0da0*/  IADD3.X R37, PT, PT, R19, R35, RZ, P3, !PT ;  /* 0x0000002313257210 */ /* 0x000fe40001ffe4ff */
[----:B------:R-:W-:-:S03]  /*0db0*/  IADD3 R20, P3, PT, R36, R33, RZ ;  /* 0x0000002124147210 */ /* 0x000fc60007f7e0ff */
[----:B------:R-:W5:Y:S02]  /*0dc0*/  LDG.E R24, desc[UR10][R36.64] ;  /* 0x0000000a24187981 */ /* 0x000f64000c1e1900 */
[----:B------:R-:W-:Y:S01]  /*0dd0*/  IMAD.X R21, R37, 0x1, R35, P3 ;  /* 0x0000000125157824 */ /* 0x000fe200018e0623 */
[----:B-1----:R-:W-:-:S04]  /*0de0*/  IADD3 R18, P3, PT, R20, R33, RZ ;  /* 0x0000002114127210 */ /* 0x002fc80007f7e0ff */
[----:B------:R-:W-:Y:S01]  /*0df0*/  IADD3.X R19, PT, PT, R21, R35, RZ, P3, !PT ;  /* 0x0000002315137210 */ /* 0x000fe20001ffe4ff */
[----:B------:R-:W5:Y:S01]  /*0e00*/  LDG.E R20, desc[UR10][R20.64] ;  /* 0x0000000a14147981 */ /* 0x000f62000c1e1900 */
[----:B--2---:R-:W-:Y:S01]  /*0e10*/  FADD.FTZ R31, R26, R5 ;  /* 0x000000051a1f7221 */ /* 0x004fe20000010000 */
[-C--:B------:R-:W-:Y:S02]  /*0e20*/  IADD3 R26, P3, PT, R18, R33.reuse, RZ ;  /* 0x00000021121a7210 */ /* 0x080fe40007f7e0ff */
[----:B------:R3:W2:Y:S03]  /*0e30*/  LDG.E R5, desc[UR10][R18.64] ;  /* 0x0000000a12057981 */ /* 0x0006a6000c1e1900 */
[----:B------:R-:W-:Y:S02]  /*0e40*/  IMAD.X R27, R19, 0x1, R35, P3 ;  /* 0x00000001131b7824 */ /* 0x000fe400018e0623 */
[----:B---3--:R-:W-:Y:S01]  /*0e50*/  FADD.FTZ R19, R31, R30 ;  /* 0x0000001e1f137221 */ /* 0x008fe20000010000 */
[----:B------:R-:W-:-:S02]  /*0e60*/  IADD3 R30, P3, PT, R26, R33, RZ ;  /* 0x000000211a1e7210 */ /* 0x000fc40007f7e0ff */
[----:B------:R-:W3:Y:S02]  /*0e70*/  LDG.E R26, desc[UR10][R26.64] ;  /* 0x0000000a1a1a7981 */ /* 0x000ee4000c1e1900 */
[----:B------:R-:W-:Y:S02]  /*0e80*/  IADD3.X R31, PT, PT, R27, R35, RZ, P3, !PT ;  /* 0x000000231b1f7210 */ /* 0x000fe40001ffe4ff */
[----:B------:R-:W-:-:S03]  /*0e90*/  IADD3 R36, P3, PT, R30, R33, RZ ;  /* 0x000000211e247210 */ /* 0x000fc60007f7e0ff */
[----:B------:R0:W3:Y:S01]  /*0ea0*/  LDG.E R21, desc[UR10][R30.64] ;  /* 0x0000000a1e157981 */ /* 0x0000e2000c1e1900 */
[----:B----4-:R-:W-:Y:S01]  /*0eb0*/  FADD.FTZ R19, R19, R34 ;  /* 0x0000002213137221 */ /* 0x010fe20000010000 */
[----:B------:R-:W-:-:S05]  /*0ec0*/  IMAD.X R37, R31, 0x1, R35, P3 ;  /* 0x000000011f257824 */ /* 0x000fca00018e0623 */
[----:B------:R1:W4:Y:S01]  /*0ed0*/  LDG.E R34, desc[UR10][R36.64] ;  /* 0x0000000a24227981 */ /* 0x000322000c1e1900 */
[----:B------:R-:W-:Y:S01]  /*0ee0*/  IADD3 R18, P3, PT, R36, R33, RZ ;  /* 0x0000002124127210 */ /* 0x000fe20007f7e0ff */
[----:B-----5:R-:W-:-:S03]  /*0ef0*/  FADD.FTZ R24, R19, R24 ;  /* 0x0000001813187221 */ /* 0x020fc60000010000 */
[----:B------:R-:W-:Y:S01]  /*0f00*/  IADD3.X R19, PT, PT, R37, R35, RZ, P3, !PT ;  /* 0x0000002325137210 */ /* 0x000fe20001ffe4ff */
[----:B------:R-:W-:Y:S01]  /*0f10*/  FADD.FTZ R20, R24, R20 ;  /* 0x0000001418147221 */ /* 0x000fe20000010000 */
[----:B0-----:R-:W-:-:S03]  /*0f20*/  IADD3 R30, P3, PT, R18, R33, RZ ;  /* 0x00000021121e7210 */ /* 0x001fc60007f7e0ff */
[----:B------:R-:W5:Y:S02]  /*0f30*/  LDG.E R18, desc[UR10][R18.64] ;  /* 0x0000000a12127981 */ /* 0x000f64000c1e1900 */
[----:B------:R-:W-:Y:S01]  /*0f40*/  IMAD.X R31, R19, 0x1, R35, P3 ;  /* 0x00000001131f7824 */ /* 0x000fe200018e0623 */
[----:B-1----:R-:W-:-:S04]  /*0f50*/  IADD3 R36, P3, PT, R30, R33, RZ ;  /* 0x000000211e247210 */ /* 0x002fc80007f7e0ff */
[----:B------:R-:W-:-:S05]  /*0f60*/  IADD3.X R37, PT, PT, R31, R35, RZ, P3, !PT ;  /* 0x000000231f257210 */ /* 0x000fca0001ffe4ff */
[----:B------:R-:W5:Y:S01]  /*0f70*/  LDG.E R24, desc[UR10][R36.64] ;  /* 0x0000000a24187981 */ /* 0x000f62000c1e1900 */
[----:B--2---:R-:W-:-:S03]  /*0f80*/  FADD.FTZ R27, R20, R5 ;  /* 0x00000005141b7221 */ /* 0x004fc60000010000 */
[----:B------:R0:W2:Y:S01]  /*0f90*/  LDG.E R5, desc[UR10][R30.64] ;  /* 0x0000000a1e057981 */ /* 0x0000a2000c1e1900 */
[----:B---3--:R-:W-:Y:S01]  /*0fa0*/  FADD.FTZ R20, R27, R26 ;  /* 0x0000001a1b147221 */ /* 0x008fe20000010000 */
[----:B------:R-:W-:-:S05]  /*0fb0*/  IADD3 R26, P3, PT, R36, R33, RZ ;  /* 0x00000021241a7210 */ /* 0x000fca0007f7e0ff */
[----:B------:R-:W-:Y:S02]  /*0fc0*/  IMAD.X R27, R37, 0x1, R35, P3 ;  /* 0x00000001251b7824 */ /* 0x000fe400018e0623 */
[----:B0-----:R-:W-:Y:S01]  /*0fd0*/  FADD.FTZ R31, R20, R21 ;  /* 0x00000015141f7221 */ /* 0x001fe20000010000 */
[----:B------:R-:W-:Y:S02]  /*0fe0*/  IADD3 R20, P3, PT, R26, R33, RZ ;  /* 0x000000211a147210 */ /* 0x000fe40007f7e0ff */
[----:B------:R-:W3:Y:S02]  /*0ff0*/  LDG.E R19, desc[UR10][R26.64] ;  /* 0x0000000a1a137981 */ /* 0x000ee4000c1e1900 */
[----:B------:R-:W-:Y:S02]  /*1000*/  IADD3.X R21, PT, PT, R27, R35, RZ, P3, !PT ;  /* 0x000000231b157210 */ /* 0x000fe40001ffe4ff */
[----:B------:R-:W-:Y:S01]  /*1010*/  IADD3 R30, P3, PT, R20, R33, RZ ;  /* 0x00000021141e7210 */ /* 0x000fe20007f7e0ff */
[----:B----4-:R-:W-:-:S02]  /*1020*/  FADD.FTZ R34, R31, R34 ;  /* 0x000000221f227221 */ /* 0x010fc40000010000 */
[----:B------:R-:W4:Y:S02]  /*1030*/  LDG.E R20, desc[UR10][R20.64] ;  /* 0x0000000a14147981 */ /* 0x000f24000c1e1900 */
[----:B------:R-:W-:Y:S01]  /*1040*/  IMAD.X R31, R21, 0x1, R35, P3 ;  /* 0x00000001151f7824 */ /* 0x000fe200018e0623 */
[----:B------:R-:W-:-:S04]  /*1050*/  IADD3 R36, P3, PT, R30, R33, RZ ;  /* 0x000000211e247210 */ /* 0x000fc80007f7e0ff */
[----:B------:R-:W-:Y:S01]  /*1060*/  IADD3.X R37, PT, PT, R31, R35, RZ, P3, !PT ;  /* 0x000000231f257210 */ /* 0x000fe20001ffe4ff */
[----:B------:R-:W4:Y:S04]  /*1070*/  LDG.E R30, desc[UR10][R30.64] ;  /* 0x0000000a1e1e7981 */ /* 0x000f28000c1e1900 */
[----:B------:R-:W4:Y:S01]  /*1080*/  LDG.E R36, desc[UR10][R36.64] ;  /* 0x0000000a24247981 */ /* 0x000f22000c1e1900 */
[----:B-----5:R-:W-:Y:S01]  /*1090*/  FADD.FTZ R18, R34, R18 ;  /* 0x0000001222127221 */ /* 0x020fe20000010000 */
[----:B------:R-:W-:-:S05]  /*10a0*/  VIADD R32, R32, 0x10 ;  /* 0x0000001020207836 */ /* 0x000fca0000000000 */
[----:B------:R-:W-:Y:S02]  /*10b0*/  ISETP.NE.AND P3, PT, R32, RZ, PT ;  /* 0x000000ff2000720c */ /* 0x000fe40003f65270 */
[----:B------:R-:W-:Y:S01]  /*10c0*/  IADD3 R0, PT, PT, R0, 0x10, RZ ;  /* 0x0000001000007810 */ /* 0x000fe20007ffe0ff */
[----:B--2---:R-:W-:-:S04]  /*10d0*/  FADD.FTZ R5, R18, R5 ;  /* 0x0000000512057221 */ /* 0x004fc80000010000 */
[----:B------:R-:W-:-:S04]  /*10e0*/  FADD.FTZ R24, R5, R24 ;  /* 0x0000001805187221 */ /* 0x000fc80000010000 */
[----:B---3--:R-:W-:-:S04]  /*10f0*/  FADD.FTZ R19, R24, R19 ;  /* 0x0000001318137221 */ /* 0x008fc80000010000 */
[----:B----4-:R-:W-:-:S04]  /*1100*/  FADD.FTZ R19, R19, R20 ;  /* 0x0000001413137221 */ /* 0x010fc80000010000 */
[----:B------:R-:W-:-:S04]  /*1110*/  FADD.FTZ R19, R19, R30 ;  /* 0x0000001e13137221 */ /* 0x000fc80000010000 */
[----:B------:R-:W-:Y:S01]  /*1120*/  FADD.FTZ R5, R19, R36 ;  /* 0x0000002413057221 */ /* 0x000fe20000010000 */
[----:B------:R-:W-:Y:S06]  /*1130*/  @P3 BRA `(.L_x_1335) ;  /* 0xfffffff800c03947 */ /* 0x000fec000383ffff */
.L_x_1334:
[----:B------:R-:W-:Y:S05]  /*1140*/  BSYNC.RECONVERGENT B2 ;  /* 0x0000000000027941 */ /* 0x000fea0003800200 */
.L_x_1333:
        /* <DEDUP_REMOVED lines=8> */
[----:B------:R-:W-:Y:S01]  /*11d0*/  MOV R16, R0 ;  /* 0x0000000000107202 */ /* 0x000fe20000000f00 */
[----:B------:R-:W-:Y:S01]  /*11e0*/  IMAD.MOV.U32 R17, RZ, RZ, RZ ;  /* 0x000000ffff117224 */ /* 0x000fe200078e00ff */
[----:B------:R-:W-:Y:S01]  /*11f0*/  MOV R21, R23 ;  /* 0x0000001700157202 */ /* 0x000fe20000000f00 */
[----:B------:R-:W1:Y:S01]  /*1200*/  LDCU.64 UR12, c[0x0][0x390] ;  /* 0x00007200ff0c77ac */ /* 0x000e620008000a00 */
[----:B------:R-:W-:Y:S01]  /*1210*/  IMAD.MOV.U32 R20, RZ, RZ, R22 ;  /* 0x000000ffff147224 */ /* 0x000fe200078e0016 */
[----:B------:R-:W-:Y:S01]  /*1220*/  IADD3 R26, PT, PT, R0, 0x2, RZ ;  /* 0x00000002001a7810 */ /* 0x000fe20007ffe0ff */
[----:B------:R-:W-:Y:S01]  /*1230*/  HFMA2 R27, -RZ, RZ, 0, 0 ;  /* 0x00000000ff1b7431 */ /* 0x000fe200000001ff */
[----:B------:R-:W2:Y:S01]  /*1240*/  LDCU.64 UR14, c[0x0][0x388] ;  /* 0x00007100ff0e77ac */ /* 0x000ea20008000a00 */
[----:B0-----:R-:W-:Y:S02]  /*1250*/  IMAD R33, R25, UR6, RZ ;  /* 0x0000000619217c24 */ /* 0x001fe4000f8e02ff */
[----:B------:R-:W-:Y:S01]  /*1260*/  IMAD.WIDE.U32 R18, R14, UR6, R16 ;  /* 0x000000060e127c25 */ /* 0x000fe2000f8e0010 */
[----:B------:R-:W-:-:S03]  /*1270*/  IADD3 R16, PT, PT, R0, 0x1, RZ ;  /* 0x0000000100107810 */ /* 0x000fc60007ffe0ff */
[C---:B------:R-:W-:Y:S02]  /*1280*/  IMAD R33, R14.reuse, UR7, R33 ;  /* 0x000000070e217c24 */ /* 0x040fe4000f8e0221 */
[----:B------:R-:W-:-:S04]  /*1290*/  IMAD.WIDE.U32 R16, R14, UR6, R16 ;  /* 0x000000060e107c25 */ /* 0x000fc8000f8e0010 */
[C---:B------:R-:W-:Y:S02]  /*12a0*/  IMAD.IADD R19, R33.reuse, 0x1, R19 ;  /* 0x0000000121137824 */ /* 0x040fe400078e0213 */
[----:B------:R-:W-:Y:S02]  /*12b0*/  IMAD.IADD R17, R33, 0x1, R17 ;  /* 0x0000000121117824 */ /* 0x000fe400078e0211 */
[----:B-1----:R-:W-:Y:S02]  /*12c0*/  IMAD R19, R19, UR12, RZ ;  /* 0x0000000c13137c24 */ /* 0x002fe4000f8e02ff */
[----:B------:R-:W-:Y:S02]  /*12d0*/  IMAD R17, R17, UR12, RZ ;  /* 0x0000000c11117c24 */ /* 0x000fe4000f8e02ff */
[C---:B------:R-:W-:Y:S02]  /*12e0*/  IMAD R31, R18.reuse, UR13, R19 ;  /* 0x0000000d121f7c24 */ /* 0x040fe4000f8e0213 */
[----:B------:R-:W-:-:S04]  /*12f0*/  IMAD.WIDE.U32 R18, R18, UR12, R20 ;  /* 0x0000000c12127c25 */ /* 0x000fc8000f8e0014 */
[----:B------:R-:W-:Y:S01]  /*1300*/  IMAD.IADD R19, R19, 0x1, R31 ;  /* 0x0000000113137824 */ /* 0x000fe200078e021f */
[----:B--2---:R-:W-:Y:S01]  /*1310*/  LEA R30, P3, R18, UR14, 0x2 ;  /* 0x0000000e121e7c11 */ /* 0x004fe2000f8610ff */
[C---:B------:R-:W-:Y:S02]  /*1320*/  IMAD R35, R16.reuse, UR13, R17 ;  /* 0x0000000d10237c24 */ /* 0x040fe4000f8e0211 */
[----:B------:R-:W-:Y:S01]  /*1330*/  IMAD.WIDE.U32 R16, R16, UR12, R20 ;  /* 0x0000000c10107c25 */ /* 0x000fe2000f8e0014 */
[----:B------:R-:W-:-:S03]  /*1340*/  LEA.HI.X R31, R18, UR15, R19, 0x2, P3 ;  /* 0x0000000f121f7c11 */ /* 0x000fc600098f1413 */
[----:B------:R-:W-:Y:S01]  /*1350*/  IMAD.IADD R17, R17, 0x1, R35 ;  /* 0x0000000111117824 */ /* 0x000fe200078e0223 */
[----:B------:R-:W-:Y:S01]  /*1360*/  LEA R34, P3, R16, UR14, 0x2 ;  /* 0x0000000e10227c11 */ /* 0x000fe2000f8610ff */
[----:B------:R-:W-:Y:S01]  /*1370*/  IMAD.WIDE.U32 R26, R14, UR6, R26 ;  /* 0x000000060e1a7c25 */ /* 0x000fe2000f8e001a */
[----:B------:R-:W2:Y:S02]  /*1380*/  LDG.E R24, desc[UR10][R30.64] ;  /* 0x0000000a1e187981 */ /* 0x000ea4000c1e1900 */
[----:B------:R-:W-:Y:S01]  /*1390*/  LEA.HI.X R35, R16, UR15, R17, 0x2, P3 ;  /* 0x0000000f10237c11 */ /* 0x000fe200098f1411 */
[----:B------:R-:W-:Y:S01]  /*13a0*/  IMAD.MOV.U32 R17, RZ, RZ, RZ ;  /* 0x000000ffff117224 */ /* 0x000fe200078e00ff */
[----:B------:R-:W-:Y:S02]  /*13b0*/  IADD3 R16, PT, PT, R0, 0x3, RZ ;  /* 0x0000000300107810 */ /* 0x000fe40007ffe0ff */
[----:B------:R-:W-:Y:S01]  /*13c0*/  IADD3 R18, PT, PT, R33, R27, RZ ;  /* 0x0000001b21127210 */ /* 0x000fe20007ffe0ff */
[----:B------:R-:W3:Y:S02]  /*13d0*/  LDG.E R32, desc[UR10][R34.64] ;  /* 0x0000000a22207981 */ /* 0x000ee4000c1e1900 */
[----:B------:R-:W-:-:S04]  /*13e0*/  IMAD.WIDE.U32 R16, R14, UR6, R16 ;  /* 0x000000060e107c25 */ /* 0x000fc8000f8e0010 */
[----:B------:R-:W-:Y:S02]  /*13f0*/  IMAD R19, R18, UR12, RZ ;  /* 0x0000000c12137c24 */ /* 0x000fe4000f8e02ff */
[----:B------:R-:W-:Y:S02]  /*1400*/  IMAD.IADD R17, R33, 0x1, R17 ;  /* 0x0000000121117824 */ /* 0x000fe400078e0211 */
[C---:B------:R-:W-:Y:S02]  /*1410*/  IMAD R19, R26.reuse, UR13, R19 ;  /* 0x0000000d1a137c24 */ /* 0x040fe4000f8e0213 */
[----:B------:R-:W-:-:S04]  /*1420*/  IMAD.WIDE.U32 R26, R26, UR12, R20 ;  /* 0x0000000c1a1a7c25 */ /* 0x000fc8000f8e0014 */
[----:B------:R-:W-:Y:S01]  /*1430*/  IMAD R17, R17, UR12, RZ ;  /* 0x0000000c11117c24 */ /* 0x000fe2000f8e02ff */
[----:B------:R-:W-:Y:S02]  /*1440*/  IADD3 R19, PT, PT, R27, R19, RZ ;  /* 0x000000131b137210 */ /* 0x000fe40007ffe0ff */
[----:B------:R-:W-:Y:S01]  /*1450*/  LEA R18, P3, R26, UR14, 0x2 ;  /* 0x0000000e1a127c11 */ /* 0x000fe2000f8610ff */
[C---:B------:R-:W-:Y:S02]  /*1460*/  IMAD R27, R16.reuse, UR13, R17 ;  /* 0x0000000d101b7c24 */ /* 0x040fe4000f8e0211 */
[----:B------:R-:W-:Y:S01]  /*1470*/  IMAD.WIDE.U32 R16, R16, UR12, R20 ;  /* 0x0000000c10107c25 */ /* 0x000fe2000f8e0014 */
[----:B------:R-:W-:-:S04]  /*1480*/  LEA.HI.X R19, R26, UR15, R19, 0x2, P3 ;  /* 0x0000000f1a137c11 */ /* 0x000fc800098f1413 */
[----:B------:R-:W-:Y:S01]  /*1490*/  IADD3 R17, PT, PT, R17, R27, RZ ;  /* 0x0000001b11117210 */ /* 0x000fe20007ffe0ff */
[----:B------:R0:W4:Y:S01]  /*14a0*/  LDG.E R31, desc[UR10][R18.64] ;  /* 0x0000000a121f7981 */ /* 0x000122000c1e1900 */
[----:B------:R-:W-:-:S04]  /*14b0*/  LEA R26, P3, R16, UR14, 0x2 ;  /* 0x0000000e101a7c11 */ /* 0x000fc8000f8610ff */
[----:B------:R-:W-:Y:S01]  /*14c0*/  LEA.HI.X R27, R16, UR15, R17, 0x2, P3 ;  /* 0x0000000f101b7c11 */ /* 0x000fe200098f1411 */
[C---:B------:R-:W-:Y:S01]  /*14d0*/  VIADD R16, R0.reuse, 0x4 ;  /* 0x0000000400107836 */ /* 0x040fe20000000000 */
[----:B------:R-:W-:Y:S02]  /*14e0*/  MOV R17, RZ ;  /* 0x000000ff00117202 */ /* 0x000fe40000000f00 */
[----:B0-----:R-:W-:Y:S01]  /*14f0*/  MOV R19, RZ ;  /* 0x000000ff00137202 */ /* 0x001fe20000000f00 */
[----:B------:R-:W-:Y:S01]  /*1500*/  VIADD R18, R0, 0x6 ;  /* 0x0000000600127836 */ /* 0x000fe20000000000 */
[----:B------:R-:W5:Y:S01]  /*1510*/  LDG.E R30, desc[UR10][R26.64] ;  /* 0x0000000a1a1e7981 */ /* 0x000f62000c1e1900 */
[----:B------:R-:W-:-:S04]  /*1520*/  IMAD.WIDE.U32 R16, R14, UR6, R16 ;  /* 0x000000060e107c25 */ /* 0x000fc8000f8e0010 */
[----:B------:R-:W-:-:S04]  /*1530*/  IMAD.IADD R17, R33, 0x1, R17 ;  /* 0x0000000121117824 */ /* 0x000fc800078e0211 */
[----:B------:R-:W-:-:S04]  /*1540*/  IMAD R17, R17, UR12, RZ ;  /* 0x0000000c11117c24 */ /* 0x000fc8000f8e02ff */
[C---:B------:R-:W-:Y:S02]  /*1550*/  IMAD R37, R16.reuse, UR13, R17 ;  /* 0x0000000d10257c24 */ /* 0x040fe4000f8e0211 */
[----:B------:R-:W-:-:S05]  /*1560*/  IMAD.WIDE.U32 R16, R16, UR12, R20 ;  /* 0x0000000c10107c25 */ /* 0x000fca000f8e0014 */
[----:B------:R-:W-:Y:S02]  /*1570*/  IADD3 R17, PT, PT, R17, R37, RZ ;  /* 0x0000002511117210 */ /* 0x000fe40007ffe0ff */
[----:B------:R-:W-:-:S04]  /*1580*/  LEA R36, P3, R16, UR14, 0x2 ;  /* 0x0000000e10247c11 */ /* 0x000fc8000f8610ff */
[----:B------:R-:W-:Y:S01]  /*1590*/  LEA.HI.X R37, R16, UR15, R17, 0x2, P3 ;  /* 0x0000000f10257c11 */ /* 0x000fe200098f1411 */
[----:B------:R-:W-:Y:S02]  /*15a0*/  HFMA2 R17, -RZ, RZ, 0, 0 ;  /* 0x00000000ff117431 */ /* 0x000fe400000001ff */
[----:B------:R-:W-:Y:S02]  /*15b0*/  VIADD R16, R0, 0x5 ;  /* 0x0000000500107836 */ /* 0x000fe40000000000 */
[C---:B------:R-:W-:Y:S01]  /*15c0*/  IMAD.WIDE.U32 R18, R14.reuse, UR6, R18 ;  /* 0x000000060e127c25 */ /* 0x040fe2000f8e0012 */
[----:B------:R-:W5:Y:S03]  /*15d0*/  LDG.E R27, desc[UR10][R36.64] ;  /* 0x0000000a241b7981 */ /* 0x000f66000c1e1900 */
        /* <DEDUP_REMOVED lines=8> */
[----:B------:R-:W-:-:S04]  /*1660*/  IMAD.IADD R16, R33, 0x1, R19 ;  /* 0x0000000121107824 */ /* 0x000fc800078e0213 */
[----:B------:R-:W-:Y:S01]  /*1670*/  IMAD R17, R16, UR12, RZ ;  /* 0x0000000c10117c24 */ /* 0x000fe2000f8e02ff */
[----:B------:R-:W5:Y:S03]  /*1680*/  LDG.E R26, desc[UR10][R34.64] ;  /* 0x0000000a221a7981 */ /* 0x000f66000c1e1900 */
[C---:B------:R-:W-:Y:S02]  /*1690*/  IMAD R17, R18.reuse, UR13, R17 ;  /* 0x0000000d12117c24 */ /* 0x040fe4000f8e0211 */
[----:B------:R-:W-:-:S05]  /*16a0*/  IMAD.WIDE.U32 R18, R18, UR12, R20 ;  /* 0x0000000c12127c25 */ /* 0x000fca000f8e0014 */
[----:B------:R-:W-:Y:S02]  /*16b0*/  IADD3 R17, PT, PT, R19, R17, RZ ;  /* 0x0000001113117210 */ /* 0x000fe40007ffe0ff */
[----:B------:R-:W-:Y:S01]  /*16c0*/  LEA R16, P3, R18, UR14, 0x2 ;  /* 0x0000000e12107c11 */ /* 0x000fe2000f8610ff */
[----:B------:R-:W-:-:S03]  /*16d0*/  HFMA2 R19, -RZ, RZ, 0, 0 ;  /* 0x00000000ff137431 */ /* 0x000fc600000001ff */
[----:B------:R-:W-:Y:S01]  /*16e0*/  LEA.HI.X R17, R18, UR15, R17, 0x2, P3 ;  /* 0x0000000f12117c11 */ /* 0x000fe200098f1411 */
[----:B------:R-:W-:-:S04]  /*16f0*/  VIADD R18, R0, 0x7 ;  /* 0x0000000700127836 */ /* 0x000fc80000000000 */
[----:B------:R-:W-:Y:S01]  /*1700*/  IMAD.WIDE.U32 R18, R14, UR6, R18 ;  /* 0x000000060e127c25 */ /* 0x000fe2000f8e0012 */
[----:B------:R-:W5:Y:S03]  /*1710*/  LDG.E R17, desc[UR10][R16.64] ;  /* 0x0000000a10117981 */ /* 0x000f66000c1e1900 */
[----:B------:R-:W-:-:S04]  /*1720*/  IMAD.IADD R33, R33, 0x1, R19 ;  /* 0x0000000121217824 */ /* 0x000fc800078e0213 */
[----:B------:R-:W-:Y:S02]  /*1730*/  IMAD R33, R33, UR12, RZ ;  /* 0x0000000c21217c24 */ /* 0x000fe4000f8e02ff */
[----:B------:R-:W-:-:S04]  /*1740*/  IMAD.WIDE.U32 R20, R18, UR12, R20 ;  /* 0x0000000c12147c25 */ /* 0x000fc8000f8e0014 */
[----:B------:R-:W-:Y:S01]  /*1750*/  IMAD R19, R18, UR13, R33 ;  /* 0x0000000d12137c24 */ /* 0x000fe2000f8e0221 */
[----:B------:R-:W-:-:S04]  /*1760*/  LEA R18, P3, R20, UR14, 0x2 ;  /* 0x0000000e14127c11 */ /* 0x000fc8000f8610ff */
[----:B------:R-:W-:-:S04]  /*1770*/  IADD3 R19, PT, PT, R21, R19, RZ ;  /* 0x0000001315137210 */ /* 0x000fc80007ffe0ff */
[----:B------:R-:W-:-:S06]  /*1780*/  LEA.HI.X R19, R20, UR15, R19, 0x2, P3 ;  /* 0x0000000f14137c11 */ /* 0x000fcc00098f1413 */
[----:B------:R-:W5:Y:S01]  /*1790*/  LDG.E R19, desc[UR10][R18.64] ;  /* 0x0000000a12137981 */ /* 0x000f62000c1e1900 */
[----:B------:R-:W-:Y:S02]  /*17a0*/  VIADD R0, R0, 0x8 ;  /* 0x0000000800007836 */ /* 0x000fe40000000000 */
        /* <DEDUP_REMOVED lines=8> */
.L_x_1339:
[----:B------:R-:W-:Y:S05]  /*1830*/  BSYNC.RECONVERGENT B3 ;  /* 0x0000000000037941 */ /* 0x000fea0003800200 */
.L_x_1338:
[----:B------:R-:W-:Y:S05]  /*1840*/  @!P2 BRA `(.L_x_1337) ;  /* 0x0000000400a8a947 */ /* 0x000fea0003800000 */
[----:B------:R-:W-:Y:S01]  /*1850*/  IADD3 R16, PT, PT, R2, -0x1, RZ ;  /* 0xffffffff02107810 */ /* 0x000fe20007ffe0ff */
[----:B------:R-:W-:Y:S01]  /*1860*/  BSSY.RECONVERGENT B3, `(.L_x_1340) ;  /* 0x000003a000037945 */ /* 0x000fe20003800200 */
[----:B------:R-:W-:Y:S02]  /*1870*/  LOP3.LUT P2, RZ, R7, 0x3, RZ, 0xc0, !PT ;  /* 0x0000000307ff7812 */ /* 0x000fe4000784c0ff */
        /* <DEDUP_REMOVED lines=10> */
[----:B------:R-:W-:Y:S02]  /*1920*/  IMAD.MOV.U32 R19, RZ, RZ, RZ ;  /* 0x000000ffff137224 */ /* 0x000fe400078e00ff */
[----:B0-----:R-:W-:-:S02]  /*1930*/  IMAD R33, R25, UR6, RZ ;  /* 0x0000000619217c24 */ /* 0x001fc4000f8e02ff */
[----:B------:R-:W-:-:S04]  /*1940*/  IMAD.WIDE.U32 R16, R14, UR6, R16 ;  /* 0x000000060e107c25 */ /* 0x000fc8000f8e0010 */
[----:B------:R-:W-:Y:S02]  /*1950*/  IMAD R33, R14, UR7, R33 ;  /* 0x000000070e217c24 */ /* 0x000fe4000f8e0221 */
[----:B-1----:R-:W-:-:S04]  /*1960*/  IMAD.WIDE.U32 R30, R16, UR12, R22 ;  /* 0x0000000c101e7c25 */ /* 0x002fc8000f8e0016 */
[----:B------:R-:W-:Y:S01]  /*1970*/  IMAD.IADD R17, R33, 0x1, R17 ;  /* 0x0000000121117824 */ /* 0x000fe200078e0211 */
[----:B--2---:R-:W-:Y:S01]  /*1980*/  LEA R26, P3, R30, UR14, 0x2 ;  /* 0x0000000e1e1a7c11 */ /* 0x004fe2000f8610ff */
[----:B------:R-:W-:-:S04]  /*1990*/  IMAD.WIDE.U32 R20, R14, UR6, R20 ;  /* 0x000000060e147c25 */ /* 0x000fc8000f8e0014 */
[----:B------:R-:W-:Y:S02]  /*19a0*/  IMAD R17, R17, UR12, RZ ;  /* 0x0000000c11117c24 */ /* 0x000fe4000f8e02ff */
[----:B------:R-:W-:-:S04]  /*19b0*/  IMAD.WIDE.U32 R18, R14, UR6, R18 ;  /* 0x000000060e127c25 */ /* 0x000fc8000f8e0012 */
[----:B------:R-:W-:Y:S01]  /*19c0*/  IMAD R17, R16, UR13, R17 ;  /* 0x0000000d10117c24 */ /* 0x000fe2000f8e0211 */
[C---:B------:R-:W-:Y:S01]  /*19d0*/  IADD3 R19, PT, PT, R33.reuse, R19, RZ ;  /* 0x0000001321137210 */ /* 0x040fe20007ffe0ff */
[----:B------:R-:W-:Y:S02]  /*19e0*/  VIADD R16, R0, 0x3 ;  /* 0x0000000300107836 */ /* 0x000fe40000000000 */
[----:B------:R-:W-:Y:S01]  /*19f0*/  IMAD.IADD R21, R33, 0x1, R21 ;  /* 0x0000000121157824 */ /* 0x000fe200078e0215 */
[----:B------:R-:W-:Y:S01]  /*1a00*/  IADD3 R17, PT, PT, R31, R17, RZ ;  /* 0x000000111f117210 */ /* 0x000fe20007ffe0ff */
[----:B------:R-:W-:Y:S02]  /*1a10*/  IMAD R19, R19, UR12, RZ ;  /* 0x0000000c13137c24 */ /* 0x000fe4000f8e02ff */
[----:B------:R-:W-:Y:S01]  /*1a20*/  IMAD R21, R21, UR12, RZ ;  /* 0x0000000c15157c24 */ /* 0x000fe2000f8e02ff */
[----:B------:R-:W-:Y:S02]  /*1a30*/  LEA.HI.X R27, R30, UR15, R17, 0x2, P3 ;  /* 0x0000000f1e1b7c11 */ /* 0x000fe400098f1411 */
[----:B------:R-:W-:-:S03]  /*1a40*/  MOV R17, RZ ;  /* 0x000000ff00117202 */ /* 0x000fc60000000f00 */
[----:B------:R-:W2:Y:S01]  /*1a50*/  LDG.E R26, desc[UR10][R26.64] ;  /* 0x0000000a1a1a7981 */ /* 0x000ea2000c1e1900 */
[----:B------:R-:W-:-:S04]  /*1a60*/  IMAD.WIDE.U32 R16, R14, UR6, R16 ;  /* 0x000000060e107c25 */ /* 0x000fc8000f8e0010 */
[----:B------:R-:W-:Y:S02]  /*1a70*/  IMAD.IADD R35, R33, 0x1, R17 ;  /* 0x0000000121237824 */ /* 0x000fe400078e0211 */
[C---:B------:R-:W-:Y:S02]  /*1a80*/  IMAD R17, R20.reuse, UR13, R21 ;  /* 0x0000000d14117c24 */ /* 0x040fe4000f8e0215 */
[----:B------:R-:W-:-:S04]  /*1a90*/  IMAD.WIDE.U32 R20, R20, UR12, R22 ;  /* 0x0000000c14147c25 */ /* 0x000fc8000f8e0016 */
[----:B------:R-:W-:Y:S01]  /*1aa0*/  IMAD R35, R35, UR12, RZ ;  /* 0x0000000c23237c24 */ /* 0x000fe2000f8e02ff */
[----:B------:R-:W-:Y:S01]  /*1ab0*/  IADD3 R17, PT, PT, R21, R17, RZ ;  /* 0x0000001115117210 */ /* 0x000fe20007ffe0ff */
[----:B------:R-:W-:Y:S02]  /*1ac0*/  IMAD R33, R18, UR13, R19 ;  /* 0x0000000d12217c24 */ /* 0x000fe4000f8e0213 */
[----:B------:R-:W-:-:S04]  /*1ad0*/  IMAD.WIDE.U32 R30, R16, UR12, R22 ;  /* 0x0000000c101e7c25 */ /* 0x000fc8000f8e0016 */
[----:B------:R-:W-:Y:S01]  /*1ae0*/  IMAD R35, R16, UR13, R35 ;  /* 0x0000000d10237c24 */ /* 0x000fe2000f8e0223 */
[----:B------:R-:W-:Y:S01]  /*1af0*/  LEA R16, P3, R20, UR14, 0x2 ;  /* 0x0000000e14107c11 */ /* 0x000fe2000f8610ff */
[----:B------:R-:W-:-:S03]  /*1b00*/  IMAD.WIDE.U32 R18, R18, UR12, R22 ;  /* 0x0000000c12127c25 */ /* 0x000fc6000f8e0016 */
[----:B------:R-:W-:Y:S01]  /*1b10*/  LEA.HI.X R17, R20, UR15, R17, 0x2, P3 ;  /* 0x0000000f14117c11 */ /* 0x000fe200098f1411 */
[----:B------:R-:W-:Y:S01]  /*1b20*/  IMAD.IADD R33, R19, 0x1, R33 ;  /* 0x0000000113217824 */ /* 0x000fe200078e0221 */
[C---:B------:R-:W-:Y:S02]  /*1b30*/  LEA R20, P3, R18.reuse, UR14, 0x2 ;  /* 0x0000000e12147c11 */ /* 0x040fe4000f8610ff */
[----:B------:R-:W-:Y:S01]  /*1b40*/  IADD3 R35, PT, PT, R31, R35, RZ ;  /* 0x000000231f237210 */ /* 0x000fe20007ffe0ff */
[----:B------:R-:W3:Y:S01]  /*1b50*/  LDG.E R16, desc[UR10][R16.64] ;  /* 0x0000000a10107981 */ /* 0x000ee2000c1e1900 */
[----:B------:R-:W-:Y:S02]  /*1b60*/  LEA.HI.X R21, R18, UR15, R33, 0x2, P3 ;  /* 0x0000000f12157c11 */ /* 0x000fe400098f1421 */
[----:B------:R-:W-:-:S03]  /*1b70*/  LEA R18, P3, R30, UR14, 0x2 ;  /* 0x0000000e1e127c11 */ /* 0x000fc6000f8610ff */
[----:B------:R-:W4:Y:S01]  /*1b80*/  LDG.E R20, desc[UR10][R20.64] ;  /* 0x0000000a14147981 */ /* 0x000f22000c1e1900 */
[----:B------:R-:W-:-:S05]  /*1b90*/  LEA.HI.X R19, R30, UR15, R35, 0x2, P3 ;  /* 0x0000000f1e137c11 */ /* 0x000fca00098f1423 */
[----:B------:R-:W5:Y:S01]  /*1ba0*/  LDG.E R18, desc[UR10][R18.64] ;  /* 0x0000000a12127981 */ /* 0x000f62000c1e1900 */
[----:B------:R-:W-:Y:S02]  /*1bb0*/  VIADD R0, R0, 0x4 ;  /* 0x0000000400007836 */ /* 0x000fe40000000000 */
[----:B--2---:R-:W-:-:S04]  /*1bc0*/  FADD.FTZ R5, R5, R26 ;  /* 0x0000001a05057221 */ /* 0x004fc80000010000 */
[----:B---3--:R-:W-:-:S04]  /*1bd0*/  FADD.FTZ R5, R5, R16 ;  /* 0x0000001005057221 */ /* 0x008fc80000010000 */
[----:B----4-:R-:W-:-:S04]  /*1be0*/  FADD.FTZ R5, R5, R20 ;  /* 0x0000001405057221 */ /* 0x010fc80000010000 */
[----:B-----5:R-:W-:-:S07]  /*1bf0*/  FADD.FTZ R5, R5, R18 ;  /* 0x0000001205057221 */ /* 0x020fce0000010000 */
.L_x_1341:
[----:B------:R-:W-:Y:S05]  /*1c00*/  BSYNC.RECONVERGENT B3 ;  /* 0x0000000000037941 */ /* 0x000fea0003800200 */
.L_x_1340:
[----:B------:R-:W-:Y:S05]  /*1c10*/  @!P2 BRA `(.L_x_1337) ;  /* 0x0000000000b4a947 */ /* 0x000fea0003800000 */
[----:B------:R-:W0:Y:S01]  /*1c20*/  LDC.64 R20, c[0x0][0x3a0] ;  /* 0x0000e800ff147b82 */ /* 0x000e220000000a00 */
[----:B------:R-:W-:-:S07]  /*1c30*/  MOV R24, R0 ;  /* 0x0000000000187202 */ /* 0x000fce0000000f00 */
[----:B------:R-:W1:Y:S08]  /*1c40*/  LDC.64 R16, c[0x0][0x390] ;  /* 0x0000e400ff107b82 */ /* 0x000e700000000a00 */
[----:B------:R-:W2:Y:S01]  /*1c50*/  LDC.64 R18, c[0x0][0x388] ;  /* 0x0000e200ff127b82 */ /* 0x000ea20000000a00 */
[----:B0-----:R-:W-:-:S04]  /*1c60*/  IMAD R25, R25, R20, RZ ;  /* 0x0000001419197224 */ /* 0x001fc800078e02ff */
[C---:B------:R-:W-:Y:S02]  /*1c70*/  IMAD R21, R14.reuse, R21, R25 ;  /* 0x000000150e157224 */ /* 0x040fe400078e0219 */
[----:B------:R-:W-:Y:S02]  /*1c80*/  IMAD.MOV.U32 R25, RZ, RZ, RZ ;  /* 0x000000ffff197224 */ /* 0x000fe400078e00ff */
[----:B------:R-:W-:-:S05]  /*1c90*/  IMAD.WIDE.U32 R26, R14, R20, R24 ;  /* 0x000000140e1a7225 */ /* 0x000fca00078e0018 */
[----:B------:R-:W-:-:S05]  /*1ca0*/  IADD3 R25, PT, PT, R21, R27, RZ ;  /* 0x0000001b15197210 */ /* 0x000fca0007ffe0ff */
[----:B-1----:R-:W-:-:S04]  /*1cb0*/  IMAD R25, R25, R16, RZ ;  /* 0x0000001019197224 */ /* 0x002fc800078e02ff */
[C---:B------:R-:W-:Y:S02]  /*1cc0*/  IMAD R25, R26.reuse, R17, R25 ;  /* 0x000000111a197224 */ /* 0x040fe400078e0219 */
[----:B------:R-:W-:-:S04]  /*1cd0*/  IMAD.WIDE.U32 R26, R26, R16, R22 ;  /* 0x000000101a1a7225 */ /* 0x000fc800078e0016 */
[----:B------:R-:W-:Y:S01]  /*1ce0*/  IMAD.IADD R25, R27, 0x1, R25 ;  /* 0x000000011b197824 */ /* 0x000fe200078e0219 */
[----:B--2---:R-:W-:-:S04]  /*1cf0*/  LEA R24, P2, R26, R18, 0x2 ;  /* 0x000000121a187211 */ /* 0x004fc800078410ff */
[----:B------:R-:W-:-:S05]  /*1d00*/  LEA.HI.X R25, R26, R19, R25, 0x2, P2 ;  /* 0x000000131a197211 */ /* 0x000fca00010f1419 */
[----:B------:R-:W2:Y:S01]  /*1d10*/  LDG.E R24, desc[UR10][R24.64] ;  /* 0x0000000a18187981 */ /* 0x000ea2000c1e1900 */
[----:B------:R-:W-:-:S04]  /*1d20*/  LOP3.LUT R26, R7, 0x3, RZ, 0xc0, !PT ;  /* 0x00000003071a7812 */ /* 0x000fc800078ec0ff */
[----:B------:R-:W-:Y:S01]  /*1d30*/  ISETP.NE.AND P2, PT, R26, 0x1, PT ;  /* 0x000000011a00780c */ /* 0x000fe20003f45270 */
[----:B--2---:R-:W-:-:S12]  /*1d40*/  FADD.FTZ R5, R5, R24 ;  /* 0x0000001805057221 */ /* 0x004fd80000010000 */
[----:B------:R-:W-:Y:S05]  /*1d50*/  @!P2 BRA `(.L_x_1337) ;  /* 0x000000000064a947 */ /* 0x000fea0003800000 */
[----:B------:R-:W-:Y:S01]  /*1d60*/  ISETP.NE.AND P2, PT, R26, 0x2, PT ;  /* 0x000000021a00780c */ /* 0x000fe20003f45270 */
[----:B------:R-:W-:Y:S01]  /*1d70*/  HFMA2 R25, -RZ, RZ, 0, 0 ;  /* 0x00000000ff197431 */ /* 0x000fe200000001ff */
[----:B------:R-:W-:-:S05]  /*1d80*/  IADD3 R24, PT, PT, R0, 0x1, RZ ;  /* 0x0000000100187810 */ /* 0x000fca0007ffe0ff */
[----:B------:R-:W-:-:S05]  /*1d90*/  IMAD.WIDE.U32 R24, R14, R20, R24 ;  /* 0x000000140e187225 */ /* 0x000fca00078e0018 */
[----:B------:R-:W-:Y:S01]  /*1da0*/  IADD3 R25, PT, PT, R21, R25, RZ ;  /* 0x0000001915197210 */ /* 0x000fe20007ffe0ff */
[----:B------:R-:W-:Y:S02]  /*1db0*/  @P2 VIADD R26, R0, 0x2 ;  /* 0x00000002001a2836 */ /* 0x000fe40000000000 */
[----:B------:R-:W-:Y:S02]  /*1dc0*/  @P2 IMAD.MOV.U32 R27, RZ, RZ, RZ ;  /* 0x000000ffff1b2224 */ /* 0x000fe400078e00ff */
        /* <DEDUP_REMOVED lines=11> */
[----:B------:R-:W-:Y:S01]  /*1e80*/  LEA.HI.X R15, R20, R19, R0, 0x2, P3 ;  /* 0x00000013140f7211 */ /* 0x000fe200018f1400 */
[----:B------:R-:W-:-:S04]  /*1e90*/  @P2 IMAD.IADD R0, R25, 0x1, R17 ;  /* 0x0000000119002824 */ /* 0x000fc800078e0211 */
[----:B------:R-:W2:Y:S01]  /*1ea0*/  LDG.E R14, desc[UR10][R14.64] ;  /* 0x0000000a0e0e7981 */ /* 0x000ea2000c1e1900 */
[----:B------:R-:W-:-:S05]  /*1eb0*/  @P2 LEA.HI.X R19, R24, R19, R0, 0x2, P4 ;  /* 0x0000001318132211 */ /* 0x000fca00020f1400 */
[----:B------:R-:W3:Y:S01]  /*1ec0*/  @P2 LDG.E R18, desc[UR10][R18.64] ;  /* 0x0000000a12122981 */ /* 0x000ee2000c1e1900 */
[----:B--2---:R-:W-:-:S04]  /*1ed0*/  FADD.FTZ R5, R5, R14 ;  /* 0x0000000e05057221 */ /* 0x004fc80000010000 */
[----:B---3--:R-:W-:-:S07]  /*1ee0*/  @P2 FADD.FTZ R5, R5, R18 ;  /* 0x0000001205052221 */ /* 0x008fce0000010000 */
.L_x_1337:
[----:B------:R-:W-:Y:S05]  /*1ef0*/  BSYNC.RECONVERGENT B2 ;  /* 0x0000000000027941 */ /* 0x000fea0003800200 */
.L_x_1336:
[----:B------:R-:W-:Y:S05]  /*1f00*/  @P1 BRA `(.L_x_1342) ;  /* 0xffffffec00001947 */ /* 0x000fea000383ffff */
[----:B------:R-:W-:Y:S05]  /*1f10*/  BSYNC.RECONVERGENT B1 ;  /* 0x0000000000017941 */ /* 0x000fea0003800200 */
.L_x_1332:
        /* <DEDUP_REMOVED lines=13> */
.L_x_1331:
[----:B------:R-:W0:Y:S02]  /*1ff0*/  LDCU.64 UR6, c[0x0][0x3c8] ;  /* 0x00007900ff0677ac */ /* 0x000e240008000a00 */
[----:B0-----:R-:W-:-:S04]  /*2000*/  LEA R2, P0, R28, UR6, 0x2 ;  /* 0x000000061c027c11 */ /* 0x001fc8000f8010ff */
[----:B------:R-:W-:-:S05]  /*2010*/  LEA.HI.X R3, R28, UR7, R29, 0x2, P0 ;  /* 0x000000071c037c11 */ /* 0x000fca00080f141d */
[----:B------:R0:W-:Y:S04]  /*2020*/  STG.E desc[UR10][R2.64], RZ ;  /* 0x000000ff02007986 */ /* 0x0001e8000c10190a */
.L_x_1343:
[----:B------:R-:W-:Y:S05]  /*2030*/  BSYNC.RECONVERGENT B0 ;  /* 0x0000000000007941 */ /* 0x000fea0003800200 */
.L_x_1330:
[----:B------:R-:W2:Y:S01]  /*2040*/  LDCU UR6, c[0x0][0x380] ;  /* 0x00007000ff0677ac */ /* 0x000ea20008000800 */
[----:B------:R-:W-:-:S05]  /*2050*/  IADD3 R28, P0, PT, R11, R28, RZ ;  /* 0x0000001c0b1c7210 */ /* 0x000fca0007f1e0ff */
[----:B------:R-:W-:Y:S01]  /*2060*/  IMAD.X R29, RZ, RZ, R29, P0 ;  /* 0x000000ffff1d7224 */ /* 0x000fe200000e061d */
[----:B--2---:R-:W-:-:S04]  /*2070*/  ISETP.GE.U32.AND P0, PT, R28, UR6, PT ;  /* 0x000000061c007c0c */ /* 0x004fc8000bf06070 */
[----:B------:R-:W-:-:S13]  /*2080*/  ISETP.GE.AND.EX P0, PT, R29, UR9, PT, P0 ;  /* 0x000000091d007c0c */ /* 0x000fda000bf06300 */
[----:B------:R-:W-:Y:S05]  /*2090*/  @!P0 BRA `(.L_x_1344) ;  /* 0xffffffe0002c8947 */ /* 0x000fea000383ffff */
[----:B------:R-:W-:Y:S05]  /*20a0*/  EXIT ;  /* 0x000000000000794d */ /* 0x000fea0003800000 */
.L_x_1320:
[----:B0-----:R-:W0:Y:S01]  /*20b0*/  LDCU UR6, c[0x0][0x394] ;  /* 0x00007280ff0677ac */ /* 0x001e220008000800 */
[----:B------:R-:W-:Y:S01]  /*20c0*/  BSSY.RECONVERGENT B0, `(.L_x_1345) ;  /* 0x000002c000007945 */ /* 0x000fe20003800200 */
[----:B0-----:R-:W-:-:S04]  /*20d0*/  LOP3.LUT R0, R29, UR6, RZ, 0xfc, !PT ;  /* 0x000000061d007c12 */ /* 0x001fc8000f8efcff */
[----:B------:R-:W-:-:S13]  /*20e0*/  ISETP.NE.U32.AND P0, PT, R0, RZ, PT ;  /* 0x000000ff0000720c */ /* 0x000fda0003f05070 */
[----:B-1----:R-:W-:Y:S05]  /*20f0*/  @P0 BRA `(.L_x_1346) ;  /* 0x0000000000600947 */ /* 0x002fea0003800000 */
[----:B------:R-:W0:Y:S01]  /*2100*/  LDCU UR6, c[0x0][0x390] ;  /* 0x00007200ff0677ac */ /* 0x000e220008000800 */
[----:B------:R-:W-:Y:S02]  /*2110*/  HFMA2 R13, -RZ, RZ, 0, 0 ;  /* 0x00000000ff0d7431 */ /* 0x000fe400000001ff */
[----:B------:R-:W-:Y:S01]  /*2120*/  IMAD.MOV.U32 R9, RZ, RZ, RZ ;  /* 0x000000ffff097224 */ /* 0x000fe200078e00ff */
[----:B0-----:R-:W0:Y:S01]  /*2130*/  I2F.U32.RP R4, UR6 ;  /* 0x0000000600047d06 */ /* 0x001e220008209000 */
[----:B------:R-:W-:-:S07]  /*2140*/  ISETP.NE.U32.AND P2, PT, RZ, UR6, PT ;  /* 0x00000006ff007c0c */ /* 0x000fce000bf45070 */
[----:B0-----:R-:W0:Y:S02]  /*2150*/  MUFU.RCP R4, R4 ;  /* 0x0000000400047308 */ /* 0x001e240000001000 */
[----:B0-----:R-:W-:-:S06]  /*2160*/  IADD3 R2, PT, PT, R4, 0xffffffe, RZ ;  /* 0x0ffffffe04027810 */ /* 0x001fcc0007ffe0ff */
        /* <DEDUP_REMOVED lines=17> */
.L_x_1346:
[----:B------:R-:W0:Y:S01]  /*2280*/  LDCU.64 UR6, c[0x0][0x390] ;  /* 0x00007200ff0677ac */ /* 0x000e220008000a00 */
[----:B------:R-:W-:Y:S01]  /*2290*/  MOV R16, R28 ;  /* 0x0000001c00107202 */ /* 0x000fe20000000f00 */
[----:B------:R-:W-:Y:S01]  /*22a0*/  IMAD.MOV.U32 R15, RZ, RZ, R29 ;  /* 0x000000ffff0f7224 */ /* 0x000fe200078e001d */
[----:B------:R-:W-:Y:S01]  /*22b0*/  MOV R0, 0x22f0 ;  /* 0x000022f000007802 */ /* 0x000fe20000000f00 */
[----:B0-----:R-:W-:Y:S01]  /*22c0*/  IMAD.U32 R14, RZ, RZ, UR6 ;  /* 0x00000006ff0e7e24 */ /* 0x001fe2000f8e00ff */
[----:B------:R-:W-:-:S07]  /*22d0*/  MOV R10, UR7 ;  /* 0x00000007000a7c02 */ /* 0x000fce0008000f00 */
[----:B------:R-:W-:Y:S05]  /*22e0*/  CALL.REL.NOINC `($__internal_25_$__cuda_sm20_div_s64) ;  /* 0x0000001c00187944 */ /* 0x000fea0003c00000 */
        /* <DEDUP_REMOVED lines=9> */
.L_x_1347:
[----:B------:R-:W-:Y:S05]  /*2380*/  BSYNC.RECONVERGENT B0 ;  /* 0x0000000000007941 */ /* 0x000fea0003800200 */
.L_x_1345:
[----:B------:R-:W-:Y:S01]  /*2390*/  LOP3.LUT R0, R9, UR4, RZ, 0xfc, !PT ;  /* 0x0000000409007c12 */ /* 0x000fe2000f8efcff */
[----:B------:R-:W-:Y:S03]  /*23a0*/  BSSY.RECONVERGENT B0, `(.L_x_1348) ;  /* 0x0000027000007945 */ /* 0x000fe60003800200 */
        /* <DEDUP_REMOVED lines=26> */
.L_x_1349:
[----:B------:R-:W0:Y:S01]  /*2550*/  LDCU UR6, c[0x0][0x3ac] ;  /* 0x00007580ff0677ac */ /* 0x000e220008000800 */
[----:B------:R-:W-:Y:S01]  /*2560*/  MOV R16, R8 ;  /* 0x0000000800107202 */ /* 0x000fe20000000f00 */
[----:B------:R-:W-:Y:S01]  /*2570*/  IMAD.MOV.U32 R15, RZ, RZ, R9 ;  /* 0x000000ffff0f7224 */ /* 0x000fe200078e0009 */
[----:B------:R-:W-:Y:S02]  /*2580*/  MOV R10, UR4 ;  /* 0x00000004000a7c02 */ /* 0x000fe40008000f00 */
[----:B------:R-:W-:Y:S01]  /*2590*/  MOV R0, 0x25c0 ;  /* 0x000025c000007802 */ /* 0x000fe20000000f00 */
[----:B0-----:R-:W-:-:S07]  /*25a0*/  IMAD.U32 R14, RZ, RZ, UR6 ;  /* 0x00000006ff0e7e24 */ /* 0x001fce000f8e00ff */
[----:B------:R-:W-:Y:S05]  /*25b0*/  CALL.REL.NOINC `($__internal_25_$__cuda_sm20_div_s64) ;  /* 0x0000001800647944 */ /* 0x000fea0003c00000 */
[----:B------:R-:W0:Y:S01]  /*25c0*/  LDCU UR6, c[0x0][0x3ac] ;  /* 0x00007580ff0677ac */ /* 0x000e220008000800 */
[----:B------:R-:W-:Y:S01]  /*25d0*/  IADD3 R3, PT, PT, -R14, RZ, RZ ;  /* 0x000000ff0e037210 */ /* 0x000fe20007ffe1ff */
[----:B------:R-:W-:-:S04]  /*25e0*/  IMAD.MOV.U32 R9, RZ, RZ, R15 ;  /* 0x000000ffff097224 */ /* 0x000fc800078e000f */
[----:B0-----:R-:W-:Y:S01]  /*25f0*/  IMAD R18, R3, UR6, R8 ;  /* 0x0000000603127c24 */ /* 0x001fe2000f8e0208 */
[----:B------:R-:W-:-:S07]  /*2600*/  MOV R8, R14 ;  /* 0x0000000e00087202 */ /* 0x000fce0000000f00 */
.L_x_1350:
[----:B------:R-:W-:Y:S05]  /*2610*/  BSYNC.RECONVERGENT B0 ;  /* 0x0000000000007941 */ /* 0x000fea0003800200 */
.L_x_1348:
[----:B------:R-:W-:Y:S01]  /*2620*/  LOP3.LUT R0, R9, UR5, RZ, 0xfc, !PT ;  /* 0x0000000509007c12 */ /* 0x000fe2000f8efcff */
[----:B------:R-:W-:Y:S03]  /*2630*/  BSSY.RECONVERGENT B0, `(.L_x_1351) ;  /* 0x0000024000007945 */ /* 0x000fe60003800200 */
        /* <DEDUP_REMOVED lines=25> */
.L_x_1352:
[----:B------:R-:W0:Y:S01]  /*27d0*/  LDCU UR6, c[0x0][0x3a8] ;  /* 0x00007500ff0677ac */ /* 0x000e220008000800 */
[----:B------:R-:W-:Y:S01]  /*27e0*/  MOV R16, R8 ;  /* 0x0000000800107202 */ /* 0x000fe20000000f00 */
[----:B------:R-:W-:Y:S01]  /*27f0*/  IMAD.U32 R10, RZ, RZ, UR5 ;  /* 0x00000005ff0a7e24 */ /* 0x000fe2000f8e00ff */
[----:B------:R-:W-:Y:S02]  /*2800*/  MOV R15, R9 ;  /* 0x00000009000f7202 */ /* 0x000fe40000000f00 */
[----:B------:R-:W-:Y:S02]  /*2810*/  MOV R0, 0x2840 ;  /* 0x0000284000007802 */ /* 0x000fe40000000f00 */
[----:B0-----:R-:W-:-:S07]  /*2820*/  MOV R14, UR6 ;  /* 0x00000006000e7c02 */ /* 0x001fce0008000f00 */
[----:B------:R-:W-:Y:S05]  /*2830*/  CALL.REL.NOINC `($__internal_25_$__cuda_sm20_div_s64) ;  /* 0x0000001400c47944 */ /* 0x000fea0003c00000 */
[----:B------:R-:W0:Y:S01]  /*2840*/  LDCU UR6, c[0x0][0x3a8] ;  /* 0x00007500ff0677ac */ /* 0x000e220008000800 */
[----:B------:R-:W-:-:S05]  /*2850*/  IADD3 R9, PT, PT, -R14, RZ, RZ ;  /* 0x000000ff0e097210 */ /* 0x000fca0007ffe1ff */
[----:B0-----:R-:W-:-:S07]  /*2860*/  IMAD R9, R9, UR6, R8 ;  /* 0x0000000609097c24 */ /* 0x001fce000f8e0208 */
.L_x_1353:
[----:B------:R-:W-:Y:S05]  /*2870*/  BSYNC.RECONVERGENT B0 ;  /* 0x0000000000007941 */ /* 0x000fea0003800200 */
.L_x_1351:
[----:B------:R-:W0:Y:S01]  /*2880*/  LDC.64 R2, c[0x0][0x3c0] ;  /* 0x0000f000ff027b82 */ /* 0x000e220000000a00 */
[----:B------:R-:W0:Y:S01]  /*2890*/  LDCU.128 UR12, c[0x0][0x3b0] ;  /* 0x00007600ff0c77ac */ /* 0x000e220008000c00 */
[----:B------:R-:W-:Y:S01]  /*28a0*/  BSSY.RECONVERGENT B0, `(.L_x_1354) ;  /* 0x0000163000007945 */ /* 0x000fe20003800200 */
[----:B------:R-:W1:Y:S01]  /*28b0*/  LDCU UR7, c[0x0][0x3a0] ;  /* 0x00007400ff0777ac */ /* 0x000e620008000800 */
[----:B------:R-:W2:Y:S01]  /*28c0*/  LDCU UR6, c[0x0][0x398] ;  /* 0x00007300ff0677ac */ /* 0x000ea20008000800 */
[----:B0-----:R-:W-:Y:S02]  /*28d0*/  IMAD R18, R18, UR15, -R3 ;  /* 0x0000000f12127c24 */ /* 0x001fe4000f8e0a03 */
[----:B-1----:R-:W-:Y:S02]  /*28e0*/  VIADD R3, R3, UR7 ;  /* 0x0000000703037c36 */ /* 0x002fe40008000000 */
[----:B------:R-:W-:Y:S01]  /*28f0*/  IMAD R0, R9, UR14, -R2 ;  /* 0x0000000e09007c24 */ /* 0x000fe2000f8e0a02 */
[----:B--2---:R-:W-:-:S02]  /*2900*/  IADD3 R9, PT, PT, R2, UR6, RZ ;  /* 0x0000000602097c10 */ /* 0x004fc4000fffe0ff */
[----:B------:R-:W-:Y:S02]  /*2910*/  VIADDMNMX R2, R18, UR13, R3, PT ;  /* 0x0000000d12027c46 */ /* 0x000fe4000b800103 */
[----:B------:R-:W-:Y:S02]  /*2920*/  VIADDMNMX R9, R0, UR12, R9, PT ;  /* 0x0000000c00097c46 */ /* 0x000fe4000b800109 */
[----:B------:R-:W-:Y:S02]  /*2930*/  VIMNMX R10, PT, PT, RZ, R18, !PT ;  /* 0x00000012ff0a7248 */ /* 0x000fe40007fe0100 */
[----:B------:R-:W-:Y:S02]  /*2940*/  VIMNMX R5, PT, PT, R2, UR7, PT ;  /* 0x0000000702057c48 */ /* 0x000fe4000bfe0100 */
[----:B------:R-:W-:Y:S02]  /*2950*/  VIMNMX R8, PT, PT, RZ, R0, !PT ;  /* 0x00000000ff087248 */ /* 0x000fe40007fe0100 */
[----:B------:R-:W-:-:S02]  /*2960*/  VIMNMX R9, PT, PT, R9, UR6, PT ;  /* 0x0000000609097c48 */ /* 0x000fc4000bfe0100 */
[----:B------:R-:W-:-:S04]  /*2970*/  ISETP.GE.AND P0, PT, R10, R5, PT ;  /* 0x000000050a00720c */ /* 0x000fc80003f06270 */
[----:B------:R-:W-:-:S13]  /*2980*/  ISETP.LT.AND P0, PT, R8, R9, !P0 ;  /* 0x000000090800720c */ /* 0x000fda0004701270 */
[----:B------:R-:W0:Y:S02]  /*2990*/  @!P0 LDC.64 R2, c[0x0][0x3c8] ;  /* 0x0000f200ff028b82 */ /* 0x000e240000000a00 */
[----:B0-----:R-:W-:-:S04]  /*29a0*/  @!P0 LEA R2, P1, R28, R2, 0x2 ;  /* 0x000000021c028211 */ /* 0x001fc800078210ff */
[----:B------:R-:W-:-:S05]  /*29b0*/  @!P0 LEA.HI.X R3, R28, R3, R29, 0x2, P1 ;  /* 0x000000031c038211 */ /* 0x000fca00008f141d */
[----:B------:R0:W-:Y:S01]  /*29c0*/  @!P0 STG.E desc[UR10][R2.64], RZ ;  /* 0x000000ff02008986 */ /* 0x0001e2000c10190a */
[----:B------:R-:W-:Y:S05]  /*29d0*/  @!P0 BRA `(.L_x_1355) ;  /* 0x00000014003c8947 */ /* 0x000fea0003800000 */
[----:B0-----:R-:W-:Y:S01]  /*29e0*/  IMAD.IADD R2, R5, 0x1, -R10 ;  /* 0x0000000105027824 */ /* 0x001fe200078e0a0a */
        /* <DEDUP_REMOVED lines=8> */
.L_x_1366:
        /* <DEDUP_REMOVED lines=18> */
.L_x_1359:
[----:B------:R-:W0:Y:S01]  /*2b90*/  LDCU.64 UR6, c[0x0][0x3a0] ;  /* 0x00007400ff0677ac */ /* 0x000e220008000a00 */
[----:B------:R-:W-:Y:S01]  /*2ba0*/  MOV R20, R0 ;  /* 0x0000000000147202 */ /* 0x000fe20000000f00 */
[----:B------:R-:W-:Y:S01]  /*2bb0*/  HFMA2 R21, -RZ, RZ, 0, 0 ;  /* 0x00000000ff157431 */ /* 0x000fe200000001ff */
[----:B------:R-:W1:Y:S01]  /*2bc0*/  LDCU.64 UR12, c[0x0][0x388] ;  /* 0x00007100ff0c77ac */ /* 0x000e620008000a00 */
[----:B0-----:R-:W-:Y:S02]  /*2bd0*/  IMAD R23, R3, UR6, RZ ;  /* 0x0000000603177c24 */ /* 0x001fe4000f8e02ff */
[----:B------:R-:W-:-:S04]  /*2be0*/  IMAD.WIDE.U32 R20, R16, UR6, R20 ;  /* 0x0000000610147c25 */ /* 0x000fc8000f8e0014 */
[----:B------:R-:W-:-:S04]  /*2bf0*/  IMAD R23, R16, UR7, R23 ;  /* 0x0000000710177c24 */ /* 0x000fc8000f8e0217 */
[----:B------:R-:W-:Y:S02]  /*2c00*/  IMAD.IADD R21, R21, 0x1, R23 ;  /* 0x0000000115157824 */ /* 0x000fe400078e0217 */
[----:B------:R-:W-:-:S04]  /*2c10*/  IMAD.WIDE.U32 R22, R20, R18, R12 ;  /* 0x0000001214167225 */ /* 0x000fc800078e000c */
[----:B------:R-:W-:-:S04]  /*2c20*/  IMAD R21, R21, R18, RZ ;  /* 0x0000001215157224 */ /* 0x000fc800078e02ff */
[----:B------:R-:W-:Y:S01]  /*2c30*/  IMAD R21, R20, R19, R21 ;  /* 0x0000001314157224 */ /* 0x000fe200078e0215 */
[----:B-1----:R-:W-:-:S04]  /*2c40*/  LEA R20, P3, R22, UR12, 0x2 ;  /* 0x0000000c16147c11 */ /* 0x002fc8000f8610ff */
[----:B------:R-:W-:-:S04]  /*2c50*/  IADD3 R21, PT, PT, R23, R21, RZ ;  /* 0x0000001517157210 */ /* 0x000fc80007ffe0ff */
[----:B------:R-:W-:-:S05]  /*2c60*/  LEA.HI.X R21, R22, UR13, R21, 0x2, P3 ;  /* 0x0000000d16157c11 */ /* 0x000fca00098f1415 */
[----:B------:R0:W2:Y:S01]  /*2c70*/  LDG.E R32, desc[UR10][R20.64] ;  /* 0x0000000a14207981 */ /* 0x0000a2000c1e1900 */
[----:B------:R-:W-:-:S04]  /*2c80*/  IADD3 R22, P3, PT, R20, R31, RZ ;  /* 0x0000001f14167210 */ /* 0x000fc80007f7e0ff */
[----:B------:R-:W-:Y:S02]  /*2c90*/  IADD3.X R23, PT, PT, R21, R33, RZ, P3, !PT ;  /* 0x0000002115177210 */ /* 0x000fe40001ffe4ff */
[----:B------:R-:W-:-:S03]  /*2ca0*/  IADD3 R26, P3, PT, R22, R31, RZ ;  /* 0x0000001f161a7210 */ /* 0x000fc60007f7e0ff */
[----:B------:R1:W3:Y:S02]  /*2cb0*/  LDG.E R30, desc[UR10][R22.64] ;  /* 0x0000000a161e7981 */ /* 0x0002e4000c1e1900 */
[----:B------:R-:W-:Y:S01]  /*2cc0*/  IMAD.X R27, R23, 0x1, R33, P3 ;  /* 0x00000001171b7824 */ /* 0x000fe200018e0621 */
[----:B------:R-:W-:-:S04]  /*2cd0*/  IADD3 R36, P3, PT, R26, R31, RZ ;  /* 0x0000001f1a247210 */ /* 0x000fc80007f7e0ff */
[----:B------:R-:W-:Y:S01]  /*2ce0*/  IADD3.X R37, PT, PT, R27, R33, RZ, P3, !PT ;  /* 0x000000211b257210 */ /* 0x000fe20001ffe4ff */
[----:B------:R4:W5:Y:S01]  /*2cf0*/  LDG.E R34, desc[UR10][R26.64] ;  /* 0x0000000a1a227981 */ /* 0x000962000c1e1900 */
[----:B------:R-:W-:-:S03]  /*2d00*/  IADD3 R24, P3, PT, R36, R31, RZ ;  /* 0x0000001f24187210 */ /* 0x000fc60007f7e0ff */
[----:B------:R2:W5:Y:S01]  /*2d10*/  LDG.E R36, desc[UR10][R36.64] ;  /* 0x0000000a24247981 */ /* 0x000562000c1e1900 */
[----:B------:R-:W-:Y:S02]  /*2d20*/  IADD3.X R25, PT, PT, R37, R33, RZ, P3, !PT ;  /* 0x0000002125197210 */ /* 0x000fe40001ffe4ff */
[----:B0-----:R-:W-:-:S03]  /*2d30*/  IADD3 R20, P3, PT, R24, R31, RZ ;  /* 0x0000001f18147210 */ /* 0x001fc60007f7e0ff */
[----:B------:R-:W5:Y:S02]  /*2d40*/  LDG.E R24, desc[UR10][R24.64] ;  /* 0x0000000a18187981 */ /* 0x000f64000c1e1900 */
[----:B------:R-:W-:Y:S01]  /*2d50*/  IMAD.X R21, R25, 0x1, R33, P3 ;  /* 0x0000000119157824 */ /* 0x000fe200018e0621 */
[----:B-1----:R-:W-:-:S04]  /*2d60*/  IADD3 R22, P3, PT, R20, R31, RZ ;  /* 0x0000001f14167210 */ /* 0x002fc80007f7e0ff */
[----:B------:R-:W-:Y:S01]  /*2d70*/  IADD3.X R23, PT, PT, R21, R33, RZ, P3, !PT ;  /* 0x0000002115177210 */ /* 0x000fe20001ffe4ff */
[----:B------:R-:W5:Y:S01]  /*2d80*/  LDG.E R20, desc[UR10][R20.64] ;  /* 0x0000000a14147981 */ /* 0x000f62000c1e1900 */
[----:B----4-:R-:W-:-:S04]  /*2d90*/  IADD3 R26, P3, PT, R22, R31, RZ ;  /* 0x0000001f161a7210 */ /* 0x010fc80007f7e0ff */
[----:B------:R-:W-:Y:S01]  /*2da0*/  IADD3.X R27, PT, PT, R23, R33, RZ, P3, !PT ;  /* 0x00000021171b7210 */ /* 0x000fe20001ffe4ff */
[----:B------:R0:W4:Y:S01]  /*2db0*/  LDG.E R21, desc[UR10][R22.64] ;  /* 0x0000000a16157981 */ /* 0x000122000c1e1900 */
[----:B--2---:R-:W-:-:S03]  /*2dc0*/  FADD.FTZ R37, R32, R7 ;  /* 0x0000000720257221 */ /* 0x004fc60000010000 */
[----:B------:R1:W2:Y:S01]  /*2dd0*/  LDG.E R7, desc[UR10][R26.64] ;  /* 0x0000000a1a077981 */ /* 0x0002a2000c1e1900 */
[----:B0-----:R-:W-:-:S05]  /*2de0*/  IADD3 R22, P3, PT, R26, R31, RZ ;  /* 0x0000001f1a167210 */ /* 0x001fca0007f7e0ff */
[----:B------:R-:W-:Y:S02]  /*2df0*/  IMAD.X R23, R27, 0x1, R33, P3 ;  /* 0x000000011b177824 */ /* 0x000fe400018e0621 */
[----:B---3--:R-:W-:Y:S01]  /*2e00*/  FADD.FTZ R37, R37, R30 ;  /* 0x0000001e25257221 */ /* 0x008fe20000010000 */
[----:B-1----:R-:W-:Y:S02]  /*2e10*/  IADD3 R26, P3, PT, R22, R31, RZ ;  /* 0x0000001f161a7210 */ /* 0x002fe40007f7e0ff */
[----:B------:R0:W3:Y:S01]  /*2e20*/  LDG.E R30, desc[UR10][R22.64] ;  /* 0x0000000a161e7981 */ /* 0x0000e2000c1e1900 */
[----:B-----5:R-:W-:Y:S01]  /*2e30*/  FADD.FTZ R37, R37, R34 ;  /* 0x0000002225257221 */ /* 0x020fe20000010000 */
[----:B------:R-:W-:-:S03]  /*2e40*/  IADD3.X R27, PT, PT, R23, R33, RZ, P3, !PT ;  /* 0x00000021171b7210 */ /* 0x000fc60001ffe4ff */
[----:B------:R-:W-:Y:S01]  /*2e50*/  FADD.FTZ R25, R37, R36 ;  /* 0x0000002425197221 */ /* 0x000fe20000010000 */
[----:B------:R-:W-:Y:S01]  /*2e60*/  IADD3 R36, P3, PT, R26, R31, RZ ;  /* 0x0000001f1a247210 */ /* 0x000fe20007f7e0ff */
[----:B------:R4:W5:Y:S03]  /*2e70*/  LDG.E R32, desc[UR10][R26.64] ;  /* 0x0000000a1a207981 */ /* 0x000966000c1e1900 */
[----:B------:R-:W-:Y:S01]  /*2e80*/  IADD3.X R37, PT, PT, R27, R33, RZ, P3, !PT ;  /* 0x000000211b257210 */ /* 0x000fe20001ffe4ff */
[----:B0-----:R-:W-:Y:S01]  /*2e90*/  FADD.FTZ R23, R25, R24 ;  /* 0x0000001819177221 */ /* 0x001fe20000010000 */
[----:B------:R-:W-:-:S03]  /*2ea0*/  IADD3 R24, P3, PT, R36, R31, RZ ;  /* 0x0000001f24187210 */ /* 0x000fc60007f7e0ff */
[----:B------:R-:W5:Y:S02]  /*2eb0*/  LDG.E R34, desc[UR10][R36.64] ;  /* 0x0000000a24227981 */ /* 0x000f64000c1e1900 */
[----:B------:R-:W-:Y:S01]  /*2ec0*/  IMAD.X R25, R37, 0x1, R33, P3 ;  /* 0x0000000125197824 */ /* 0x000fe200018e0621 */
[----:B------:R-:W-:Y:S01]  /*2ed0*/  IADD3 R22, P3, PT, R24, R31, RZ ;  /* 0x0000001f18167210 */ /* 0x000fe20007f7e0ff */
[----:B------:R-:W-:-:S03]  /*2ee0*/  FADD.FTZ R20, R23, R20 ;  /* 0x0000001417147221 */ /* 0x000fc60000010000 */
[----:B------:R-:W-:Y:S01]  /*2ef0*/  IADD3.X R23, PT, PT, R25, R33, RZ, P3, !PT ;  /* 0x0000002119177210 */ /* 0x000fe20001ffe4ff */
[----:B------:R-:W5:Y:S01]  /*2f00*/  LDG.E R24, desc[UR10][R24.64] ;  /* 0x0000000a18187981 */ /* 0x000f62000c1e1900 */
[----:B----4-:R-:W-:Y:S01]  /*2f10*/  FADD.FTZ R26, R20, R21 ;  /* 0x00000015141a7221 */ /* 0x010fe20000010000 */
[----:B------:R-:W-:Y:S02]  /*2f20*/  IADD3 R20, P3, PT, R22, R31, RZ ;  /* 0x0000001f16147210 */ /* 0x000fe40007f7e0ff */
[----:B------:R2:W4:Y:S02]  /*2f30*/  LDG.E R22, desc[UR10][R22.64] ;  /* 0x0000000a16167981 */ /* 0x000524000c1e1900 */
[----:B------:R-:W-:Y:S01]  /*2f40*/  IADD3.X R21, PT, PT, R23, R33, RZ, P3, !PT ;  /* 0x0000002117157210 */ /* 0x000fe20001ffe4ff */
[----:B--2---:R-:W-:Y:S01]  /*2f50*/  FADD.FTZ R23, R26, R7 ;  /* 0x000000071a177221 */ /* 0x004fe20000010000 */
[----:B------:R-:W-:-:S03]  /*2f60*/  IADD3 R26, P3, PT, R20, R31, RZ ;  /* 0x0000001f141a7210 */ /* 0x000fc60007f7e0ff */
[----:B------:R-:W2:Y:S02]  /*2f70*/  LDG.E R7, desc[UR10][R20.64] ;  /* 0x0000000a14077981 */ /* 0x000ea4000c1e1900 */
[----:B------:R-:W-:Y:S01]  /*2f80*/  IMAD.X R27, R21, 0x1, R33, P3 ;  /* 0x00000001151b7824 */ /* 0x000fe200018e0621 */
[----:B------:R-:W-:-:S04]  /*2f90*/  IADD3 R36, P3, PT, R26, R31, RZ ;  /* 0x0000001f1a247210 */ /* 0x000fc80007f7e0ff */
[----:B------:R-:W-:Y:S01]  /*2fa0*/  IADD3.X R37, PT, PT, R27, R33, RZ, P3, !PT ;  /* 0x000000211b257210 */ /* 0x000fe20001ffe4ff */
[----:B------:R-:W2:Y:S04]  /*2fb0*/  LDG.E R25, desc[UR10][R26.64] ;  /* 0x0000000a1a197981 */ /* 0x000ea8000c1e1900 */
[----:B------:R-:W2:Y:S01]  /*2fc0*/  LDG.E R36, desc[UR10][R36.64] ;  /* 0x0000000a24247981 */ /* 0x000ea2000c1e1900 */
[----:B---3--:R-:W-:-:S04]  /*2fd0*/  FADD.FTZ R30, R23, R30 ;  /* 0x0000001e171e7221 */ /* 0x008fc80000010000 */
[----:B-----5:R-:W-:Y:S01]  /*2fe0*/  FADD.FTZ R23, R30, R32 ;  /* 0x000000201e177221 */ /* 0x020fe20000010000 */
[----:B------:R-:W-:-:S03]  /*2ff0*/  IADD3 R35, PT, PT, R35, 0x10, RZ ;  /* 0x0000001023237810 */ /* 0x000fc60007ffe0ff */
[----:B------:R-:W-:Y:S01]  /*3000*/  FADD.FTZ R23, R23, R34 ;  /* 0x0000002217177221 */ /* 0x000fe20000010000 */
[----:B------:R-:W-:-:S03]  /*3010*/  ISETP.NE.AND P3, PT, R35, R4, PT ;  /* 0x000000042300720c */ /* 0x000fc60003f65270 */
[----:B------:R-:W-:-:S04]  /*3020*/  FADD.FTZ R23, R23, R24 ;  /* 0x0000001817177221 */ /* 0x000fc80000010000 */
[----:B----4-:R-:W-:Y:S01]  /*3030*/  FADD.FTZ R22, R23, R22 ;  /* 0x0000001617167221 */ /* 0x010fe20000010000 */
[----:B------:R-:W-:-:S03]  /*3040*/  VIADD R0, R0, 0x10 ;  /* 0x0000001000007836 */ /* 0x000fc60000000000 */
[----:B--2---:R-:W-:-:S04]  /*3050*/  FADD.FTZ R22, R22, R7 ;  /* 0x0000000716167221 */ /* 0x004fc80000010000 */
[----:B------:R-:W-:-:S04]  /*3060*/  FADD.FTZ R25, R22, R25 ;  /* 0x0000001916197221 */ /* 0x000fc80000010000 */
[----:B------:R-:W-:Y:S01]  /*3070*/  FADD.FTZ R7, R25, R36 ;  /* 0x0000002419077221 */ /* 0x000fe20000010000 */
[----:B------:R-:W-:Y:S06]  /*3080*/  @P3 BRA `(.L_x_1359) ;  /* 0xfffffff800c03947 */ /* 0x000fec000383ffff */
.L_x_1358:
[----:B------:R-:W-:Y:S05]  /*3090*/  BSYNC.RECONVERGENT B2 ;  /* 0x0000000000027941 */ /* 0x000fea0003800200 */
.L_x_1357:
        /* <DEDUP_REMOVED lines=10> */
[----:B------:R-:W-:Y:S01]  /*3140*/  IADD3 R20, PT, PT, R0, 0x1, RZ ;  /* 0x0000000100147810 */ /* 0x000fe20007ffe0ff */
[----:B------:R-:W1:Y:S01]  /*3150*/  LDCU.64 UR12, c[0x0][0x390] ;  /* 0x00007200ff0c77ac */ /* 0x000e620008000a00 */
[----:B------:R-:W-:Y:S01]  /*3160*/  HFMA2 R21, -RZ, RZ, 0, 0 ;  /* 0x00000000ff157431 */ /* 0x000fe200000001ff */
        /* <DEDUP_REMOVED lines=13> */
[----:B------:R-:W-:Y:S02]  /*3240*/  IMAD.MOV.U32 R19, RZ, RZ, RZ ;  /* 0x000000ffff137224 */ /* 0x000fe400078e00ff */
[----:B------:R-:W-:Y:S01]  /*3250*/  IMAD R31, R20, UR13, R21 ;  /* 0x0000000d141f7c24 */ /* 0x000fe2000f8e0215 */
[----:B------:R-:W-:Y:S01]  /*3260*/  IADD3 R23, PT, PT, R23, R27, RZ ;  /* 0x0000001b17177210 */ /* 0x000fe20007ffe0ff */
[----:B------:R-:W-:-:S03]  /*3270*/  IMAD.WIDE.U32 R18, R16, UR6, R18 ;  /* 0x0000000610127c25 */ /* 0x000fc6000f8e0012 */
[----:B------:R-:W-:Y:S01]  /*3280*/  LEA.HI.X R27, R22, UR15, R23, 0x2, P3 ;  /* 0x0000000f161b7c11 */ /* 0x000fe200098f1417 */
[----:B------:R-:W-:Y:S01]  /*3290*/  IMAD.WIDE.U32 R20, R20, UR12, R12 ;  /* 0x0000000c14147c25 */ /* 0x000fe2000f8e000c */
[----:B------:R-:W-:Y:S02]  /*32a0*/  IADD3 R19, PT, PT, R25, R19, RZ ;  /* 0x0000001319137210 */ /* 0x000fe40007ffe0ff */
[----:B------:R-:W-:Y:S01]  /*32b0*/  MOV R23, RZ ;  /* 0x000000ff00177202 */ /* 0x000fe20000000f00 */
[----:B------:R-:W-:Y:S01]  /*32c0*/  VIADD R22, R0, 0x3 ;  /* 0x0000000300167836 */ /* 0x000fe20000000000 */
[----:B------:R-:W-:Y:S01]  /*32d0*/  IADD3 R21, PT, PT, R21, R31, RZ ;  /* 0x0000001f15157210 */ /* 0x000fe20007ffe0ff */
[----:B------:R-:W-:Y:S01]  /*32e0*/  IMAD R19, R19, UR12, RZ ;  /* 0x0000000c13137c24 */ /* 0x000fe2000f8e02ff */
[----:B------:R-:W-:Y:S01]  /*32f0*/  LEA R32, P3, R20, UR14, 0x2 ;  /* 0x0000000e14207c11 */ /* 0x000fe2000f8610ff */
[----:B------:R-:W-:Y:S01]  /*3300*/  IMAD.WIDE.U32 R22, R16, UR6, R22 ;  /* 0x0000000610167c25 */ /* 0x000fe2000f8e0016 */
[----:B------:R-:W2:Y:S02]  /*3310*/  LDG.E R26, desc[UR10][R26.64] ;  /* 0x0000000a1a1a7981 */ /* 0x000ea4000c1e1900 */
[----:B------:R-:W-:Y:S01]  /*3320*/  LEA.HI.X R33, R20, UR15, R21, 0x2, P3 ;  /* 0x0000000f14217c11 */ /* 0x000fe200098f1415 */
[----:B------:R-:W-:-:S02]  /*3330*/  IMAD R21, R18, UR13, R19 ;  /* 0x0000000d12157c24 */ /* 0x000fc4000f8e0213 */
[----:B------:R-:W-:Y:S02]  /*3340*/  IMAD.WIDE.U32 R18, R18, UR12, R12 ;  /* 0x0000000c12127c25 */ /* 0x000fe4000f8e000c */
[----:B------:R-:W3:Y:S02]  /*3350*/  LDG.E R32, desc[UR10][R32.64] ;  /* 0x0000000a20207981 */ /* 0x000ee4000c1e1900 */
[----:B------:R-:W-:Y:S01]  /*3360*/  IMAD.IADD R21, R19, 0x1, R21 ;  /* 0x0000000113157824 */ /* 0x000fe200078e0215 */
[----:B------:R-:W-:Y:S02]  /*3370*/  IADD3 R19, PT, PT, R25, R23, RZ ;  /* 0x0000001719137210 */ /* 0x000fe40007ffe0ff */
[----:B------:R-:W-:-:S03]  /*3380*/  LEA R20, P3, R18, UR14, 0x2 ;  /* 0x0000000e12147c11 */ /* 0x000fc6000f8610ff */
[----:B------:R-:W-:Y:S01]  /*3390*/  IMAD R19, R19, UR12, RZ ;  /* 0x0000000c13137c24 */ /* 0x000fe2000f8e02ff */
[----:B------:R-:W-:Y:S01]  /*33a0*/  LEA.HI.X R21, R18, UR15, R21, 0x2, P3 ;  /* 0x0000000f12157c11 */ /* 0x000fe200098f1415 */
[----:B------:R-:W-:Y:S02]  /*33b0*/  VIADD R18, R0, 0x4 ;  /* 0x0000000400127836 */ /* 0x000fe40000000000 */
[C---:B------:R-:W-:Y:S02]  /*33c0*/  IMAD R19, R22.reuse, UR13, R19 ;  /* 0x0000000d16137c24 */ /* 0x040fe4000f8e0213 */
[----:B------:R-:W-:Y:S01]  /*33d0*/  IMAD.WIDE.U32 R22, R22, UR12, R12 ;  /* 0x0000000c16167c25 */ /* 0x000fe2000f8e000c */
[----:B------:R0:W4:Y:S04]  /*33e0*/  LDG.E R31, desc[UR10][R20.64] ;  /* 0x0000000a141f7981 */ /* 0x000128000c1e1900 */
[----:B------:R-:W-:-:S02]  /*33f0*/  IADD3 R19, PT, PT, R23, R19, RZ ;  /* 0x0000001317137210 */ /* 0x000fc40007ffe0ff */
[----:B------:R-:W-:-:S04]  /*3400*/  LEA R36, P3, R22, UR14, 0x2 ;  /* 0x0000000e16247c11 */ /* 0x000fc8000f8610ff */
[----:B------:R-:W-:Y:S01]  /*3410*/  LEA.HI.X R37, R22, UR15, R19, 0x2, P3 ;  /* 0x0000000f16257c11 */ /* 0x000fe200098f1413 */
[----:B------:R-:W-:-:S04]  /*3420*/  HFMA2 R19, -RZ, RZ, 0, 0 ;  /* 0x00000000ff137431 */ /* 0x000fc800000001ff */
[----:B------:R-:W5:Y:S01]  /*3430*/  LDG.E R30, desc[UR10][R36.64] ;  /* 0x0000000a241e7981 */ /* 0x000f62000c1e1900 */
[----:B------:R-:W-:-:S05]  /*3440*/  IMAD.WIDE.U32 R18, R16, UR6, R18 ;  /* 0x0000000610127c25 */ /* 0x000fca000f8e0012 */
[----:B------:R-:W-:-:S05]  /*3450*/  IADD3 R19, PT, PT, R25, R19, RZ ;  /* 0x0000001319137210 */ /* 0x000fca0007ffe0ff */
[----:B------:R-:W-:-:S04]  /*3460*/  IMAD R19, R19, UR12, RZ ;  /* 0x0000000c13137c24 */ /* 0x000fc8000f8e02ff */
[C---:B------:R-:W-:Y:S02]  /*3470*/  IMAD R23, R18.reuse, UR13, R19 ;  /* 0x0000000d12177c24 */ /* 0x040fe4000f8e0213 */
[----:B------:R-:W-:-:S04]  /*3480*/  IMAD.WIDE.U32 R18, R18, UR12, R12 ;  /* 0x0000000c12127c25 */ /* 0x000fc8000f8e000c */
[----:B------:R-:W-:Y:S01]  /*3490*/  IMAD.IADD R19, R19, 0x1, R23 ;  /* 0x0000000113137824 */ /* 0x000fe200078e0217 */
[----:B------:R-:W-:-:S04]  /*34a0*/  LEA R34, P3, R18, UR14, 0x2 ;  /* 0x0000000e12227c11 */ /* 0x000fc8000f8610ff */
[----:B------:R-:W-:Y:S02]  /*34b0*/  LEA.HI.X R35, R18, UR15, R19, 0x2, P3 ;  /* 0x0000000f12237c11 */ /* 0x000fe400098f1413 */
[----:B------:R-:W-:Y:S02]  /*34c0*/  IADD3 R18, PT, PT, R0, 0x5, RZ ;  /* 0x0000000500127810 */ /* 0x000fe40007ffe0ff */
[----:B------:R-:W-:Y:S01]  /*34d0*/  MOV R19, RZ ;  /* 0x000000ff00137202 */ /* 0x000fe20000000f00 */
[----:B------:R-:W5:Y:S02]  /*34e0*/  LDG.E R27, desc[UR10][R34.64] ;  /* 0x0000000a221b7981 */ /* 0x000f64000c1e1900 */
        /* <DEDUP_REMOVED lines=8> */
[----:B------:R-:W-:Y:S01]  /*3570*/  IMAD.MOV.U32 R19, RZ, RZ, RZ ;  /* 0x000000ffff137224 */ /* 0x000fe200078e00ff */
[----:B------:R-:W-:-:S03]  /*3580*/  IADD3 R18, PT, PT, R0, 0x6, RZ ;  /* 0x0000000600127810 */ /* 0x000fc60007ffe0ff */
[----:B------:R-:W5:Y:S02]  /*3590*/  LDG.E R22, desc[UR10][R22.64] ;  /* 0x0000000a16167981 */ /* 0x000f64000c1e1900 */
[----:B------:R-:W-:-:S05]  /*35a0*/  IMAD.WIDE.U32 R18, R16, UR6, R18 ;  /* 0x0000000610127c25 */ /* 0x000fca000f8e0012 */
[----:B------:R-:W-:-:S05]  /*35b0*/  IADD3 R19, PT, PT, R25, R19, RZ ;  /* 0x0000001319137210 */ /* 0x000fca0007ffe0ff */
[----:B------:R-:W-:-:S04]  /*35c0*/  IMAD R19, R19, UR12, RZ ;  /* 0x0000000c13137c24 */ /* 0x000fc8000f8e02ff */
[C---:B0-----:R-:W-:Y:S02]  /*35d0*/  IMAD R21, R18.reuse, UR13, R19 ;  /* 0x0000000d12157c24 */ /* 0x041fe4000f8e0213 */
[----:B------:R-:W-:-:S05]  /*35e0*/  IMAD.WIDE.U32 R18, R18, UR12, R12 ;  /* 0x0000000c12127c25 */ /* 0x000fca000f8e000c */
[----:B------:R-:W-:Y:S02]  /*35f0*/  IADD3 R19, PT, PT, R19, R21, RZ ;  /* 0x0000001513137210 */ /* 0x000fe40007ffe0ff */
[----:B------:R-:W-:-:S04]  /*3600*/  LEA R20, P3, R18, UR14, 0x2 ;  /* 0x0000000e12147c11 */ /* 0x000fc8000f8610ff */
[----:B------:R-:W-:Y:S01]  /*3610*/  LEA.HI.X R21, R18, UR15, R19, 0x2, P3 ;  /* 0x0000000f12157c11 */ /* 0x000fe200098f1413 */
[----:B------:R-:W-:Y:S02]  /*3620*/  HFMA2 R19, -RZ, RZ, 0, 0 ;  /* 0x00000000ff137431 */ /* 0x000fe400000001ff */
[----:B------:R-:W-:Y:S02]  /*3630*/  VIADD R18, R0, 0x7 ;  /* 0x0000000700127836 */ /* 0x000fe40000000000 */
[----:B------:R-:W5:Y:S02]  /*3640*/  LDG.E R20, desc[UR10][R20.64] ;  /* 0x0000000a14147981 */ /* 0x000f64000c1e1900 */
        /* <DEDUP_REMOVED lines=8> */
[----:B------:R-:W5:Y:S01]  /*36d0*/  LDG.E R18, desc[UR10][R18.64] ;  /* 0x0000000a12127981 */ /* 0x000f62000c1e1900 */
[----:B------:R-:W-:Y:S01]  /*36e0*/  IADD3 R0, PT, PT, R0, 0x8, RZ ;  /* 0x0000000800007810 */ /* 0x000fe20007ffe0ff */
        /* <DEDUP_REMOVED lines=8> */
.L_x_1363:
[----:B------:R-:W-:Y:S05]  /*3770*/  BSYNC.RECONVERGENT B3 ;  /* 0x0000000000037941 */ /* 0x000fea0003800200 */
.L_x_1362:
        /* <DEDUP_REMOVED lines=44> */
[----:B------:R-:W2:Y:S03]  /*3a40*/  LDG.E R20, desc[UR10][R20.64] ;  /* 0x0000000a14147981 */ /* 0x000ea6000c1e1900 */
[----:B------:R-:W-:Y:S02]  /*3a50*/  IADD3 R31, PT, PT, R23, R31, RZ ;  /* 0x0000001f171f7210 */ /* 0x000fe40007ffe0ff */
[----:B------:R-:W-:-:S02]  /*3a60*/  LEA R30, P4, R22, UR6, 0x2 ;  /* 0x00000006161e7c11 */ /* 0x000fc4000f8810ff */
[----:B------:R-:W-:Y:S01]  /*3a70*/  LEA.HI.X R27, R24, UR7, R33, 0x2, P3 ;  /* 0x00000007181b7c11 */ /* 0x000fe200098f1421 */
[----:B------:R-:W-:Y:S01]  /*3a80*/  IMAD.IADD R35, R19, 0x1, R35 ;  /* 0x0000000113237824 */ /* 0x000fe200078e0223 */
[----:B------:R-:W-:Y:S02]  /*3a90*/  LEA.HI.X R31, R22, UR7, R31, 0x2, P4 ;  /* 0x00000007161f7c11 */ /* 0x000fe4000a0f141f */
[C---:B------:R-:W-:Y:S01]  /*3aa0*/  LEA R22, P3, R18.reuse, UR6, 0x2 ;  /* 0x0000000612167c11 */ /* 0x040fe2000f8610ff */
[----:B------:R-:W3:Y:S03]  /*3ab0*/  LDG.E R26, desc[UR10][R26.64] ;  /* 0x0000000a1a1a7981 */ /* 0x000ee6000c1e1900 */
[----:B------:R-:W-:Y:S01]  /*3ac0*/  LEA.HI.X R23, R18, UR7, R35, 0x2, P3 ;  /* 0x0000000712177c11 */ /* 0x000fe200098f1423 */
[----:B------:R-:W4:Y:S04]  /*3ad0*/  LDG.E R30, desc[UR10][R30.64] ;  /* 0x0000000a1e1e7981 */ /* 0x000f28000c1e1900 */
[----:B------:R-:W5:Y:S01]  /*3ae0*/  LDG.E R22, desc[UR10][R22.64] ;  /* 0x0000000a16167981 */ /* 0x000f62000c1e1900 */
[----:B------:R-:W-:Y:S01]  /*3af0*/  IADD3 R0, PT, PT, R0, 0x4, RZ ;  /* 0x0000000400007810 */ /* 0x000fe20007ffe0ff */
[----:B--2---:R-:W-:-:S04]  /*3b00*/  FADD.FTZ R7, R7, R20 ;  /* 0x0000001407077221 */ /* 0x004fc80000010000 */
[----:B---3--:R-:W-:-:S04]  /*3b10*/  FADD.FTZ R7, R7, R26 ;  /* 0x0000001a07077221 */ /* 0x008fc80000010000 */
[----:B----4-:R-:W-:-:S04]  /*3b20*/  FADD.FTZ R7, R7, R30 ;  /* 0x0000001e07077221 */ /* 0x010fc80000010000 */
[----:B-----5:R-:W-:-:S07]  /*3b30*/  FADD.FTZ R7, R7, R22 ;  /* 0x0000001607077221 */ /* 0x020fce0000010000 */
.L_x_1365:
[----:B------:R-:W-:Y:S05]  /*3b40*/  BSYNC.RECONVERGENT B3 ;  /* 0x0000000000037941 */ /* 0x000fea0003800200 */
.L_x_1364:
        /* <DEDUP_REMOVED lines=16> */
[----:B------:R-:W2:Y:S01]  /*3c50*/  LDG.E R24, desc[UR10][R24.64] ;  /* 0x0000000a18187981 */ /* 0x000ea2000c1e1900 */
[----:B------:R-:W-:Y:S01]  /*3c60*/  ISETP.NE.AND P2, PT, R2, 0x1, PT ;  /* 0x000000010200780c */ /* 0x000fe20003f45270 */
[----:B--2---:R-:W-:-:S12]  /*3c70*/  FADD.FTZ R7, R7, R24 ;  /* 0x0000001807077221 */ /* 0x004fd80000010000 */
        /* <DEDUP_REMOVED lines=21> */
[----:B------:R-:W2:Y:S01]  /*3dd0*/  LDG.E R16, desc[UR10][R16.64] ;  /* 0x0000000a10107981 */ /* 0x000ea2000c1e1900 */
[----:B------:R-:W-:-:S05]  /*3de0*/  @P2 LEA.HI.X R21, R24, R21, R0, 0x2, P4 ;  /* 0x0000001518152211 */ /* 0x000fca00020f1400 */
[----:B------:R-:W3:Y:S01]  /*3df0*/  @P2 LDG.E R20, desc[UR10][R20.64] ;  /* 0x0000000a14142981 */ /* 0x000ee2000c1e1900 */
[----:B--2---:R-:W-:-:S04]  /*3e00*/  FADD.FTZ R7, R7, R16 ;  /* 0x0000001007077221 */ /* 0x004fc80000010000 */
[----:B---3--:R-:W-:-:S07]  /*3e10*/  @P2 FADD.FTZ R7, R7, R20 ;  /* 0x0000001407072221 */ /* 0x008fce0000010000 */
.L_x_1361:
[----:B------:R-:W-:Y:S05]  /*3e20*/  BSYNC.RECONVERGENT B2 ;  /* 0x0000000000027941 */ /* 0x000fea0003800200 */
.L_x_1360:
[----:B------:R-:W-:Y:S05]  /*3e30*/  @P1 BRA `(.L_x_1366) ;  /* 0xffffffec000c1947 */ /* 0x000fea000383ffff */
[----:B------:R-:W-:Y:S05]  /*3e40*/  BSYNC.RECONVERGENT B1 ;  /* 0x0000000000017941 */ /* 0x000fea0003800200 */
.L_x_1356:
[----:B------:R-:W0:Y:S01]  /*3e50*/  LDCU UR6, c[0x0][0x3d0] ;  /* 0x00007a00ff0677ac */ /* 0x000e220008000800 */
[----:B------:R-:W1:Y:S01]  /*3e60*/  LDCU.64 UR12, c[0x0][0x3c8] ;  /* 0x00007900ff0c77ac */ /* 0x000e620008000a00 */
[----:B0-----:R-:W-:Y:S02]  /*3e70*/  I2FP.F32.S32 R0, UR6 ;  /* 0x0000000600007c45 */ /* 0x001fe40008201400 */
[----:B-1----:R-:W-:-:S04]  /*3e80*/  LEA R2, P0, R28, UR12, 0x2 ;  /* 0x0000000c1c027c11 */ /* 0x002fc8000f8010ff */
[----:B------:R-:W0:Y:S01]  /*3e90*/  MUFU.RCP R0, R0 ;  /* 0x0000000000007308 */ /* 0x000e220000001000 */
[----:B------:R-:W-:Y:S01]  /*3ea0*/  LEA.HI.X R3, R28, UR13, R29, 0x2, P0 ;  /* 0x0000000d1c037c11 */ /* 0x000fe200080f141d */
[----:B0-----:R-:W-:-:S05]  /*3eb0*/  FMUL.FTZ R7, R7, R0 ;  /* 0x0000000007077220 */ /* 0x001fca0000410000 */
[----:B------:R1:W-:Y:S02]  /*3ec0*/  STG.E desc[UR10][R2.64], R7 ;  /* 0x0000000702007986 */ /* 0x0003e4000c10190a */
.L_x_1355:
[----:B------:R-:W-:Y:S05]  /*3ed0*/  BSYNC.RECONVERGENT B0 ;  /* 0x0000000000007941 */ /* 0x000fea0003800200 */
.L_x_1354:
[----:B------:R-:W2:Y:S01]  /*3ee0*/  LDCU UR6, c[0x0][0x380] ;  /* 0x00007000ff0677ac */ /* 0x000ea20008000800 */
[----:B------:R-:W-:-:S04]  /*3ef0*/  IADD3 R28, P0, PT, R11, R28, RZ ;  /* 0x0000001c0b1c7210 */ /* 0x000fc80007f1e0ff */
[----:B------:R-:W-:Y:S02]  /*3f00*/  IADD3.X R29, PT, PT, RZ, R29, RZ, P0, !PT ;  /* 0x0000001dff1d7210 */ /* 0x000fe400007fe4ff */
[----:B--2---:R-:W-:-:S04]  /*3f10*/  ISETP.GE.U32.AND P0, PT, R28, UR6, PT ;  /* 0x000000061c007c0c */ /* 0x004fc8000bf06070 */
[----:B------:R-:W-:-:S13]  /*3f20*/  ISETP.GE.AND.EX P0, PT, R29, UR9, PT, P0 ;  /* 0x000000091d007c0c */ /* 0x000fda000bf06300 */
[----:B------:R-:W-:Y:S05]  /*3f30*/  @!P0 BRA `(.L_x_1320) ;  /* 0xffffffe0005c8947 */ /* 0x000fea000383ffff */
[----:B------:R-:W-:Y:S05]  /*3f40*/  EXIT ;  /* 0x000000000000794d */ /* 0x000fea0003800000 */
        .weak           $__internal_25_$__cuda_sm20_div_s64
        .type           $__internal_25_$__cuda_sm20_div_s64,@function
        .size           $__internal_25_$__cuda_sm20_div_s64,(.L_x_1516 - $__internal_25_$__cuda_sm20_div_s64)
$__internal_25_$__cuda_sm20_div_s64:
        /* <DEDUP_REMOVED lines=41> */
[----:B------:R-:W-:-:S03]  /*41e0*/  IADD3.X R5, PT, PT, R4, R17, RZ, P0, !PT ;  /* 0x0000001104057210 */ /* 0x000fc600007fe4ff */
[----:B------:R-:W-:Y:S01]  /*41f0*/  IMAD.HI.U32 R4, R6, R7, RZ ;  /* 0x0000000706047227 */ /* 0x000fe200078e00ff */
[----:B------:R-:W-:Y:S02]  /*4200*/  SEL R17, R16, R15, !P3 ;  /* 0x0000000f10117207 */ /* 0x000fe40005800000 */
[----:B------:R-:W-:Y:S02]  /*4210*/  IADD3.X R16, PT, PT, RZ, RZ, R5, P2, P1 ;  /* 0x000000ffff107210 */ /* 0x000fe400017e2405 */
[----:B------:R-:W-:-:S03]  /*4220*/  MOV R5, RZ ;  /* 0x000000ff00057202 */ /* 0x000fc60000000f00 */
[-C--:B------:R-:W-:Y:S02]  /*4230*/  IMAD R19, R16, R17.reuse, RZ ;  /* 0x0000001110137224 */ /* 0x080fe400078e02ff */
[----:B------:R-:W-:-:S04]  /*4240*/  IMAD.WIDE.U32 R4, R6, R17, R4 ;  /* 0x0000001106047225 */ /* 0x000fc800078e0004 */
[----:B------:R-:W-:-:S04]  /*4250*/  IMAD.HI.U32 R21, R16, R17, RZ ;  /* 0x0000001110157227 */ /* 0x000fc800078e00ff */
[----:B------:R-:W-:-:S04]  /*4260*/  IMAD.HI.U32 R4, P0, R16, R7, R4 ;  /* 0x0000000710047227 */ /* 0x000fc80007800004 */
[----:B------:R-:W-:Y:S01]  /*4270*/  IMAD.X R21, RZ, RZ, R21, P0 ;  /* 0x000000ffff157224 */ /* 0x000fe200000e0615 */
[----:B------:R-:W-:-:S04]  /*4280*/  IADD3 R19, P1, PT, R19, R4, RZ ;  /* 0x0000000413137210 */ /* 0x000fc80007f3e0ff */
[----:B------:R-:W-:Y:S01]  /*4290*/  IADD3.X R21, PT, PT, RZ, R21, RZ, P1, !PT ;  /* 0x00000015ff157210 */ /* 0x000fe20000ffe4ff */
[----:B------:R-:W-:-:S04]  /*42a0*/  IMAD.WIDE.U32 R4, R19, R2, RZ ;  /* 0x0000000213047225 */ /* 0x000fc800078e00ff */
        /* <DEDUP_REMOVED lines=24> */
[----:B------:R-:W-:Y:S01]  /*4430*/  IMAD.X R4, RZ, RZ, ~R15, P2 ;  /* 0x000000ffff047224 */ /* 0x000fe200010e0e0f */
[----:B------:R-:W-:Y:S01]  /*4440*/  SEL R14, R3, R2, !P1 ;  /* 0x00000002030e7207 */ /* 0x000fe20004800000 */
[----:B------:R-:W-:Y:S01]  /*4450*/  HFMA2 R3, -RZ, RZ, 0, 0 ;  /* 0x00000000ff037431 */ /* 0x000fe200000001ff */
[----:B------:R-:W-:Y:S02]  /*4460*/  MOV R2, R0 ;  /* 0x0000000000027202 */ /* 0x000fe40000000f00 */
[----:B------:R-:W-:Y:S02]  /*4470*/  ISETP.NE.AND.EX P0, PT, R10, RZ, PT, P0 ;  /* 0x000000ff0a00720c */ /* 0x000fe40003f05300 */
[----:B------:R-:W-:Y:S02]  /*4480*/  SEL R15, R4, R15, !P1 ;  /* 0x0000000f040f7207 */ /* 0x000fe40004800000 */
[----:B------:R-:W-:-:S02]  /*4490*/  SEL R14, R14, 0xffffffff, P0 ;  /* 0xffffffff0e0e7807 */ /* 0x000fc40000000000 */
[----:B------:R-:W-:Y:S01]  /*44a0*/  SEL R15, R15, 0xffffffff, P0 ;  /* 0xffffffff0f0f7807 */ /* 0x000fe20000000000 */
[----:B------:R-:W-:Y:S06]  /*44b0*/  RET.REL.NODEC R2 `(_ZN2at6native49_GLOBAL__N__3489678a_16_AveragePool2d_cu_fb80407630avg_pool2d_out_cuda_frame_nhwcIffEEviPKT_llliiiiiiiiPS3_ibb) ;  /* 0xffffffb802d07950 */ /* 0x000fec0003c3ffff */
.L_x_1367:
        /* <DEDUP_REMOVED lines=12> */
.L_x_1516:


//--------------------- .text._ZN2at6native49_GLOBAL__N__3489678a_16_AveragePool2d_cu_fb80407625avg_pool2d_out_cuda_frameIddEEviPKT_lllliiiiiiiPS3_ibb --------------------------
	.section	.text._ZN2at6native49_GLOBAL__N__3489678a_16_AveragePool2d_cu_fb80407625avg_pool2d_out_cuda_frameIddEEviPKT_lllliiiiiiiPS3_ibb,"ax",@progbits
	.align	128
.text._ZN2at6native49_GLOBAL__N__3489678a_16_AveragePool2d_cu_fb80407625avg_pool2d_out_cuda_frameIddEEviPKT_lllliiiiiiiPS3_ibb:
        .type           _ZN2at6native49_GLOBAL__N__3489678a_16_AveragePool2d_cu_fb80407625avg_pool2d_out_cuda_frameIddEEviPKT_lllliiiiiiiPS3_ibb,@function
        .size           _ZN2at6native49_GLOBAL__N__3489678a_16_AveragePool2d_cu_fb80407625avg_pool2d_out_cuda_frameIddEEviPKT_lllliiiiiiiPS3_ibb,(.L_x_1518 - _ZN2at6native49_GLOBAL__N__3489678a_16_AveragePool2d_cu_fb80407625avg_pool2d_out_cuda_frameIddEEviPKT_lllliiiiiiiPS3_ibb)
        .other          _ZN2at6native49_GLOBAL__N__3489678a_16_AveragePool2d_cu_fb80407625avg_pool2d_out_cuda_frameIddEEviPKT_lllliiiiiiiPS3_ibb,@"STO_CUDA_ENTRY STV_DEFAULT"
_ZN2at6native49_GLOBAL__N__3489678a_16_AveragePool2d_cu_fb80407625avg_pool2d_out_cuda_frameIddEEviPKT_lllliiiiiiiPS3_ibb:
        /* <DEDUP_REMOVED lines=26> */
.L_x_1388:
[----:B------:R-:W2:Y:S01]  /*01a0*/  LDC R11, c[0x0][0x3b0] ;  /* 0x0000ec00ff0b7b82 */ /* 0x000ea20000000800 */
[----:B---3--:R-:W3:Y:S01]  /*01b0*/  LDCU UR6, c[0x0][0x3ac] ;  /* 0x00007580ff0677ac */ /* 0x008ee20008000800 */
[----:B------:R-:W-:Y:S01]  /*01c0*/  BSSY.RECONVERGENT B0, `(.L_x_1369) ;  /* 0x0000038000007945 */ /* 0x000fe20003800200 */
[----:B-12---:R-:W-:-:S04]  /*01d0*/  IABS R9, R11 ;  /* 0x0000000b00097213 */ /* 0x006fc80000000000 */
[----:B------:R-:W2:Y:S08]  /*01e0*/  I2F.RP R2, R9 ;  /* 0x0000000900027306 */ /* 0x000eb00000209400 */
[----:B--2---:R-:W2:Y:S02]  /*01f0*/  MUFU.RCP R2, R2 ;  /* 0x0000000200027308 */ /* 0x004ea40000001000 */
[----:B0-2---:R-:W-:-:S06]  /*0200*/  VIADD R6, R2, 0xffffffe ;  /* 0x0ffffffe02067836 */ /* 0x005fcc0000000000 */
        /* <DEDUP_REMOVED lines=16> */
[----:B------:R-:W-:-:S06]  /*0310*/  @P0 VIADD R2, R2, 0x1 ;  /* 0x0000000102020836 */ /* 0x000fcc0000000000 */
[----:B------:R-:W-:Y:S01]  /*0320*/  @!P2 IMAD.MOV R2, RZ, RZ, -R2 ;  /* 0x000000ffff02a224 */ /* 0x000fe200078e0a02 */
[----:B------:R-:W-:-:S04]  /*0330*/  @!P1 LOP3.LUT R2, RZ, R11, RZ, 0x33, !PT ;  /* 0x0000000bff029212 */ /* 0x000fc800078e33ff */
[----:B------:R-:W-:-:S04]  /*0340*/  SHF.R.S32.HI R6, RZ, 0x1f, R2 ;  /* 0x0000001fff067819 */ /* 0x000fc80000011402 */
[----:B---3--:R-:W-:-:S04]  /*0350*/  LOP3.LUT R4, R6, UR6, RZ, 0xfc, !PT ;  /* 0x0000000606047c12 */ /* 0x008fc8000f8efcff */
[----:B------:R-:W-:-:S13]  /*0360*/  ISETP.NE.U32.AND P0, PT, R4, RZ, PT ;  /* 0x000000ff0400720c */ /* 0x000fda0003f05070 */
[----:B------:R-:W-:Y:S05]  /*0370*/  @P0 BRA `(.L_x_1370) ;  /* 0x00000000005c0947 */ /* 0x000fea0003800000 */
[----:B------:R-:W2:Y:S02]  /*0380*/  LDCU UR6, c[0x0][0x3a8] ;  /* 0x00007500ff0677ac */ /* 0x000ea40008000800 */
        /* <DEDUP_REMOVED lines=8> */
[----:B------:R-:W-:-:S04]  /*0410*/  IMAD.HI.U32 R7, R7, R9, R6 ;  /* 0x0000000907077227 */ /* 0x000fc800078e0006 */
[----:B------:R-:W-:Y:S02]  /*0420*/  IMAD.MOV.U32 R9, RZ, RZ, RZ ;  /* 0x000000ffff097224 */ /* 0x000fe400078e00ff */
        /* <DEDUP_REMOVED lines=12> */
.L_x_1370:
[----:B------:R-:W-:-:S07]  /*04f0*/  MOV R4, 0x510 ;  /* 0x0000051000047802 */ /* 0x000fce0000000f00 */
[----:B01----:R-:W-:Y:S05]  /*0500*/  CALL.REL.NOINC `($__internal_27_$__cuda_sm20_div_s64) ;  /* 0x0000003c00047944 */ /* 0x003fea0003c00000 */
[----:B------:R-:W0:Y:S01]  /*0510*/  LDCU UR6, c[0x0][0x3a8] ;  /* 0x00007500ff0677ac */ /* 0x000e220008000800 */
[----:B------:R-:W-:-:S04]  /*0520*/  IMAD.MOV R7, RZ, RZ, -R8 ;  /* 0x000000ffff077224 */ /* 0x000fc800078e0a08 */
[----:B0-----:R-:W-:-:S07]  /*0530*/  IMAD R2, R7, UR6, R2 ;  /* 0x0000000607027c24 */ /* 0x001fce000f8e0202 */
.L_x_1371:
[----:B01----:R-:W-:Y:S05]  /*0540*/  BSYNC.RECONVERGENT B0 ;  /* 0x0000000000007941 */ /* 0x003fea0003800200 */
.L_x_1369:
        /* <DEDUP_REMOVED lines=17> */
[----:B--2---:R-:W-:-:S02]  /*0660*/  IMAD.MOV.U32 R6, RZ, RZ, RZ ;  /* 0x000000ffff067224 */ /* 0x004fc400078e00ff */
        /* <DEDUP_REMOVED lines=10> */
[----:B------:R-:W-:-:S05]  /*0710*/  @!P0 IMAD.IADD R7, R7, 0x1, -R4 ;  /* 0x0000000107078824 */ /* 0x000fca00078e0a04 */
[----:B------:R-:W-:-:S13]  /*0720*/  ISETP.GT.U32.AND P0, PT, R4, R7, PT ;  /* 0x000000070400720c */ /* 0x000fda0003f04070 */
[----:B------:R-:W-:Y:S01]  /*0730*/  @!P0 IMAD.IADD R7, R7, 0x1, -R4 ;  /* 0x0000000107078824 */ /* 0x000fe200078e0a04 */
[----:B------:R-:W-:-:S03]  /*0740*/  ISETP.NE.AND P0, PT, R14, RZ, PT ;  /* 0x000000ff0e00720c */ /* 0x000fc60003f05270 */
[----:B------:R-:W-:Y:S01]  /*0750*/  IMAD.MOV.U32 R4, RZ, RZ, R7 ;  /* 0x000000ffff047224 */ /* 0x000fe200078e0007 */
[----:B----4-:R-:W-:Y:S02]  /*0760*/  VIMNMX R7, PT, PT, R10, UR8, PT ;  /* 0x000000080a077c48 */ /* 0x010fe4000bfe0100 */
[----:B------:R-:W-:Y:S01]  /*0770*/  IADD3 R10, PT, PT, -R13, R10, RZ ;  /* 0x0000000a0d0a7210 */ /* 0x000fe20007ffe1ff */
[----:B------:R-:W-:-:S06]  /*0780*/  @!P1 IMAD.MOV R4, RZ, RZ, -R4 ;  /* 0x000000ffff049224 */ /* 0x000fcc00078e0a04 */
        /* <DEDUP_REMOVED lines=11> */
[----:B------:R-:W-:Y:S01]  /*0840*/  IMAD.IADD R10, R2, 0x1, -R15 ;  /* 0x00000001020a7824 */ /* 0x000fe200078e0a0f */
[----:B------:R-:W-:Y:S01]  /*0850*/  BSSY.RECONVERGENT B0, `(.L_x_1374) ;  /* 0x0000102000007945 */ /* 0x000fe20003800200 */
[----:B------:R-:W-:Y:S01]  /*0860*/  IMAD.IADD R24, R15, 0x1, -R2 ;  /* 0x000000010f187824 */ /* 0x000fe200078e0a02 */
[----:B------:R-:W-:Y:S01]  /*0870*/  CS2R R22, SRZ ;  /* 0x0000000000167805 */ /* 0x000fe2000001ff00 */
[----:B------:R-:W-:Y:S01]  /*0880*/  IMAD.MOV.U32 R26, RZ, RZ, R4 ;  /* 0x000000ffff1a7224 */ /* 0x000fe200078e0004 */
[----:B------:R-:W-:-:S13]  /*0890*/  ISETP.GT.U32.AND P0, PT, R10, -0x10, PT ;  /* 0xfffffff00a00780c */ /* 0x000fda0003f04070 */
.L_x_1384:
[----:B0-----:R-:W0:Y:S01]  /*08a0*/  LDCU.64 UR6, c[0x0][0x398] ;  /* 0x00007300ff0677ac */ /* 0x001e220008000a00 */
[----:B------:R-:W-:Y:S01]  /*08b0*/  IMAD.MOV.U32 R27, RZ, RZ, RZ ;  /* 0x000000ffff1b7224 */ /* 0x000fe200078e00ff */
[----:B------:R-:W-:Y:S01]  /*08c0*/  BSSY.RECONVERGENT B2, `(.L_x_1375) ;  /* 0x0000078000027945 */ /* 0x000fe20003800200 */
[----:B------:R-:W-:Y:S01]  /*08d0*/  MOV R28, R2 ;  /* 0x00000002001c7202 */ /* 0x000fe20000000f00 */
[----:B0-----:R-:W-:Y:S02]  /*08e0*/  IMAD R13, R9, UR6, RZ ;  /* 0x00000006090d7c24 */ /* 0x001fe4000f8e02ff */
[----:B------:R-:W-:-:S04]  /*08f0*/  IMAD.WIDE.U32 R10, R8, UR6, R26 ;  /* 0x00000006080a7c25 */ /* 0x000fc8000f8e001a */
[----:B------:R-:W-:-:S04]  /*0900*/  IMAD R13, R8, UR7, R13 ;  /* 0x00000007080d7c24 */ /* 0x000fc8000f8e020d */
[----:B------:R-:W-:Y:S01]  /*0910*/  IMAD.IADD R25, R11, 0x1, R13 ;  /* 0x000000010b197824 */ /* 0x000fe200078e020d */
[----:B-1234-:R-:W-:Y:S06]  /*0920*/  @P0 BRA `(.L_x_1376) ;  /* 0x0000000400c40947 */ /* 0x01efec0003800000 */
[----:B------:R-:W0:Y:S01]  /*0930*/  LDCU.64 UR14, c[0x0][0x3a0] ;  /* 0x00007400ff0e77ac */ /* 0x000e220008000a00 */
[--C-:B------:R-:W-:Y:S01]  /*0940*/  IMAD.MOV.U32 R12, RZ, RZ, R2.reuse ;  /* 0x000000ffff0c7224 */ /* 0x100fe200078e0002 */
[----:B------:R-:W-:Y:S01]  /*0950*/  LOP3.LUT R27, R24, 0xfffffff0, RZ, 0xc0, !PT ;  /* 0xfffffff0181b7812 */ /* 0x000fe200078ec0ff */
[----:B------:R-:W-:Y:S01]  /*0960*/  IMAD.MOV.U32 R13, RZ, RZ, RZ ;  /* 0x000000ffff0d7224 */ /* 0x000fe200078e00ff */
[----:B------:R-:W1:Y:S01]  /*0970*/  LDCU.64 UR6, c[0x0][0x388] ;  /* 0x00007100ff0677ac */ /* 0x000e620008000a00 */
[----:B------:R-:W-:Y:S01]  /*0980*/  IMAD.MOV.U32 R28, RZ, RZ, R2 ;  /* 0x000000ffff1c7224 */ /* 0x000fe200078e0002 */
[----:B------:R-:W-:Y:S01]  /*0990*/  IADD3 R27, PT, PT, -R27, RZ, RZ ;  /* 0x000000ff1b1b7210 */ /* 0x000fe20007ffe1ff */
[----:B0-----:R-:W-:Y:S02]  /*09a0*/  IMAD R15, R25, UR14, RZ ;  /* 0x0000000e190f7c24 */ /* 0x001fe4000f8e02ff */
[----:B------:R-:W-:-:S04]  /*09b0*/  IMAD.WIDE.U32 R12, R10, UR14, R12 ;  /* 0x0000000e0a0c7c25 */ /* 0x000fc8000f8e000c */
[----:B------:R-:W-:Y:S01]  /*09c0*/  IMAD R15, R10, UR15, R15 ;  /* 0x0000000f0a0f7c24 */ /* 0x000fe2000f8e020f */
[----:B-1----:R-:W-:-:S03]  /*09d0*/  LEA R16, P1, R12, UR6, 0x3 ;  /* 0x000000060c107c11 */ /* 0x002fc6000f8218ff */
[----:B------:R-:W-:Y:S01]  /*09e0*/  IMAD.IADD R13, R13, 0x1, R15 ;  /* 0x000000010d0d7824 */ /* 0x000fe200078e020f */
[----:B------:R-:W-:-:S04]  /*09f0*/  IADD3 R16, P2, PT, R16, 0x40, RZ ;  /* 0x0000004010107810 */ /* 0x000fc80007f5e0ff */
[----:B------:R-:W-:-:S05]  /*0a00*/  LEA.HI.X R12, R12, UR7, R13, 0x3, P1 ;  /* 0x000000070c0c7c11 */ /* 0x000fca00088f1c0d */
[----:B------:R-:W-:-:S07]  /*0a10*/  IMAD.X R17, RZ, RZ, R12, P2 ;  /* 0x000000ffff117224 */ /* 0x000fce00010e060c */
.L_x_1377:
[----:B------:R-:W-:Y:S02]  /*0a20*/  IMAD.MOV.U32 R12, RZ, RZ, R16 ;  /* 0x000000ffff0c7224 */ /* 0x000fe400078e0010 */
[----:B------:R-:W-:-:S05]  /*0a30*/  IMAD.MOV.U32 R13, RZ, RZ, R17 ;  /* 0x000000ffff0d7224 */ /* 0x000fca00078e0011 */
[----:B------:R-:W2:Y:S04]  /*0a40*/  LDG.E.64 R18, desc[UR10][R12.64+-0x40] ;  /* 0xffffc00a0c127981 */ /* 0x000ea8000c1e1b00 */
[----:B------:R-:W3:Y:S04]  /*0a50*/  LDG.E.64 R16, desc[UR10][R12.64+-0x38] ;  /* 0xffffc80a0c107981 */ /* 0x000ee8000c1e1b00 */
[----:B------:R-:W4:Y:S04]  /*0a60*/  LDG.E.64 R14, desc[UR10][R12.64+-0x30] ;  /* 0xffffd00a0c0e7981 */ /* 0x000f28000c1e1b00 */
[----:B------:R-:W5:Y:S01]  /*0a70*/  LDG.E.64 R20, desc[UR10][R12.64+-0x28] ;  /* 0xffffd80a0c147981 */ /* 0x000f62000c1e1b00 */
[----:B--2---:R0:W3:Y:S03]  /*0a80*/  DADD R18, R18, R22 ;  /* 0x0000000012127229 */ /* 0x0040e60000000016 */
[----:B0-----:R-:W2:-:S15]  /*0a90*/  LDG.E.64 R22, desc[UR10][R12.64+-0x8] ;  /* 0xfffff80a0c167981 */ /* 0x001e9e000c1e1b00 */
[----:B------:R-:W-:-:S15]  /*0aa0*/  NOP ;  /* 0x0000000000007918 */ /* 0x000fde0000000000 */
[----:B------:R-:W-:-:S15]  /*0ab0*/  NOP ;  /* 0x0000000000007918 */ /* 0x000fde0000000000 */
[----:B------:R-:W-:-:S15]  /*0ac0*/  NOP ;  /* 0x0000000000007918 */ /* 0x000fde0000000000 */
[----:B------:R-:W-:-:S01]  /*0ad0*/  NOP ;  /* 0x0000000000007918 */ /* 0x000fc20000000000 */
[----:B---3--:R0:W4:Y:S02]  /*0ae0*/  DADD R16, R18, R16 ;  /* 0x0000000012107229 */ /* 0x0081240000000010 */
[----:B0-----:R-:W3:-:S15]  /*0af0*/  LDG.E.64 R18, desc[UR10][R12.64+-0x20] ;  /* 0xffffe00a0c127981 */ /* 0x001ede000c1e1b00 */
[----:B------:R-:W-:-:S15]  /*0b00*/  NOP ;  /* 0x0000000000007918 */ /* 0x000fde0000000000 */
[----:B------:R-:W-:-:S15]  /*0b10*/  NOP ;  /* 0x0000000000007918 */ /* 0x000fde0000000000 */
[----:B------:R-:W-:-:S15]  /*0b20*/  NOP ;  /* 0x0000000000007918 */ /* 0x000fde0000000000 */
[----:B------:R-:W-:-:S02]  /*0b30*/  NOP ;  /* 0x0000000000007918 */ /* 0x000fc40000000000 */
[----:B----4-:R0:W5:Y:S02]  /*0b40*/  DADD R14, R16, R14 ;  /* 0x00000000100e7229 */ /* 0x010164000000000e */
[----:B0-----:R-:W4:-:S15]  /*0b50*/  LDG.E.64 R16, desc[UR10][R12.64+-0x18] ;  /* 0xffffe80a0c107981 */ /* 0x001f1e000c1e1b00 */
[----:B------:R-:W-:-:S15]  /*0b60*/  NOP ;  /* 0x0000000000007918 */ /* 0x000fde0000000000 */
[----:B------:R-:W-:-:S15]  /*0b70*/  NOP ;  /* 0x0000000000007918 */ /* 0x000fde0000000000 */
[----:B------:R-:W-:-:S15]  /*0b80*/  NOP ;  /* 0x0000000000007918 */ /* 0x000fde0000000000 */
[----:B------:R-:W-:-:S02]  /*0b90*/  NOP ;  /* 0x0000000000007918 */ /* 0x000fc40000000000 */
[----:B-----5:R0:W3:Y:S02]  /*0ba0*/  DADD R20, R14, R20 ;  /* 0x000000000e147229 */ /* 0x0200e40000000014 */
[----:B0-----:R-:W5:-:S15]  /*0bb0*/  LDG.E.64 R14, desc[UR10][R12.64+-0x10] ;  /* 0xfffff00a0c0e7981 */ /* 0x001f5e000c1e1b00 */
[----:B------:R-:W-:-:S15]  /*0bc0*/  NOP ;  /* 0x0000000000007918 */ /* 0x000fde0000000000 */
[----:B------:R-:W-:-:S15]  /*0bd0*/  NOP ;  /* 0x0000000000007918 */ /* 0x000fde0000000000 */
[----:B------:R-:W-:-:S15]  /*0be0*/  NOP ;  /* 0x0000000000007918 */ /* 0x000fde0000000000 */
[----:B------:R-:W-:-:S02]  /*0bf0*/  NOP ;  /* 0x0000000000007918 */ /* 0x000fc40000000000 */
        /* <DEDUP_REMOVED lines=12> */
[----:B-----5:R0:W2:Y:S02]  /*0cc0*/  DADD R14, R16, R14 ;  /* 0x00000000100e7229 */ /* 0x0200a4000000000e */
[----:B0-----:R-:W5:-:S15]  /*0cd0*/  LDG.E.64 R16, desc[UR10][R12.64+0x18] ;  /* 0x0000180a0c107981 */ /* 0x001f5e000c1e1b00 */
[----:B------:R-:W-:-:S15]  /*0ce0*/  NOP ;  /* 0x0000000000007918 */ /* 0x000fde0000000000 */
[----:B------:R-:W-:-:S15]  /*0cf0*/  NOP ;  /* 0x0000000000007918 */ /* 0x000fde0000000000 */
[----:B------:R-:W-:-:S15]  /*0d00*/  NOP ;  /* 0x0000000000007918 */ /* 0x000fde0000000000 */
[----:B------:R-:W-:-:S02]  /*0d10*/  NOP ;  /* 0x0000000000007918 */ /* 0x000fc40000000000 */
[----:B--2---:R0:W3:Y:S02]  /*0d20*/  DADD R22, R14, R22 ;  /* 0x000000000e167229 */ /* 0x0040e40000000016 */
[----:B0-----:R-:W2:-:S15]  /*0d30*/  LDG.E.64 R14, desc[UR10][R12.64+0x10] ;  /* 0x0000100a0c0e7981 */ /* 0x001e9e000c1e1b00 */
        /* <DEDUP_REMOVED lines=10> */
[----:B----4-:R0:W2:Y:S02]  /*0de0*/  DADD R18, R20, R18 ;  /* 0x0000000014127229 */ /* 0x0100a40000000012 */
[----:B0-----:R-:W4:-:S15]  /*0df0*/  LDG.E.64 R20, desc[UR10][R12.64+0x30] ;  /* 0x0000300a0c147981 */ /* 0x001f1e000c1e1b00 */
[----:B------:R-:W-:-:S15]  /*0e00*/  NOP ;  /* 0x0000000000007918 */ /* 0x000fde0000000000 */
[----:B------:R-:W-:-:S15]  /*0e10*/  NOP ;  /* 0x0000000000007918 */ /* 0x000fde0000000000 */
[----:B------:R-:W-:-:S15]  /*0e20*/  NOP ;  /* 0x0000000000007918 */ /* 0x000fde0000000000 */
[----:B------:R-:W-:-:S02]  /*0e30*/  NOP ;  /* 0x0000000000007918 */ /* 0x000fc40000000000 */
[----:B--2---:R0:W5:Y:S02]  /*0e40*/  DADD R18, R18, R14 ;  /* 0x0000000012127229 */ /* 0x004164000000000e */
[----:B0-----:R-:W2:-:S15]  /*0e50*/  LDG.E.64 R14, desc[UR10][R12.64+0x20] ;  /* 0x0000200a0c0e7981 */ /* 0x001e9e000c1e1b00 */
[----:B------:R-:W-:-:S15]  /*0e60*/  NOP ;  /* 0x0000000000007918 */ /* 0x000fde0000000000 */
[----:B------:R-:W-:-:S15]  /*0e70*/  NOP ;  /* 0x0000000000007918 */ /* 0x000fde0000000000 */
[----:B------:R-:W-:-:S15]  /*0e80*/  NOP ;  /* 0x0000000000007918 */ /* 0x000fde0000000000 */
[----:B------:R-:W-:-:S02]  /*0e90*/  NOP ;  /* 0x0000000000007918 */ /* 0x000fc40000000000 */
[----:B-----5:R0:W2:Y:S02]  /*0ea0*/  DADD R16, R18, R16 ;  /* 0x0000000012107229 */ /* 0x0200a40000000010 */
[----:B0-----:R-:W5:Y:S01]  /*0eb0*/  LDG.E.64 R18, desc[UR10][R12.64+0x28] ;  /* 0x0000280a0c127981 */ /* 0x001f62000c1e1b00 */
[----:B------:R-:W-:-:S05]  /*0ec0*/  VIADD R27, R27, 0x10 ;  /* 0x000000101b1b7836 */ /* 0x000fca0000000000 */
[----:B------:R-:W-:Y:S02]  /*0ed0*/  ISETP.NE.AND P1, PT, R27, RZ, PT ;  /* 0x000000ff1b00720c */ /* 0x000fe40003f25270 */
[----:B------:R-:W-:-:S15]  /*0ee0*/  IADD3 R28, PT, PT, R28, 0x10, RZ ;  /* 0x000000101c1c7810 */ /* 0x000fde0007ffe0ff */
[----:B------:R-:W-:-:S15]  /*0ef0*/  NOP ;  /* 0x0000000000007918 */ /* 0x000fde0000000000 */
[----:B------:R-:W-:-:S15]  /*0f00*/  NOP ;  /* 0x0000000000007918 */ /* 0x000fde0000000000 */
[----:B------:R-:W-:-:S09]  /*0f10*/  NOP ;  /* 0x0000000000007918 */ /* 0x000fd20000000000 */
[----:B--2---:R0:W5:Y:S02]  /*0f20*/  DADD R14, R16, R14 ;  /* 0x00000000100e7229 */ /* 0x004164000000000e */
[----:B0-----:R-:W-:-:S05]  /*0f30*/  IADD3 R16, P2, PT, R12, 0x80, RZ ;  /* 0x000000800c107810 */ /* 0x001fca0007f5e0ff */
[----:B------:R-:W-:-:S15]  /*0f40*/  IMAD.X R17, RZ, RZ, R13, P2 ;  /* 0x000000ffff117224 */ /* 0x000fde00010e060d */
[----:B------:R-:W-:-:S15]  /*0f50*/  NOP ;  /* 0x0000000000007918 */ /* 0x000fde0000000000 */
[----:B------:R-:W-:-:S15]  /*0f60*/  NOP ;  /* 0x0000000000007918 */ /* 0x000fde0000000000 */
[----:B------:R-:W-:-:S12]  /*0f70*/  NOP ;  /* 0x0000000000007918 */ /* 0x000fd80000000000 */
[----:B-----5:R-:W4:-:S15]  /*0f80*/  DADD R14, R14, R18 ;  /* 0x000000000e0e7229 */ /* 0x020f1e0000000012 */
[----:B------:R-:W-:-:S15]  /*0f90*/  NOP ;  /* 0x0000000000007918 */ /* 0x000fde0000000000 */
[----:B------:R-:W-:-:S15]  /*0fa0*/  NOP ;  /* 0x0000000000007918 */ /* 0x000fde0000000000 */
[----:B------:R-:W-:-:S15]  /*0fb0*/  NOP ;  /* 0x0000000000007918 */ /* 0x000fde0000000000 */
[----:B------:R-:W-:-:S04]  /*0fc0*/  NOP ;  /* 0x0000000000007918 */ /* 0x000fc80000000000 */
[----:B----4-:R-:W3:-:S15]  /*0fd0*/  DADD R14, R14, R20 ;  /* 0x000000000e0e7229 */ /* 0x010ede0000000014 */
[----:B------:R-:W-:-:S15]  /*0fe0*/  NOP ;  /* 0x0000000000007918 */ /* 0x000fde0000000000 */
[----:B------:R-:W-:-:S15]  /*0ff0*/  NOP ;  /* 0x0000000000007918 */ /* 0x000fde0000000000 */
[----:B------:R-:W-:-:S15]  /*1000*/  NOP ;  /* 0x0000000000007918 */ /* 0x000fde0000000000 */
[----:B------:R-:W-:-:S04]  /*1010*/  NOP ;  /* 0x0000000000007918 */ /* 0x000fc80000000000 */
[----:B---3--:R0:W1:Y:S02]  /*1020*/  DADD R22, R14, R22 ;  /* 0x000000000e167229 */ /* 0x0080640000000016 */
[----:B01----:R-:W-:Y:S05]  /*1030*/  @P1 BRA `(.L_x_1377) ;  /* 0xfffffff800781947 */ /* 0x003fea000383ffff */
.L_x_1376:
[----:B------:R-:W-:Y:S05]  /*1040*/  BSYNC.RECONVERGENT B2 ;  /* 0x0000000000027941 */ /* 0x000fea0003800200 */
.L_x_1375:
[----:B------:R-:W-:Y:S01]  /*1050*/  LOP3.LUT R12, R24, 0xf, RZ, 0xc0, !PT ;  /* 0x0000000f180c7812 */ /* 0x000fe200078ec0ff */
[----:B------:R-:W-:Y:S01]  /*1060*/  VIADD R26, R26, 0x1 ;  /* 0x000000011a1a7836 */ /* 0x000fe20000000000 */
[----:B------:R-:W-:Y:S02]  /*1070*/  BSSY.RECONVERGENT B2, `(.L_x_1378) ;  /* 0x000007e000027945 */ /* 0x000fe40003800200 */
        /* <DEDUP_REMOVED lines=13> */
[----:B-1----:R-:W-:-:S03]  /*1150*/  LEA R20, P2, R12, UR14, 0x3 ;  /* 0x0000000e0c147c11 */ /* 0x002fc6000f8418ff */
[----:B------:R-:W-:-:S05]  /*1160*/  IMAD.IADD R13, R15, 0x1, R13 ;  /* 0x000000010f0d7824 */ /* 0x000fca00078e020d */
[----:B------:R-:W-:-:S05]  /*1170*/  LEA.HI.X R21, R12, UR15, R13, 0x3, P2 ;  /* 0x0000000f0c157c11 */ /* 0x000fca00090f1c0d */
        /* <DEDUP_REMOVED lines=22> */
[----:B-----5:R0:W4:Y:S02]  /*12e0*/  DADD R18, R18, R12 ;  /* 0x0000000012127229 */ /* 0x020124000000000c */
[----:B0-----:R-:W5:Y:S01]  /*12f0*/  LDG.E.64 R12, desc[UR10][R20.64+0x30] ;  /* 0x0000300a140c7981 */ /* 0x001f62000c1e1b00 */
[----:B------:R-:W-:-:S15]  /*1300*/  VIADD R28, R28, 0x8 ;  /* 0x000000081c1c7836 */ /* 0x000fde0000000000 */
[----:B------:R-:W-:-:S15]  /*1310*/  NOP ;  /* 0x0000000000007918 */ /* 0x000fde0000000000 */
[----:B------:R-:W-:-:S15]  /*1320*/  NOP ;  /* 0x0000000000007918 */ /* 0x000fde0000000000 */
[----:B------:R-:W-:-:S15]  /*1330*/  NOP ;  /* 0x0000000000007918 */ /* 0x000fde0000000000 */
[----:B------:R-:W-:-:S01]  /*1340*/  NOP ;  /* 0x0000000000007918 */ /* 0x000fc20000000000 */
[----:B----4-:R-:W3:-:S15]  /*1350*/  DADD R14, R18, R14 ;  /* 0x00000000120e7229 */ /* 0x010ede000000000e */
[----:B------:R-:W-:-:S15]  /*1360*/  NOP ;  /* 0x0000000000007918 */ /* 0x000fde0000000000 */
[----:B------:R-:W-:-:S15]  /*1370*/  NOP ;  /* 0x0000000000007918 */ /* 0x000fde0000000000 */
[----:B------:R-:W-:-:S15]  /*1380*/  NOP ;  /* 0x0000000000007918 */ /* 0x000fde0000000000 */
[----:B------:R-:W-:-:S04]  /*1390*/  NOP ;  /* 0x0000000000007918 */ /* 0x000fc80000000000 */
[----:B---3--:R-:W5:-:S15]  /*13a0*/  DADD R14, R14, R16 ;  /* 0x000000000e0e7229 */ /* 0x008f5e0000000010 */
[----:B------:R-:W-:-:S15]  /*13b0*/  NOP ;  /* 0x0000000000007918 */ /* 0x000fde0000000000 */
[----:B------:R-:W-:-:S15]  /*13c0*/  NOP ;  /* 0x0000000000007918 */ /* 0x000fde0000000000 */
[----:B------:R-:W-:-:S15]  /*13d0*/  NOP ;  /* 0x0000000000007918 */ /* 0x000fde0000000000 */
[----:B------:R-:W-:-:S04]  /*13e0*/  NOP ;  /* 0x0000000000007918 */ /* 0x000fc80000000000 */
[----:B-----5:R-:W2:-:S15]  /*13f0*/  DADD R12, R14, R12 ;  /* 0x000000000e0c7229 */ /* 0x020e9e000000000c */
[----:B------:R-:W-:-:S15]  /*1400*/  NOP ;  /* 0x0000000000007918 */ /* 0x000fde0000000000 */
[----:B------:R-:W-:-:S15]  /*1410*/  NOP ;  /* 0x0000000000007918 */ /* 0x000fde0000000000 */
[----:B------:R-:W-:-:S15]  /*1420*/  NOP ;  /* 0x0000000000007918 */ /* 0x000fde0000000000 */
[----:B------:R-:W-:-:S04]  /*1430*/  NOP ;  /* 0x0000000000007918 */ /* 0x000fc80000000000 */
[----:B--2---:R0:W1:Y:S02]  /*1440*/  DADD R22, R12, R22 ;  /* 0x000000000c167229 */ /* 0x0040640000000016 */
.L_x_1381:
[----:B------:R-:W-:Y:S05]  /*1450*/  BSYNC.RECONVERGENT B3 ;  /* 0x0000000000037941 */ /* 0x000fea0003800200 */
.L_x_1380:
[----:B0-----:R-:W-:-:S04]  /*1460*/  LOP3.LUT R12, R24, 0x7, RZ, 0xc0, !PT ;  /* 0x00000007180c7812 */ /* 0x001fc800078ec0ff */
[----:B------:R-:W-:-:S13]  /*1470*/  ISETP.NE.AND P2, PT, R12, RZ, PT ;  /* 0x000000ff0c00720c */ /* 0x000fda0003f45270 */
        /* <DEDUP_REMOVED lines=8> */
[----:B------:R-:W2:Y:S01]  /*1500*/  LDCU.64 UR14, c[0x0][0x388] ;  /* 0x00007100ff0e77ac */ /* 0x000ea20008000a00 */
[----:B0-----:R-:W-:Y:S02]  /*1510*/  IMAD R15, R25, UR6, RZ ;  /* 0x00000006190f7c24 */ /* 0x001fe4000f8e02ff */
[----:B------:R-:W-:-:S04]  /*1520*/  IMAD.WIDE.U32 R12, R10, UR6, R28 ;  /* 0x000000060a0c7c25 */ /* 0x000fc8000f8e001c */
[----:B------:R-:W-:Y:S01]  /*1530*/  IMAD R15, R10, UR7, R15 ;  /* 0x000000070a0f7c24 */ /* 0x000fe2000f8e020f */
[----:B--2---:R-:W-:-:S03]  /*1540*/  LEA R20, P2, R12, UR14, 0x3 ;  /* 0x0000000e0c147c11 */ /* 0x004fc6000f8418ff */
[----:B------:R-:W-:-:S05]  /*1550*/  IMAD.IADD R15, R15, 0x1, R13 ;  /* 0x000000010f0f7824 */ /* 0x000fca00078e020d */
[----:B------:R-:W-:-:S05]  /*1560*/  LEA.HI.X R21, R12, UR15, R15, 0x3, P2 ;  /* 0x0000000f0c157c11 */ /* 0x000fca00090f1c0f */
[----:B------:R-:W1:Y:S04]  /*1570*/  LDG.E.64 R18, desc[UR10][R20.64] ;  /* 0x0000000a14127981 */ /* 0x000e68000c1e1b00 */
[----:B------:R-:W2:Y:S04]  /*1580*/  LDG.E.64 R16, desc[UR10][R20.64+0x8] ;  /* 0x0000080a14107981 */ /* 0x000ea8000c1e1b00 */
[----:B------:R-:W3:Y:S04]  /*1590*/  LDG.E.64 R14, desc[UR10][R20.64+0x10] ;  /* 0x0000100a140e7981 */ /* 0x000ee8000c1e1b00 */
[----:B------:R-:W4:Y:S01]  /*15a0*/  LDG.E.64 R12, desc[UR10][R20.64+0x18] ;  /* 0x0000180a140c7981 */ /* 0x000f22000c1e1b00 */
[----:B------:R-:W-:Y:S01]  /*15b0*/  VIADD R28, R28, 0x4 ;  /* 0x000000041c1c7836 */ /* 0x000fe20000000000 */
[----:B-1----:R-:W2:-:S15]  /*15c0*/  DADD R18, R22, R18 ;  /* 0x0000000016127229 */ /* 0x002e9e0000000012 */
[----:B------:R-:W-:-:S15]  /*15d0*/  NOP ;  /* 0x0000000000007918 */ /* 0x000fde0000000000 */
[----:B------:R-:W-:-:S15]  /*15e0*/  NOP ;  /* 0x0000000000007918 */ /* 0x000fde0000000000 */
[----:B------:R-:W-:-:S15]  /*15f0*/  NOP ;  /* 0x0000000000007918 */ /* 0x000fde0000000000 */
[----:B------:R-:W-:-:S04]  /*1600*/  NOP ;  /* 0x0000000000007918 */ /* 0x000fc80000000000 */
[----:B--2---:R-:W3:-:S15]  /*1610*/  DADD R16, R18, R16 ;  /* 0x0000000012107229 */ /* 0x004ede0000000010 */
[----:B------:R-:W-:-:S15]  /*1620*/  NOP ;  /* 0x0000000000007918 */ /* 0x000fde0000000000 */
[----:B------:R-:W-:-:S15]  /*1630*/  NOP ;  /* 0x0000000000007918 */ /* 0x000fde0000000000 */
[----:B------:R-:W-:-:S15]  /*1640*/  NOP ;  /* 0x0000000000007918 */ /* 0x000fde0000000000 */
[----:B------:R-:W-:-:S04]  /*1650*/  NOP ;  /* 0x0000000000007918 */ /* 0x000fc80000000000 */
[----:B---3--:R-:W4:-:S15]  /*1660*/  DADD R14, R16, R14 ;  /* 0x00000000100e7229 */ /* 0x008f1e000000000e */
[----:B------:R-:W-:-:S15]  /*1670*/  NOP ;  /* 0x0000000000007918 */ /* 0x000fde0000000000 */
[----:B------:R-:W-:-:S15]  /*1680*/  NOP ;  /* 0x0000000000007918 */ /* 0x000fde0000000000 */
[----:B------:R-:W-:-:S15]  /*1690*/  NOP ;  /* 0x0000000000007918 */ /* 0x000fde0000000000 */
[----:B------:R-:W-:-:S04]  /*16a0*/  NOP ;  /* 0x0000000000007918 */ /* 0x000fc80000000000 */
[----:B----4-:R0:W2:Y:S02]  /*16b0*/  DADD R22, R14, R12 ;  /* 0x000000000e167229 */ /* 0x0100a4000000000c */
.L_x_1383:
[----:B------:R-:W-:Y:S05]  /*16c0*/  BSYNC.RECONVERGENT B3 ;  /* 0x0000000000037941 */ /* 0x000fea0003800200 */
.L_x_1382:
[----:B------:R-:W-:Y:S05]  /*16d0*/  @!P3 BRA `(.L_x_1379) ;  /* 0x00000000005cb947 */ /* 0x000fea0003800000 */
[----:B------:R-:W3:Y:S01]  /*16e0*/  LDCU.64 UR6, c[0x0][0x3a0] ;  /* 0x00007400ff0677ac */ /* 0x000ee20008000a00 */
[----:B------:R-:W-:Y:S01]  /*16f0*/  IMAD.MOV.U32 R29, RZ, RZ, RZ ;  /* 0x000000ffff1d7224 */ /* 0x000fe200078e00ff */
[----:B------:R-:W4:Y:S01]  /*1700*/  LDCU.64 UR14, c[0x0][0x388] ;  /* 0x00007100ff0e77ac */ /* 0x000f220008000a00 */
[----:B---3--:R-:W-:Y:S02]  /*1710*/  IMAD R25, R25, UR6, RZ ;  /* 0x0000000619197c24 */ /* 0x008fe4000f8e02ff */
[----:B0-----:R-:W-:-:S04]  /*1720*/  IMAD.WIDE.U32 R12, R10, UR6, R28 ;  /* 0x000000060a0c7c25 */ /* 0x001fc8000f8e001c */
[----:B------:R-:W-:Y:S01]  /*1730*/  IMAD R11, R10, UR7, R25 ;  /* 0x000000070a0b7c24 */ /* 0x000fe2000f8e0219 */
[----:B----4-:R-:W-:-:S03]  /*1740*/  LEA R10, P2, R12, UR14, 0x3 ;  /* 0x0000000e0c0a7c11 */ /* 0x010fc6000f8418ff */
[----:B------:R-:W-:-:S05]  /*1750*/  IMAD.IADD R11, R11, 0x1, R13 ;  /* 0x000000010b0b7824 */ /* 0x000fca00078e020d */
[----:B------:R-:W-:-:S05]  /*1760*/  LEA.HI.X R11, R12, UR15, R11, 0x3, P2 ;  /* 0x0000000f0c0b7c11 */ /* 0x000fca00090f1c0b */
[----:B------:R-:W1:Y:S01]  /*1770*/  LDG.E.64 R12, desc[UR10][R10.64] ;  /* 0x0000000a0a0c7981 */ /* 0x000e62000c1e1b00 */
[----:B------:R-:W-:-:S04]  /*1780*/  LOP3.LUT R14, R24, 0x3, RZ, 0xc0, !PT ;  /* 0x00000003180e7812 */ /* 0x000fc800078ec0ff */
[----:B------:R-:W-:Y:S01]  /*1790*/  ISETP.NE.AND P2, PT, R14, 0x1, PT ;  /* 0x000000010e00780c */ /* 0x000fe20003f45270 */
[----:B-12---:R3:W4:-:S12]  /*17a0*/  DADD R22, R22, R12 ;  /* 0x0000000016167229 */ /* 0x006718000000000c */
[----:B---34-:R-:W-:Y:S05]  /*17b0*/  @!P2 BRA `(.L_x_1379) ;  /* 0x000000000024a947 */ /* 0x018fea0003800000 */
[----:B------:R-:W-:Y:S01]  /*17c0*/  ISETP.NE.AND P2, PT, R14, 0x2, PT ;  /* 0x000000020e00780c */ /* 0x000fe20003f45270 */
[----:B------:R-:W2:-:S12]  /*17d0*/  LDG.E.64 R12, desc[UR10][R10.64+0x8] ;  /* 0x0000080a0a0c7981 */ /* 0x000e98000c1e1b00 */
[----:B------:R-:W3:Y:S01]  /*17e0*/  @P2 LDG.E.64 R14, desc[UR10][R10.64+0x10] ;  /* 0x0000100a0a0e2981 */ /* 0x000ee2000c1e1b00 */
[----:B--2---:R-:W3:-:S15]  /*17f0*/  DADD R22, R22, R12 ;  /* 0x0000000016167229 */ /* 0x004ede000000000c */
[----:B------:R-:W-:-:S15]  /*1800*/  NOP ;  /* 0x0000000000007918 */ /* 0x000fde0000000000 */
[----:B------:R-:W-:-:S15]  /*1810*/  NOP ;  /* 0x0000000000007918 */ /* 0x000fde0000000000 */
[----:B------:R-:W-:-:S15]  /*1820*/  NOP ;  /* 0x0000000000007918 */ /* 0x000fde0000000000 */
[----:B------:R-:W-:-:S04]  /*1830*/  NOP ;  /* 0x0000000000007918 */ /* 0x000fc80000000000 */
[----:B---3--:R3:W4:Y:S02]  /*1840*/  @P2 DADD R22, R22, R14 ;  /* 0x0000000016162229 */ /* 0x008724000000000e */
.L_x_1379:
[----:B------:R-:W-:Y:S05]  /*1850*/  BSYNC.RECONVERGENT B2 ;  /* 0x0000000000027941 */ /* 0x000fea0003800200 */
.L_x_1378:
[----:B------:R-:W-:Y:S05]  /*1860*/  @P1 BRA `(.L_x_1384) ;  /* 0xfffffff0000c1947 */ /* 0x000fea000383ffff */
[----:B------:R-:W-:Y:S05]  /*1870*/  BSYNC.RECONVERGENT B0 ;  /* 0x0000000000007941 */ /* 0x000fea0003800200 */
.L_x_1374:
[----:B------:R-:W5:Y:S01]  /*1880*/  LDCU.U8 UR6, c[0x0][0x3dc] ;  /* 0x00007b80ff0677ac */ /* 0x000f620008000000 */
[----:B------:R-:W-:Y:S01]  /*1890*/  IADD3 R7, PT, PT, -R4, R7, RZ ;  /* 0x0000000704077210 */ /* 0x000fe20007ffe1ff */
[----:B------:R-:W-:Y:S01]  /*18a0*/  IMAD.MOV.U32 R8, RZ, RZ, 0x1 ;  /* 0x00000001ff087424 */ /* 0x000fe200078e00ff */
[----:B-12-4-:R-:W-:Y:S01]  /*18b0*/  FSETP.GEU.AND P1, PT, |R23|, 6.5827683646048100446e-37, PT ;  /* 0x036000001700780b */ /* 0x016fe20003f2e200 */
[----:B------:R-:W-:Y:S01]  /*18c0*/  BSSY.RECONVERGENT B0, `(.L_x_1385) ;  /* 0x0000037000007945 */ /* 0x000fe20003800200 */
[----:B-----5:R-:W-:-:S06]  /*18d0*/  UPRMT UR6, UR6, 0x8880, URZ ;  /* 0x0000888006067896 */ /* 0x020fcc00080000ff */
[----:B------:R-:W-:-:S13]  /*18e0*/  ISETP.NE.AND P0, PT, RZ, UR6, PT ;  /* 0x00000006ff007c0c */ /* 0x000fda000bf05270 */
[----:B------:R-:W-:-:S06]  /*18f0*/  @!P0 IMAD R6, R24, R7, RZ ;  /* 0x0000000718068224 */ /* 0x000fcc00078e02ff */
[----:B------:R-:W1:Y:S02]  /*1900*/  I2F.F64 R6, R6 ;  /* 0x0000000600067312 */ /* 0x000e640000201c00 */
[----:B-1----:R-:W1:-:S15]  /*1910*/  MUFU.RCP64H R9, R7 ;  /* 0x0000000700097308 */ /* 0x002e5e0000001800 */
[----:B------:R-:W-:-:S15]  /*1920*/  NOP ;  /* 0x0000000000007918 */ /* 0x000fde0000000000 */
[----:B------:R-:W-:-:S15]  /*1930*/  NOP ;  /* 0x0000000000007918 */ /* 0x000fde0000000000 */
[----:B------:R-:W-:-:S15]  /*1940*/  NOP ;  /* 0x0000000000007918 */ /* 0x000fde0000000000 */
[----:B------:R-:W-:-:S02]  /*1950*/  NOP ;  /* 0x0000000000007918 */ /* 0x000fc40000000000 */
        /* <DEDUP_REMOVED lines=41> */
[----:B------:R-:W-:Y:S02]  /*1bf0*/  IMAD.MOV.U32 R11, RZ, RZ, R23 ;  /* 0x000000ffff0b7224 */ /* 0x000fe400078e0017 */
[----:B------:R-:W-:Y:S02]  /*1c00*/  IMAD.MOV.U32 R8, RZ, RZ, R6 ;  /* 0x000000ffff087224 */ /* 0x000fe400078e0006 */
[----:B------:R-:W-:-:S07]  /*1c10*/  IMAD.MOV.U32 R9, RZ, RZ, R7 ;  /* 0x000000ffff097224 */ /* 0x000fce00078e0007 */
[----:B---3--:R-:W-:Y:S05]  /*1c20*/  CALL.REL.NOINC `($__internal_26_$__cuda_sm20_div_rn_f64_full) ;  /* 0x0000001c002c7944 */ /* 0x008fea0003c00000 */
.L_x_1386:
[----:B------:R-:W-:Y:S05]  /*1c30*/  BSYNC.RECONVERGENT B0 ;  /* 0x0000000000007941 */ /* 0x000fea0003800200 */
.L_x_1385:
[----:B------:R-:W0:Y:S02]  /*1c40*/  LDCU.64 UR6, c[0x0][0x3d0] ;  /* 0x00007a00ff0677ac */ /* 0x000e240008000a00 */
[----:B0-----:R-:W-:-:S04]  /*1c50*/  LEA R6, P0, R0, UR6, 0x3 ;  /* 0x0000000600067c11 */ /* 0x001fc8000f8018ff */
[----:B------:R-:W-:-:S05]  /*1c60*/  LEA.HI.X R7, R0, UR7, R3, 0x3, P0 ;  /* 0x0000000700077c11 */ /* 0x000fca00080f1c03 */
[----:B------:R1:W-:Y:S01]  /*1c70*/  STG.E.64 desc[UR10][R6.64], R8 ;  /* 0x0000000806007986 */ /* 0x0003e2000c101b0a */
[----:B------:R-:W-:Y:S05]  /*1c80*/  BRA `(.L_x_1387) ;  /* 0x0000000000107947 */ /* 0x000fea0003800000 */
.L_x_1373:
[----:B------:R-:W0:Y:S02]  /*1c90*/  LDCU.64 UR6, c[0x0][0x3d0] ;  /* 0x00007a00ff0677ac */ /* 0x000e240008000a00 */
[----:B0-----:R-:W-:-:S04]  /*1ca0*/  LEA R6, P0, R0, UR6, 0x3 ;  /* 0x0000000600067c11 */ /* 0x001fc8000f8018ff */
[----:B------:R-:W-:-:S05]  /*1cb0*/  LEA.HI.X R7, R0, UR7, R3, 0x3, P0 ;  /* 0x0000000700077c11 */ /* 0x000fca00080f1c03 */
[----:B------:R0:W-:Y:S04]  /*1cc0*/  STG.E.64 desc[UR10][R6.64], RZ ;  /* 0x000000ff06007986 */ /* 0x0001e8000c101b0a */
.L_x_1387:
[----:B------:R-:W-:Y:S05]  /*1cd0*/  BSYNC.RECONVERGENT B1 ;  /* 0x0000000000017941 */ /* 0x000fea0003800200 */
.L_x_1372:
[----:B------:R-:W2:Y:S01]  /*1ce0*/  LDCU UR6, c[0x0][0x380] ;  /* 0x00007000ff0677ac */ /* 0x000ea20008000800 */
[----:B------:R-:W-:-:S04]  /*1cf0*/  IADD3 R0, P0, PT, R5, R0, RZ ;  /* 0x0000000005007210 */ /* 0x000fc80007f1e0ff */
[----:B------:R-:W-:Y:S02]  /*1d00*/  IADD3.X R3, PT, PT, RZ, R3, RZ, P0, !PT ;  /* 0x00000003ff037210 */ /* 0x000fe400007fe4ff */
[----:B--2---:R-:W-:-:S04]  /*1d10*/  ISETP.GE.U32.AND P0, PT, R0, UR6, PT ;  /* 0x0000000600007c0c */ /* 0x004fc8000bf06070 */
[----:B------:R-:W-:-:S13]  /*1d20*/  ISETP.GE.AND.EX P0, PT, R3, UR9, PT, P0 ;  /* 0x0000000903007c0c */ /* 0x000fda000bf06300 */
[----:B------:R-:W-:Y:S05]  /*1d30*/  @!P0 BRA `(.L_x_1388) ;  /* 0xffffffe400188947 */ /* 0x000fea000383ffff */
[----:B------:R-:W-:Y:S05]  /*1d40*/  EXIT ;  /* 0x000000000000794d */ /* 0x000fea0003800000 */
.L_x_1368:
[----:B-1----:R-:W2:Y:S01]  /*1d50*/  LDC R9, c[0x0][0x3b0] ;  /* 0x0000ec00ff097b82 */ /* 0x002ea20000000800 */
[----:B------:R-:W-:Y:S01]  /*1d60*/  IABS R4, R0 ;  /* 0x0000000000047213 */ /* 0x000fe20000000000 */
[----:B---3--:R-:W3:Y:S01]  /*1d70*/  LDCU UR6, c[0x0][0x3ac] ;  /* 0x00007580ff0677ac */ /* 0x008ee20008000800 */
[----:B------:R-:W-:Y:S01]  /*1d80*/  BSSY.RECONVERGENT B0, `(.L_x_1389) ;  /* 0x0000039000007945 */ /* 0x000fe20003800200 */
[----:B--2---:R-:W-:-:S04]  /*1d90*/  IABS R11, R9 ;  /* 0x00000009000b7213 */ /* 0x004fc80000000000 */
[----:B------:R-:W2:Y:S08]  /*1da0*/  I2F.RP R8, R11 ;  /* 0x0000000b00087306 */ /* 0x000eb00000209400 */
[----:B--2---:R-:W2:Y:S02]  /*1db0*/  MUFU.RCP R8, R8 ;  /* 0x0000000800087308 */ /* 0x004ea40000001000 */
[----:B0-2---:R-:W-:-:S06]  /*1dc0*/  VIADD R6, R8, 0xffffffe ;  /* 0x0ffffffe08067836 */ /* 0x005fcc0000000000 */
[----:B------:R2:W4:Y:S02]  /*1dd0*/  F2I.FTZ.U32.TRUNC.NTZ R7, R6 ;  /* 0x0000000600077305 */ /* 0x000524000021f000 */
[----:B--2---:R-:W-:Y:S02]  /*1de0*/  IMAD.MOV.U32 R6, RZ, RZ, RZ ;  /* 0x000000ffff067224 */ /* 0x004fe400078e00ff */
[----:B----4-:R-:W-:-:S04]  /*1df0*/  IMAD.MOV R2, RZ, RZ, -R7 ;  /* 0x000000ffff027224 */ /* 0x010fc800078e0a07 */
        /* <DEDUP_REMOVED lines=26> */
[----:B--2---:R-:W-:Y:S02]  /*1fa0*/  IMAD.MOV.U32 R6, RZ, RZ, RZ ;  /* 0x000000ffff067224 */ /* 0x004fe400078e00ff */
[----:B---3--:R-:W-:-:S04]  /*1fb0*/  IMAD.MOV R9, RZ, RZ, -R7 ;  /* 0x000000ffff097224 */ /* 0x008fc800078e0a07 */
        /* <DEDUP_REMOVED lines=12> */
[----:B------:R-:W-:Y:S01]  /*2080*/  IMAD R2, R7, UR6, R2 ;  /* 0x0000000607027c24 */ /* 0x000fe2000f8e0202 */
[----:B------:R-:W-:Y:S06]  /*2090*/  BRA `(.L_x_1391) ;  /* 0x00000000001c7947 */ /* 0x000fec0003800000 */
.L_x_1390:
[----:B------:R-:W-:-:S07]  /*20a0*/  MOV R4, 0x20c0 ;  /* 0x000020c000047802 */ /* 0x000fce0000000f00 */
[----:B01----:R-:W-:Y:S05]  /*20b0*/  CALL.REL.NOINC `($__internal_27_$__cuda_sm20_div_s64) ;  /* 0x0000002000187944 */ /* 0x003fea0003c00000 */
[----:B------:R-:W0:Y:S01]  /*20c0*/  LDCU UR6, c[0x0][0x3a8] ;  /* 0x00007500ff0677ac */ /* 0x000e220008000800 */
[----:B------:R-:W-:Y:S01]  /*20d0*/  IADD3 R7, PT, PT, -R8, RZ, RZ ;  /* 0x000000ff08077210 */ /* 0x000fe20007ffe1ff */
[----:B------:R-:W-:Y:S02]  /*20e0*/  IMAD.MOV.U32 R10, RZ, RZ, R8 ;  /* 0x000000ffff0a7224 */ /* 0x000fe400078e0008 */
[----:B------:R-:W-:Y:S02]  /*20f0*/  IMAD.MOV.U32 R11, RZ, RZ, R9 ;  /* 0x000000ffff0b7224 */ /* 0x000fe400078e0009 */
[----:B0-----:R-:W-:-:S07]  /*2100*/  IMAD R2, R7, UR6, R2 ;  /* 0x0000000607027c24 */ /* 0x001fce000f8e0202 */
.L_x_1391:
[----:B01----:R-:W-:Y:S05]  /*2110*/  BSYNC.RECONVERGENT B0 ;  /* 0x0000000000007941 */ /* 0x003fea0003800200 */
.L_x_1389:
[----:B------:R-:W0:Y:S01]  /*2120*/  LDC R14, c[0x0][0x3b0] ;  /* 0x0000ec00ff0e7b82 */ /* 0x000e220000000800 */
[----:B------:R-:W-:Y:S01]  /*2130*/  IABS R12, R0 ;  /* 0x00000000000c7213 */ /* 0x000fe20000000000 */
[----:B------:R-:W1:Y:S01]  /*2140*/  LDCU UR14, c[0x0][0x3c0] ;  /* 0x00007800ff0e77ac */ /* 0x000e620008000800 */
[----:B------:R-:W-:Y:S01]  /*2150*/  ISETP.GE.AND P1, PT, R0, RZ, PT ;  /* 0x000000ff0000720c */ /* 0x000fe20003f26270 */
[----:B------:R-:W-:Y:S01]  /*2160*/  BSSY.RECONVERGENT B1, `(.L_x_1392) ;  /* 0x000016e000017945 */ /* 0x000fe20003800200 */
[----:B------:R-:W2:Y:S03]  /*2170*/  LDCU UR6, c[0x0][0x398] ;  /* 0x00007300ff0677ac */ /* 0x000ea60008000800 */
[----:B------:R-:W1:Y:S01]  /*2180*/  LDC R13, c[0x0][0x3c8] ;  /* 0x0000f200ff0d7b82 */ /* 0x000e620000000800 */
[----:B------:R-:W2:Y:S01]  /*2190*/  LDCU UR7, c[0x0][0x3c4] ;  /* 0x00007880ff0777ac */ /* 0x000ea20008000800 */
[----:B------:R-:W3:Y:S06]  /*21a0*/  LDCU UR8, c[0x0][0x3bc] ;  /* 0x00007780ff0877ac */ /* 0x000eec0008000800 */
[----:B------:R-:W4:Y:S01]  /*21b0*/  LDC R15, c[0x0][0x3b8] ;  /* 0x0000ee00ff0f7b82 */ /* 0x000f220000000800 */
[----:B------:R-:W5:Y:S01]  /*21c0*/  LDCU UR16, c[0x0][0x3a0] ;  /* 0x00007400ff1077ac */ /* 0x000f620008000800 */
[----:B------:R-:W5:Y:S01]  /*21d0*/  LDCU UR15, c[0x0][0x398] ;  /* 0x00007300ff0f77ac */ /* 0x000f620008000800 */
[----:B0-----:R-:W-:-:S04]  /*21e0*/  IABS R4, R14 ;  /* 0x0000000e00047213 */ /* 0x001fc80000000000 */
[----:B------:R-:W0:Y:S01]  /*21f0*/  I2F.RP R8, R4 ;  /* 0x0000000400087306 */ /* 0x000e220000209400 */
[----:B--2---:R-:W-:-:S07]  /*2200*/  UIADD3 UR6, UPT, UPT, UR6, UR7, URZ ;  /* 0x0000000706067290 */ /* 0x004fce000fffe0ff */
[----:B0-----:R-:W0:Y:S02]  /*2210*/  MUFU.RCP R8, R8 ;  /* 0x0000000800087308 */ /* 0x001e240000001000 */
[----:B0-----:R-:W-:-:S06]  /*2220*/  VIADD R6, R8, 0xffffffe ;  /* 0x0ffffffe08067836 */ /* 0x001fcc0000000000 */
[----:B------:R0:W2:Y:S02]  /*2230*/  F2I.FTZ.U32.TRUNC.NTZ R7, R6 ;  /* 0x0000000600077305 */ /* 0x0000a4000021f000 */
[----:B0-----:R-:W-:Y:S02]  /*2240*/  IMAD.MOV.U32 R6, RZ, RZ, RZ ;  /* 0x000000ffff067224 */ /* 0x001fe400078e00ff */
[----:B--2---:R-:W-:-:S04]  /*2250*/  IMAD.MOV R9, RZ, RZ, -R7 ;  /* 0x000000ffff097224 */ /* 0x004fc800078e0a07 */
[----:B------:R-:W-:-:S04]  /*2260*/  IMAD R9, R9, R4, RZ ;  /* 0x0000000409097224 */ /* 0x000fc800078e02ff */
[----:B------:R-:W-:Y:S01]  /*2270*/  IMAD.HI.U32 R9, R7, R9, R6 ;  /* 0x0000000907097227 */ /* 0x000fe200078e0006 */
[----:B------:R-:W-:Y:S01]  /*2280*/  MOV R7, R12 ;  /* 0x0000000c00077202 */ /* 0x000fe20000000f00 */
[----:B------:R-:W0:Y:S04]  /*2290*/  LDC R6, c[0x0][0x3b4] ;  /* 0x0000ed00ff067b82 */ /* 0x000e280000000800 */
[----:B------:R-:W-:-:S04]  /*22a0*/  IMAD.HI.U32 R9, R9, R7, RZ ;  /* 0x0000000709097227 */ /* 0x000fc800078e00ff */
[----:B------:R-:W-:-:S04]  /*22b0*/  IMAD.MOV R9, RZ, RZ, -R9 ;  /* 0x000000ffff097224 */ /* 0x000fc800078e0a09 */
[C---:B------:R-:W-:Y:S02]  /*22c0*/  IMAD R7, R4.reuse, R9, R7 ;  /* 0x0000000904077224 */ /* 0x040fe400078e0207 */
[----:B------:R-:W3:Y:S03]  /*22d0*/  LDC R9, c[0x0][0x3c4] ;  /* 0x0000f100ff097b82 */ /* 0x000ee60000000800 */
[----:B------:R-:W-:-:S13]  /*22e0*/  ISETP.GT.U32.AND P0, PT, R4, R7, PT ;  /* 0x000000070400720c */ /* 0x000fda0003f04070 */
[----:B------:R-:W-:-:S05]  /*22f0*/  @!P0 IMAD.IADD R7, R7, 0x1, -R4 ;  /* 0x0000000107078824 */ /* 0x000fca00078e0a04 */
[----:B------:R-:W-:Y:S01]  /*2300*/  ISETP.GT.U32.AND P0, PT, R4, R7, PT ;  /* 0x000000070400720c */ /* 0x000fe20003f04070 */
[----:B---3--:R-:W-:-:S05]  /*2310*/  IMAD R9, R2, UR8, -R9 ;  /* 0x0000000802097c24 */ /* 0x008fca000f8e0a09 */
[----:B0-----:R-:W-:Y:S02]  /*2320*/  VIADDMNMX R6, R9, R6, UR6, PT ;  /* 0x0000000609067e46 */ /* 0x001fe4000b800106 */
[----:B------:R-:W-:-:S05]  /*2330*/  VIMNMX R9, PT, PT, RZ, R9, !PT ;  /* 0x00000009ff097248 */ /* 0x000fca0007fe0100 */
[----:B------:R-:W-:Y:S01]  /*2340*/  @!P0 IMAD.IADD R7, R7, 0x1, -R4 ;  /* 0x0000000107078824 */ /* 0x000fe200078e0a04 */
[----:B------:R-:W-:-:S03]  /*2350*/  ISETP.NE.AND P0, PT, R14, RZ, PT ;  /* 0x000000ff0e00720c */ /* 0x000fc60003f05270 */
[----:B------:R-:W-:-:S04]  /*2360*/  IMAD.MOV.U32 R4, RZ, RZ, R7 ;  /* 0x000000ffff047224 */ /* 0x000fc800078e0007 */
[----:B------:R-:W-:-:S06]  /*2370*/  @!P1 IMAD.MOV R4, RZ, RZ, -R4 ;  /* 0x000000ffff049224 */ /* 0x000fcc00078e0a04 */
[----:B------:R-:W-:-:S05]  /*2380*/  @!P0 LOP3.LUT R4, RZ, R14, RZ, 0x33, !PT ;  /* 0x0000000eff048212 */ /* 0x000fca00078e33ff */
[----:B-1----:R-:W-:-:S05]  /*2390*/  IMAD R4, R4, UR14, -R13 ;  /* 0x0000000e04047c24 */ /* 0x002fca000f8e0a0d */
[----:B----4-:R-:W-:Y:S02]  /*23a0*/  VIADDMNMX R7, R4, R15, UR5, PT ;  /* 0x0000000504077e46 */ /* 0x010fe4000b80010f */
[----:B------:R-:W-:Y:S02]  /*23b0*/  VIMNMX R2, PT, PT, RZ, R4, !PT ;  /* 0x00000004ff027248 */ /* 0x000fe40007fe0100 */
[----:B-----5:R-:W-:Y:S02]  /*23c0*/  VIMNMX R27, PT, PT, R7, UR16, PT ;  /* 0x00000010071b7c48 */ /* 0x020fe4000bfe0100 */
[----:B------:R-:W-:Y:S02]  /*23d0*/  VIMNMX R4, PT, PT, R6, UR15, PT ;  /* 0x0000000f06047c48 */ /* 0x000fe4000bfe0100 */
[----:B------:R-:W-:-:S04]  /*23e0*/  ISETP.GE.AND P0, PT, R2, R27, PT ;  /* 0x0000001b0200720c */ /* 0x000fc80003f06270 */
[----:B------:R-:W-:-:S13]  /*23f0*/  ISETP.LT.AND P0, PT, R9, R4, !P0 ;  /* 0x000000040900720c */ /* 0x000fda0004701270 */
[----:B------:R-:W0:Y:S02]  /*2400*/  @!P0 LDC.64 R6, c[0x0][0x3d0] ;  /* 0x0000f400ff068b82 */ /* 0x000e240000000a00 */
[----:B0-----:R-:W-:-:S04]  /*2410*/  @!P0 LEA R6, P1, R0, R6, 0x3 ;  /* 0x0000000600068211 */ /* 0x001fc800078218ff */
[----:B------:R-:W-:-:S05]  /*2420*/  @!P0 LEA.HI.X R7, R0, R7, R3, 0x3, P1 ;  /* 0x0000000700078211 */ /* 0x000fca00008f1c03 */
[----:B------:R0:W-:Y:S01]  /*2430*/  @!P0 STG.E.64 desc[UR10][R6.64], RZ ;  /* 0x000000ff06008986 */ /* 0x0001e2000c101b0a */
[----:B------:R-:W-:Y:S05]  /*2440*/  @!P0 BRA `(.L_x_1393) ;  /* 0x0000001000fc8947 */ /* 0x000fea0003800000 */
[----:B0-----:R-:W-:Y:S01]  /*2450*/  IADD3 R6, PT, PT, R2, -R27, RZ ;  /* 0x8000001b02067210 */ /* 0x001fe20007ffe0ff */
[----:B------:R-:W-:Y:S01]  /*2460*/  IMAD.IADD R27, R27, 0x1, -R2 ;  /* 0x000000011b1b7824 */ /* 0x000fe200078e0a02 */
[----:B------:R-:W-:Y:S01]  /*2470*/  BSSY.RECONVERGENT B0, `(.L_x_1394) ;  /* 0x0000100000007945 */ /* 0x000fe20003800200 */
[----:B------:R-:W-:Y:S02]  /*2480*/  CS2R R20, SRZ ;  /* 0x0000000000147805 */ /* 0x000fe4000001ff00 */
[----:B------:R-:W-:Y:S01]  /*2490*/  ISETP.GT.U32.AND P1, PT, R6, -0x10, PT ;  /* 0xfffffff00600780c */ /* 0x000fe20003f24070 */
[----:B------:R-:W-:Y:S01]  /*24a0*/  IMAD.MOV.U32 R6, RZ, RZ, R9 ;  /* 0x000000ffff067224 */ /* 0x000fe200078e0009 */
[C---:B------:R-:W-:Y:S02]  /*24b0*/  LOP3.LUT R7, R27.reuse, 0xf, RZ, 0xc0, !PT ;  /* 0x0000000f1b077812 */ /* 0x040fe400078ec0ff */
[C---:B------:R-:W-:Y:S02]  /*24c0*/  LOP3.LUT R25, R27.reuse, 0x7, RZ, 0xc0, !PT ;  /* 0x000000071b197812 */ /* 0x040fe400078ec0ff */
[----:B------:R-:W-:-:S02]  /*24d0*/  LOP3.LUT R26, R27, 0xfffffff0, RZ, 0xc0, !PT ;  /* 0xfffffff01b1a7812 */ /* 0x000fc400078ec0ff */
[----:B------:R-:W-:-:S07]  /*24e0*/  LOP3.LUT R27, R27, 0x3, RZ, 0xc0, !PT ;  /* 0x000000031b1b7812 */ /* 0x000fce00078ec0ff */
.L_x_1404:
[----:B0-----:R-:W0:Y:S01]  /*24f0*/  LDCU.64 UR6, c[0x0][0x398] ;  /* 0x00007300ff0677ac */ /* 0x001e220008000a00 */
[----:B------:R-:W-:Y:S01]  /*2500*/  IMAD.MOV.U32 R8, RZ, RZ, R6 ;  /* 0x000000ffff087224 */ /* 0x000fe200078e0006 */
[----:B------:R-:W-:Y:S01]  /*2510*/  BSSY.RECONVERGENT B2, `(.L_x_1395) ;  /* 0x0000076000027945 */ /* 0x000fe20003800200 */
[----:B------:R-:W-:Y:S01]  /*2520*/  IMAD.MOV.U32 R9, RZ, RZ, RZ ;  /* 0x000000ffff097224 */ /* 0x000fe200078e00ff */
[----:B------:R-:W-:Y:S01]  /*2530*/  ISETP.NE.AND P3, PT, R7, RZ, PT ;  /* 0x000000ff0700720c */ /* 0x000fe20003f65270 */
[----:B------:R-:W-:Y:S01]  /*2540*/  VIADD R6, R6, 0x1 ;  /* 0x0000000106067836 */ /* 0x000fe20000000000 */
[----:B------:R-:W-:-:S04]  /*2550*/  MOV R24, R2 ;  /* 0x0000000200187202 */ /* 0x000fc80000000f00 */
[----:B------:R-:W-:Y:S01]  /*2560*/  ISETP.NE.AND P0, PT, R6, R4, PT ;  /* 0x000000040600720c */ /* 0x000fe20003f05270 */
[----:B0-----:R-:W-:Y:S02]  /*2570*/  IMAD R13, R11, UR6, RZ ;  /* 0x000000060b0d7c24 */ /* 0x001fe4000f8e02ff */
[----:B------:R-:W-:-:S04]  /*2580*/  IMAD.WIDE.U32 R8, R10, UR6, R8 ;  /* 0x000000060a087c25 */ /* 0x000fc8000f8e0008 */
[----:B------:R-:W-:-:S04]  /*2590*/  IMAD R13, R10, UR7, R13 ;  /* 0x000000070a0d7c24 */ /* 0x000fc8000f8e020d */
[----:B------:R-:W-:Y:S01]  /*25a0*/  IMAD.IADD R28, R9, 0x1, R13 ;  /* 0x00000001091c7824 */ /* 0x000fe200078e020d */
[----:B-1234-:R-:W-:Y:S06]  /*25b0*/  @P1 BRA `(.L_x_1396) ;  /* 0x0000000400ac1947 */ /* 0x01efec0003800000 */
[----:B------:R-:W-:Y:S02]  /*25c0*/  IMAD.MOV.U32 R29, RZ, RZ, RZ ;  /* 0x000000ffff1d7224 */ /* 0x000fe400078e00ff */
[----:B------:R-:W-:-:S07]  /*25d0*/  IMAD.MOV.U32 R24, RZ, RZ, R2 ;  /* 0x000000ffff187224 */ /* 0x000fce00078e0002 */
.L_x_1397:
[----:B------:R-:W0:Y:S01]  /*25e0*/  LDCU.64 UR6, c[0x0][0x3a0] ;  /* 0x00007400ff0677ac */ /* 0x000e220008000a00 */
[----:B------:R-:W-:Y:S02]  /*25f0*/  IMAD.MOV.U32 R12, RZ, RZ, R24 ;  /* 0x000000ffff0c7224 */ /* 0x000fe400078e0018 */
        /* <DEDUP_REMOVED lines=54> */
[----:B-----5:R0:W1:Y:S02]  /*2960*/  DADD R14, R16, R14 ;  /* 0x00000000100e7229 */ /* 0x020064000000000e */
[----:B0-----:R-:W1:Y:S01]  /*2970*/  LDG.E.64 R16, desc[UR10][R12.64+0x40] ;  /* 0x0000400a0c107981 */ /* 0x001e62000c1e1b00 */
[----:B------:R-:W-:-:S05]  /*2980*/  VIADD R29, R29, 0x10 ;  /* 0x000000101d1d7836 */ /* 0x000fca0000000000 */
[----:B------:R-:W-:-:S15]  /*2990*/  ISETP.NE.AND P2, PT, R29, R26, PT ;  /* 0x0000001a1d00720c */ /* 0x000fde0003f45270 */
[----:B------:R-:W-:-:S15]  /*29a0*/  NOP ;  /* 0x0000000000007918 */ /* 0x000fde0000000000 */
[----:B------:R-:W-:-:S15]  /*29b0*/  NOP ;  /* 0x0000000000007918 */ /* 0x000fde0000000000 */
[----:B------:R-:W-:-:S11]  /*29c0*/  NOP ;  /* 0x0000000000007918 */ /* 0x000fd60000000000 */
[----:B-1----:R0:W4:Y:S02]  /*29d0*/  DADD R14, R14, R16 ;  /* 0x000000000e0e7229 */ /* 0x0021240000000010 */
[----:B0-----:R-:W5:-:S15]  /*29e0*/  LDG.E.64 R16, desc[UR10][R12.64+0x68] ;  /* 0x0000680a0c107981 */ /* 0x001f5e000c1e1b00 */
[----:B------:R-:W-:-:S15]  /*29f0*/  NOP ;  /* 0x0000000000007918 */ /* 0x000fde0000000000 */
[----:B------:R-:W-:-:S15]  /*2a00*/  NOP ;  /* 0x0000000000007918 */ /* 0x000fde0000000000 */
[----:B------:R-:W-:-:S15]  /*2a10*/  NOP ;  /* 0x0000000000007918 */ /* 0x000fde0000000000 */
[----:B------:R-:W-:-:S02]  /*2a20*/  NOP ;  /* 0x0000000000007918 */ /* 0x000fc40000000000 */
[----:B----4-:R0:W3:Y:S02]  /*2a30*/  DADD R14, R14, R18 ;  /* 0x000000000e0e7229 */ /* 0x0100e40000000012 */
[----:B0-----:R-:W4:-:S15]  /*2a40*/  LDG.E.64 R18, desc[UR10][R12.64+0x60] ;  /* 0x0000600a0c127981 */ /* 0x001f1e000c1e1b00 */
[----:B------:R-:W-:-:S15]  /*2a50*/  NOP ;  /* 0x0000000000007918 */ /* 0x000fde0000000000 */
[----:B------:R-:W-:-:S15]  /*2a60*/  NOP ;  /* 0x0000000000007918 */ /* 0x000fde0000000000 */
[----:B------:R-:W-:-:S15]  /*2a70*/  NOP ;  /* 0x0000000000007918 */ /* 0x000fde0000000000 */
[----:B------:R-:W-:-:S02]  /*2a80*/  NOP ;  /* 0x0000000000007918 */ /* 0x000fc40000000000 */
[----:B---3--:R0:W2:Y:S02]  /*2a90*/  DADD R14, R14, R20 ;  /* 0x000000000e0e7229 */ /* 0x0080a40000000014 */
[----:B0-----:R-:W3:-:S15]  /*2aa0*/  LDG.E.64 R20, desc[UR10][R12.64+0x78] ;  /* 0x0000780a0c147981 */ /* 0x001ede000c1e1b00 */
[----:B------:R-:W-:-:S15]  /*2ab0*/  NOP ;  /* 0x0000000000007918 */ /* 0x000fde0000000000 */
[----:B------:R-:W-:-:S15]  /*2ac0*/  NOP ;  /* 0x0000000000007918 */ /* 0x000fde0000000000 */
[----:B------:R-:W-:-:S15]  /*2ad0*/  NOP ;  /* 0x0000000000007918 */ /* 0x000fde0000000000 */
[----:B------:R-:W-:-:S02]  /*2ae0*/  NOP ;  /* 0x0000000000007918 */ /* 0x000fc40000000000 */
[----:B--2---:R0:W4:Y:S02]  /*2af0*/  DADD R22, R14, R22 ;  /* 0x000000000e167229 */ /* 0x0041240000000016 */
[----:B0-----:R-:W2:Y:S01]  /*2b00*/  LDG.E.64 R14, desc[UR10][R12.64+0x70] ;  /* 0x0000700a0c0e7981 */ /* 0x001ea2000c1e1b00 */
[----:B------:R-:W-:-:S15]  /*2b10*/  VIADD R24, R24, 0x10 ;  /* 0x0000001018187836 */ /* 0x000fde0000000000 */
[----:B------:R-:W-:-:S15]  /*2b20*/  NOP ;  /* 0x0000000000007918 */ /* 0x000fde0000000000 */
[----:B------:R-:W-:-:S15]  /*2b30*/  NOP ;  /* 0x0000000000007918 */ /* 0x000fde0000000000 */
[----:B------:R-:W-:-:S15]  /*2b40*/  NOP ;  /* 0x0000000000007918 */ /* 0x000fde0000000000 */
[----:B------:R-:W-:-:S01]  /*2b50*/  NOP ;  /* 0x0000000000007918 */ /* 0x000fc20000000000 */
[----:B----4-:R-:W5:-:S15]  /*2b60*/  DADD R18, R22, R18 ;  /* 0x0000000016127229 */ /* 0x010f5e0000000012 */
        /* <DEDUP_REMOVED lines=14> */
[----:B---3--:R0:W1:Y:S02]  /*2c50*/  DADD R20, R14, R20 ;  /* 0x000000000e147229 */ /* 0x0080640000000014 */
[----:B01----:R-:W-:Y:S05]  /*2c60*/  @P2 BRA `(.L_x_1397) ;  /* 0xfffffff8005c2947 */ /* 0x003fea000383ffff */
.L_x_1396:
[----:B------:R-:W-:Y:S05]  /*2c70*/  BSYNC.RECONVERGENT B2 ;  /* 0x0000000000027941 */ /* 0x000fea0003800200 */
.L_x_1395:
        /* <DEDUP_REMOVED lines=62> */
.L_x_1401:
[----:B------:R-:W-:Y:S05]  /*3060*/  BSYNC.RECONVERGENT B3 ;  /* 0x0000000000037941 */ /* 0x000fea0003800200 */
.L_x_1400:
[----:B------:R-:W-:Y:S05]  /*3070*/  @!P3 BRA `(.L_x_1399) ;  /* 0x0000000000f4b947 */ /* 0x000fea0003800000 */
[----:B0-----:R-:W-:Y:S01]  /*3080*/  VIADD R12, R25, 0xffffffff ;  /* 0xffffffff190c7836 */ /* 0x001fe20000000000 */
[----:B------:R-:W-:Y:S01]  /*3090*/  BSSY.RECONVERGENT B3, `(.L_x_1402) ;  /* 0x0000023000037945 */ /* 0x000fe20003800200 */
[----:B------:R-:W-:-:S03]  /*30a0*/  ISETP.NE.AND P3, PT, R27, RZ, PT ;  /* 0x000000ff1b00720c */ /* 0x000fc60003f65270 */
[----:B------:R-:W-:-:S13]  /*30b0*/  ISETP.GE.U32.AND P2, PT, R12, 0x3, PT ;  /* 0x000000030c00780c */ /* 0x000fda0003f46070 */
[----:B------:R-:W-:Y:S05]  /*30c0*/  @!P2 BRA `(.L_x_1403) ;  /* 0x00000000007ca947 */ /* 0x000fea0003800000 */
[----:B------:R-:W0:Y:S01]  /*30d0*/  LDCU.64 UR6, c[0x0][0x3a0] ;  /* 0x00007400ff0677ac */ /* 0x000e220008000a00 */
[----:B------:R-:W-:Y:S02]  /*30e0*/  IMAD.MOV.U32 R12, RZ, RZ, R24 ;  /* 0x000000ffff0c7224 */ /* 0x000fe400078e0018 */
        /* <DEDUP_REMOVED lines=12> */
[----:B------:R-:W-:Y:S01]  /*31b0*/  IADD3 R24, PT, PT, R24, 0x4, RZ ;  /* 0x0000000418187810 */ /* 0x000fe20007ffe0ff */
        /* <DEDUP_REMOVED lines=16> */
.L_x_1403:
[----:B------:R-:W-:Y:S05]  /*32c0*/  BSYNC.RECONVERGENT B3 ;  /* 0x0000000000037941 */ /* 0x000fea0003800200 */
.L_x_1402:
[----:B------:R-:W-:Y:S05]  /*32d0*/  @!P3 BRA `(.L_x_1399) ;  /* 0x00000000005cb947 */ /* 0x000fea0003800000 */
[----:B------:R-:W3:Y:S01]  /*32e0*/  LDCU.64 UR6, c[0x0][0x3a0] ;  /* 0x00007400ff0677ac */ /* 0x000ee20008000a00 */
[----:B0-----:R-:W-:Y:S02]  /*32f0*/  IMAD.MOV.U32 R12, RZ, RZ, R24 ;  /* 0x000000ffff0c7224 */ /* 0x001fe400078e0018 */
[----:B------:R-:W-:Y:S01]  /*3300*/  IMAD.MOV.U32 R13, RZ, RZ, RZ ;  /* 0x000000ffff0d7224 */ /* 0x000fe200078e00ff */
[----:B------:R-:W0:Y:S01]  /*3310*/  LDCU.64 UR14, c[0x0][0x388] ;  /* 0x00007100ff0e77ac */ /* 0x000e220008000a00 */
[----:B---3--:R-:W-:Y:S02]  /*3320*/  IMAD R9, R28, UR6, RZ ;  /* 0x000000061c097c24 */ /* 0x008fe4000f8e02ff */
[----:B------:R-:W-:-:S04]  /*3330*/  IMAD.WIDE.U32 R12, R8, UR6, R12 ;  /* 0x00000006080c7c25 */ /* 0x000fc8000f8e000c */
[----:B------:R-:W-:Y:S01]  /*3340*/  IMAD R9, R8, UR7, R9 ;  /* 0x0000000708097c24 */ /* 0x000fe2000f8e0209 */
[----:B0-----:R-:W-:-:S03]  /*3350*/  LEA R8, P2, R12, UR14, 0x3 ;  /* 0x0000000e0c087c11 */ /* 0x001fc6000f8418ff */
[----:B------:R-:W-:-:S05]  /*3360*/  IMAD.IADD R9, R9, 0x1, R13 ;  /* 0x0000000109097824 */ /* 0x000fca00078e020d */
[----:B------:R-:W-:-:S05]  /*3370*/  LEA.HI.X R9, R12, UR15, R9, 0x3, P2 ;  /* 0x0000000f0c097c11 */ /* 0x000fca00090f1c09 */
[----:B------:R-:W1:Y:S01]  /*3380*/  LDG.E.64 R12, desc[UR10][R8.64] ;  /* 0x0000000a080c7981 */ /* 0x000e62000c1e1b00 */
        /* <DEDUP_REMOVED lines=12> */
.L_x_1399:
[----:B------:R-:W-:Y:S05]  /*3450*/  BSYNC.RECONVERGENT B2 ;  /* 0x0000000000027941 */ /* 0x000fea0003800200 */
.L_x_1398:
[----:B------:R-:W-:Y:S05]  /*3460*/  @P0 BRA `(.L_x_1404) ;  /* 0xfffffff000200947 */ /* 0x000fea000383ffff */
[----:B------:R-:W-:Y:S05]  /*3470*/  BSYNC.RECONVERGENT B0 ;  /* 0x0000000000007941 */ /* 0x000fea0003800200 */
.L_x_1394:
[----:B------:R-:W5:Y:S01]  /*3480*/  LDCU UR6, c[0x0][0x3d8] ;  /* 0x00007b00ff0677ac */ /* 0x000f620008000800 */
[----:B------:R-:W-:Y:S01]  /*3490*/  IMAD.MOV.U32 R6, RZ, RZ, 0x1 ;  /* 0x00000001ff067424 */ /* 0x000fe200078e00ff */
[----:B-12-4-:R-:W-:Y:S01]  /*34a0*/  FSETP.GEU.AND P1, PT, |R21|, 6.5827683646048100446e-37, PT ;  /* 0x036000001500780b */ /* 0x016fe20003f2e200 */
[----:B------:R-:W-:Y:S01]  /*34b0*/  BSSY.RECONVERGENT B0, `(.L_x_1405) ;  /* 0x0000034000007945 */ /* 0x000fe20003800200 */
[----:B-----5:R-:W1:Y:S02]  /*34c0*/  I2F.F64 R8, UR6 ;  /* 0x0000000600087d12 */ /* 0x020e640008201c00 */
        /* <DEDUP_REMOVED lines=47> */
[----:B---3--:R-:W-:Y:S05]  /*37c0*/  CALL.REL.NOINC `($__internal_26_$__cuda_sm20_div_rn_f64_full) ;  /* 0x0000000000447944 */ /* 0x008fea0003c00000 */
[----:B------:R-:W-:Y:S02]  /*37d0*/  IMAD.MOV.U32 R6, RZ, RZ, R8 ;  /* 0x000000ffff067224 */ /* 0x000fe400078e0008 */
[----:B------:R-:W-:-:S07]  /*37e0*/  IMAD.MOV.U32 R7, RZ, RZ, R9 ;  /* 0x000000ffff077224 */ /* 0x000fce00078e0009 */
.L_x_1406:
[----:B------:R-:W-:Y:S05]  /*37f0*/  BSYNC.RECONVERGENT B0 ;  /* 0x0000000000007941 */ /* 0x000fea0003800200 */
.L_x_1405:
[----:B------:R-:W0:Y:S02]  /*3800*/  LDCU.64 UR6, c[0x0][0x3d0] ;  /* 0x00007a00ff0677ac */ /* 0x000e240008000a00 */
[----:B0-----:R-:W-:-:S04]  /*3810*/  LEA R8, P0, R0, UR6, 0x3 ;  /* 0x0000000600087c11 */ /* 0x001fc8000f8018ff */
[----:B------:R-:W-:-:S05]  /*3820*/  LEA.HI.X R9, R0, UR7, R3, 0x3, P0 ;  /* 0x0000000700097c11 */ /* 0x000fca00080f1c03 */
[----:B------:R1:W-:Y:S04]  /*3830*/  STG.E.64 desc[UR10][R8.64], R6 ;  /* 0x0000000608007986 */ /* 0x0003e8000c101b0a */
.L_x_1393:
[----:B------:R-:W-:Y:S05]  /*3840*/  BSYNC.RECONVERGENT B1 ;  /* 0x0000000000017941 */ /* 0x000fea0003800200 */
.L_x_1392:
[----:B------:R-:W2:Y:S01]  /*3850*/  LDCU UR6, c[0x0][0x380] ;  /* 0x00007000ff0677ac */ /* 0x000ea20008000800 */
[----:B------:R-:W-:Y:S01]  /*3860*/  IADD3 R0, P0, PT, R5, R0, RZ ;  /* 0x0000000005007210 */ /* 0x000fe20007f1e0ff */
[----:B------:R-:W4:Y:S04]  /*3870*/  LDCU UR7, c[0x0][0x380] ;  /* 0x00007000ff0777ac */ /* 0x000f280008000800 */
[----:B------:R-:W-:Y:S01]  /*3880*/  IMAD.X R3, RZ, RZ, R3, P0 ;  /* 0x000000ffff037224 */ /* 0x000fe200000e0603 */
[----:B--2---:R-:W-:Y:S01]  /*3890*/  USHF.R.S32.HI UR6, URZ, 0x1f, UR6 ;  /* 0x0000001fff067899 */ /* 0x004fe20008011406 */
[----:B----4-:R-:W-:-:S05]  /*38a0*/  ISETP.GE.U32.AND P0, PT, R0, UR7, PT ;  /* 0x0000000700007c0c */ /* 0x010fca000bf06070 */
[----:B------:R-:W-:-:S13]  /*38b0*/  ISETP.GE.AND.EX P0, PT, R3, UR6, PT, P0 ;  /* 0x0000000603007c0c */ /* 0x000fda000bf06300 */
[----:B------:R-:W-:Y:S05]  /*38c0*/  @!P0 BRA `(.L_x_1368) ;  /* 0xffffffe400208947 */ /* 0x000fea000383ffff */
[----:B------:R-:W-:Y:S05]  /*38d0*/  EXIT ;  /* 0x000000000000794d */ /* 0x000fea0003800000 */
        .weak           $__internal_26_$__cuda_sm20_div_rn_f64_full
        .type           $__internal_26_$__cuda_sm20_div_rn_f64_full,@function
        .size           $__internal_26_$__cuda_sm20_div_rn_f64_full,($__internal_27_$__cuda_sm20_div_s64 - $__internal_26_$__cuda_sm20_div_rn_f64_full)
$__internal_26_$__cuda_sm20_div_rn_f64_full:
[C---:B------:R-:W-:Y:S01]  /*38e0*/  FSETP.GEU.AND P2, PT, |R11|.reuse, 1.469367938527859385e-39, PT ;  /* 0x001000000b00780b */ /* 0x040fe20003f4e200 */
[----:B------:R-:W-:Y:S01]  /*38f0*/  IMAD.MOV.U32 R12, RZ, RZ, R10 ;  /* 0x000000ffff0c7224 */ /* 0x000fe200078e000a */
[----:B------:R-:W-:Y:S01]  /*3900*/  LOP3.LUT R4, R11, 0x7ff00000, RZ, 0xc0, !PT ;  /* 0x7ff000000b047812 */ /* 0x000fe200078ec0ff */
[----:B------:R-:W-:Y:S01]  /*3910*/  IMAD.MOV.U32 R14, RZ, RZ, 0x1 ;  /* 0x00000001ff0e7424 */ /* 0x000fe200078e00ff */
[C---:B------:R-:W-:Y:S01]  /*3920*/  LOP3.LUT R17, R9.reuse, 0x7ff00000, RZ, 0xc0, !PT ;  /* 0x7ff0000009117812 */ /* 0x040fe200078ec0ff */
[----:B------:R-:W-:Y:S01]  /*3930*/  BSSY.RECONVERGENT B2, `(.L_x_1407) ;  /* 0x0000079000027945 */ /* 0x000fe20003800200 */
[----:B------:R-:W-:Y:S01]  /*3940*/  MOV R16, 0x1ca00000 ;  /* 0x1ca0000000107802 */ /* 0x000fe20000000f00 */
[----:B------:R-:W-:Y:S01]  /*3950*/  IMAD.MOV.U32 R23, RZ, RZ, R4 ;  /* 0x000000ffff177224 */ /* 0x000fe200078e0004 */
[----:B------:R-:W-:Y:S01]  /*3960*/  ISETP.GE.U32.AND P1, PT, R4, R17, PT ;  /* 0x000000110400720c */ /* 0x000fe20003f26070 */
[----:B------:R-:W-:Y:S01]  /*3970*/  IMAD.MOV.U32 R22, RZ, RZ, R17 ;  /* 0x000000ffff167224 */ /* 0x000fe200078e0011 */
[----:B------:R-:W-:-:S02]  /*3980*/  FSETP.GEU.AND P0, PT, |R9|, 1.469367938527859385e-39, PT ;  /* 0x001000000900780b */ /* 0x000fc40003f0e200 */
[C---:B------:R-:W-:Y:S01]  /*3990*/  LOP3.LUT R6, R9.reuse, 0x800fffff, RZ, 0xc0, !PT ;  /* 0x800fffff09067812 */ /* 0x040fe200078ec0ff */
[----:B------:R-:W-:Y:S01]  /*39a0*/  @!P2 IMAD.MOV.U32 R20, RZ, RZ, RZ ;  /* 0x000000ffff14a224 */ /* 0x000fe200078e00ff */
[----:B------:R-:W-:Y:S02]  /*39b0*/  @!P2 LOP3.LUT R13, R9, 0x7ff00000, RZ, 0xc0, !PT ;  /* 0x7ff00000090da812 */ /* 0x000fe400078ec0ff */
[----:B------:R-:W-:Y:S01]  /*39c0*/  LOP3.LUT R7, R6, 0x3ff00000, RZ, 0xfc, !PT ;  /* 0x3ff0000006077812 */ /* 0x000fe200078efcff */
[----:B------:R-:W-:Y:S01]  /*39d0*/  IMAD.MOV.U32 R6, RZ, RZ, R8 ;  /* 0x000000ffff067224 */ /* 0x000fe200078e0008 */
[----:B------:R-:W-:Y:S02]  /*39e0*/  @!P2 ISETP.GE.U32.AND P3, PT, R4, R13, PT ;  /* 0x0000000d0400a20c */ /* 0x000fe40003f66070 */
[C---:B------:R-:W-:Y:S02]  /*39f0*/  SEL R13, R16.reuse, 0x63400000, !P1 ;  /* 0x63400000100d7807 */ /* 0x040fe40004800000 */
[----:B------:R-:W-:Y:S01]  /*3a00*/  @!P2 SEL R21, R16, 0x63400000, !P3 ;  /* 0x634000001015a807 */ /* 0x000fe20005800000 */
[----:B------:R-:W0:Y:S01]  /*3a10*/  @!P0 DMUL R6, R8, 8.98846567431157953865e+307 ;  /* 0x7fe0000008068828 */ /* 0x000e220000000000 */
[--C-:B------:R-:W-:Y:S01]  /*3a20*/  LOP3.LUT R13, R13, 0x800fffff, R11.reuse, 0xf8, !PT ;  /* 0x800fffff0d0d7812 */ /* 0x100fe200078ef80b */
[----:B0-----:R-:W0:Y:S01]  /*3a30*/  MUFU.RCP64H R15, R7 ;  /* 0x00000007000f7308 */ /* 0x001e220000001800 */
[----:B------:R-:W-:-:S02]  /*3a40*/  @!P2 LOP3.LUT R21, R21, 0x80000000, R11, 0xf8, !PT ;  /* 0x800000001515a812 */ /* 0x000fc400078ef80b */
[----:B------:R-:W-:Y:S02]  /*3a50*/  @!P0 LOP3.LUT R22, R7, 0x7ff00000, RZ, 0xc0, !PT ;  /* 0x7ff0000007168812 */ /* 0x000fe400078ec0ff */
[----:B------:R-:W-:Y:S02]  /*3a60*/  @!P2 LOP3.LUT R21, R21, 0x100000, RZ, 0xfc, !PT ;  /* 0x001000001515a812 */ /* 0x000fe400078efcff */
[----:B------:R-:W-:-:S15]  /*3a70*/  IADD3 R24, PT, PT, R22, -0x1, RZ ;  /* 0xffffffff16187810 */ /* 0x000fde0007ffe0ff */
[----:B------:R-:W-:-:S15]  /*3a80*/  NOP ;  /* 0x0000000000007918 */ /* 0x000fde0000000000 */
[----:B------:R-:W-:-:S15]  /*3a90*/  NOP ;  /* 0x0000000000007918 */ /* 0x000fde0000000000 */
[----:B------:R-:W-:-:S10]  /*3aa0*/  NOP ;  /* 0x0000000000007918 */ /* 0x000fd40000000000 */
[----:B------:R-:W1:Y:S02]  /*3ab0*/  @!P2 DFMA R12, R12, 2, -R20 ;  /* 0x400000000c0ca82b */ /* 0x000e640000000814 */
[----:B-1----:R-:W-:-:S05]  /*3ac0*/  @!P2 LOP3.LUT R23, R13, 0x7ff00000, RZ, 0xc0, !PT ;  /* 0x7ff000000d17a812 */ /* 0x002fca00078ec0ff */
[----:B------:R-:W-:-:S05]  /*3ad0*/  VIADD R17, R23, 0xffffffff ;  /* 0xffffffff17117836 */ /* 0x000fca0000000000 */
[----:B------:R-:W-:-:S04]  /*3ae0*/  ISETP.GT.U32.AND P0, PT, R17, 0x7feffffe, PT ;  /* 0x7feffffe1100780c */ /* 0x000fc80003f04070 */
[----:B------:R-:W-:-:S15]  /*3af0*/  ISETP.GT.U32.OR P0, PT, R24, 0x7feffffe, P0 ;  /* 0x7feffffe1800780c */ /* 0x000fde0000704470 */
[----:B------:R-:W-:-:S15]  /*3b00*/  NOP ;  /* 0x0000000000007918 */ /* 0x000fde0000000000 */
[----:B------:R-:W-:-:S15]  /*3b10*/  NOP ;  /* 0x0000000000007918 */ /* 0x000fde0000000000 */
[----:B------:R-:W-:-:S03]  /*3b20*/  NOP ;  /* 0x0000000000007918 */ /* 0x000fc60000000000 */
        /* <DEDUP_REMOVED lines=36> */
[----:B01----:R-:W-:Y:S05]  /*3d70*/  @P0 BRA `(.L_x_1408) ;  /* 0x00000000007c0947 */ /* 0x003fea0003800000 */
[----:B------:R-:W-:-:S04]  /*3d80*/  LOP3.LUT R11, R9, 0x7ff00000, RZ, 0xc0, !PT ;  /* 0x7ff00000090b7812 */ /* 0x000fc800078ec0ff */
[CC--:B------:R-:W-:Y:S02]  /*3d90*/  VIADDMNMX R10, R4.reuse, -R11.reuse, 0xb9600000, !PT ;  /* 0xb9600000040a7446 */ /* 0x0c0fe4000780090b */
[----:B------:R-:W-:Y:S02]  /*3da0*/  ISETP.GE.U32.AND P0, PT, R4, R11, PT ;  /* 0x0000000b0400720c */ /* 0x000fe40003f06070 */
[----:B------:R-:W-:Y:S02]  /*3db0*/  VIMNMX R10, PT, PT, R10, 0x46a00000, PT ;  /* 0x46a000000a0a7848 */ /* 0x000fe40003fe0100 */
[----:B------:R-:W-:-:S05]  /*3dc0*/  SEL R11, R16, 0x63400000, !P0 ;  /* 0x63400000100b7807 */ /* 0x000fca0004000000 */
[----:B------:R-:W-:Y:S02]  /*3dd0*/  IMAD.IADD R4, R10, 0x1, -R11 ;  /* 0x000000010a047824 */ /* 0x000fe400078e0a0b */
[----:B------:R-:W-:Y:S02]  /*3de0*/  IMAD.MOV.U32 R10, RZ, RZ, RZ ;  /* 0x000000ffff0a7224 */ /* 0x000fe400078e00ff */
        /* <DEDUP_REMOVED lines=10> */
[----:B------:R-:W-:Y:S01]  /*3e90*/  IADD3 R7, PT, PT, -R4, RZ, RZ ;  /* 0x000000ff04077210 */ /* 0x000fe20007ffe1ff */
        /* <DEDUP_REMOVED lines=8> */
[----:B0-----:R-:W-:-:S04]  /*3f20*/  IADD3 R6, PT, PT, -R4, -0x43300000, RZ ;  /* 0xbcd0000004067810 */ /* 0x001fc80007ffe1ff */
[----:B------:R-:W-:-:S04]  /*3f30*/  FSETP.NEU.AND P0, PT, |R7|, R6, PT ;  /* 0x000000060700720b */ /* 0x000fc80003f0d200 */
[----:B------:R-:W-:Y:S02]  /*3f40*/  FSEL R16, R10, R16, !P0 ;  /* 0x000000100a107208 */ /* 0x000fe40004000000 */
[----:B------:R-:W-:Y:S01]  /*3f50*/  FSEL R17, R9, R17, !P0 ;  /* 0x0000001109117208 */ /* 0x000fe20004000000 */
[----:B------:R-:W-:Y:S06]  /*3f60*/  BRA `(.L_x_1409) ;  /* 0x0000000000547947 */ /* 0x000fec0003800000 */
.L_x_1408:
        /* <DEDUP_REMOVED lines=16> */
.L_x_1411:
[----:B------:R-:W-:Y:S01]  /*4070*/  LOP3.LUT R17, R9, 0x80000, RZ, 0xfc, !PT ;  /* 0x0008000009117812 */ /* 0x000fe200078efcff */
[----:B------:R-:W-:Y:S01]  /*4080*/  IMAD.MOV.U32 R16, RZ, RZ, R8 ;  /* 0x000000ffff107224 */ /* 0x000fe200078e0008 */
[----:B------:R-:W-:Y:S06]  /*4090*/  BRA `(.L_x_1409) ;  /* 0x0000000000087947 */ /* 0x000fec0003800000 */
.L_x_1410:
[----:B------:R-:W-:Y:S01]  /*40a0*/  LOP3.LUT R17, R11, 0x80000, RZ, 0xfc, !PT ;  /* 0x000800000b117812 */ /* 0x000fe200078efcff */
[----:B------:R-:W-:-:S07]  /*40b0*/  IMAD.MOV.U32 R16, RZ, RZ, R10 ;  /* 0x000000ffff107224 */ /* 0x000fce00078e000a */
.L_x_1409:
[----:B------:R-:W-:Y:S05]  /*40c0*/  BSYNC.RECONVERGENT B2 ;  /* 0x0000000000027941 */ /* 0x000fea0003800200 */
.L_x_1407:
[----:B------:R-:W-:Y:S01]  /*40d0*/  IMAD.MOV.U32 R6, RZ, RZ, R2 ;  /* 0x000000ffff067224 */ /* 0x000fe200078e0002 */
[----:B------:R-:W-:Y:S01]  /*40e0*/  MOV R9, R17 ;  /* 0x0000001100097202 */ /* 0x000fe20000000f00 */
[----:B------:R-:W-:Y:S02]  /*40f0*/  IMAD.MOV.U32 R7, RZ, RZ, 0x0 ;  /* 0x00000000ff077424 */ /* 0x000fe400078e00ff */
[----:B------:R-:W-:Y:S02]  /*4100*/  IMAD.MOV.U32 R8, RZ, RZ, R16 ;  /* 0x000000ffff087224 */ /* 0x000fe400078e0010 */
[----:B------:R-:W-:Y:S05]  /*4110*/  RET.REL.NODEC R6 `(_ZN2at6native49_GLOBAL__N__3489678a_16_AveragePool2d_cu_fb80407625avg_pool2d_out_cuda_frameIddEEviPKT_lllliiiiiiiPS3_ibb) ;  /* 0xffffffbc06b87950 */ /* 0x000fea0003c3ffff */
        .weak           $__internal_27_$__cuda_sm20_div_s64
        .type           $__internal_27_$__cuda_sm20_div_s64,@function
        .size           $__internal_27_$__cuda_sm20_div_s64,(.L_x_1518 - $__internal_27_$__cuda_sm20_div_s64)
$__internal_27_$__cuda_sm20_div_s64:
        /* <DEDUP_REMOVED lines=40> */
[----:B------:R-:W-:Y:S02]  /*43a0*/  IMAD.X R9, RZ, RZ, ~R6, P4 ;  /* 0x000000ffff097224 */ /* 0x000fe400020e0e06 */
[----:B------:R-:W-:Y:S02]  /*43b0*/  IMAD.X R13, R8, 0x1, R13, P0 ;  /* 0x00000001080d7824 */ /* 0x000fe400000e060d */
        /* <DEDUP_REMOVED lines=11> */
[----:B------:R-:W-:-:S04]  /*4470*/  IMAD.WIDE.U32 R8, R11, UR6, RZ ;  /* 0x000000060b087c25 */ /* 0x000fc8000f8e00ff */
[----:B------:R-:W-:Y:S01]  /*4480*/  IMAD.X R10, RZ, RZ, R10, P1 ;  /* 0x000000ffff0a7224 */ /* 0x000fe200008e060a */
[----:B------:R-:W-:Y:S01]  /*4490*/  IADD3 R14, P1, PT, -R8, R7, RZ ;  /* 0x00000007080e7210 */ /* 0x000fe20007f3e1ff */
[C---:B------:R-:W-:Y:S01]  /*44a0*/  IMAD R9, R11.reuse, UR7, R9 ;  /* 0x000000070b097c24 */ /* 0x040fe2000f8e0209 */
[----:B------:R-:W-:Y:S02]  /*44b0*/  IADD3 R8, P2, PT, R11, 0x1, RZ ;  /* 0x000000010b087810 */ /* 0x000fe40007f5e0ff */
[----:B------:R-:W-:Y:S01]  /*44c0*/  ISETP.GE.U32.AND P0, PT, R14, UR6, PT ;  /* 0x000000060e007c0c */ /* 0x000fe2000bf06070 */
[----:B------:R-:W-:Y:S02]  /*44d0*/  IMAD R9, R10, UR6, R9 ;  /* 0x000000060a097c24 */ /* 0x000fe4000f8e0209 */
[----:B------:R-:W-:Y:S02]  /*44e0*/  IMAD.X R7, RZ, RZ, R10, P2 ;  /* 0x000000ffff077224 */ /* 0x000fe400010e060a */
        /* <DEDUP_REMOVED lines=11> */
[-C--:B------:R-:W-:Y:S02]  /*45a0*/  IADD3.X R9, PT, PT, RZ, R10.reuse, RZ, P2, !PT ;  /* 0x0000000aff097210 */ /* 0x080fe400017fe4ff */
[----:B------:R-:W-:Y:S02]  /*45b0*/  SEL R8, R8, R11, P0 ;  /* 0x0000000b08087207 */ /* 0x000fe40000000000 */
[----:B------:R-:W-:-:S02]  /*45c0*/  SEL R9, R9, R10, P0 ;  /* 0x0000000a09097207 */ /* 0x000fc40000000000 */
[-C--:B------:R-:W-:Y:S02]  /*45d0*/  IADD3 R7, P2, PT, RZ, -R8.reuse, RZ ;  /* 0x80000008ff077210 */ /* 0x080fe40007f5e0ff */
[----:B------:R-:W-:Y:S02]  /*45e0*/  ISETP.GE.AND P1, PT, R6, RZ, PT ;  /* 0x000000ff0600720c */ /* 0x000fe40003f26270 */
[----:B------:R-:W-:Y:S01]  /*45f0*/  ISETP.NE.U32.AND P0, PT, RZ, UR12, PT ;  /* 0x0000000cff007c0c */ /* 0x000fe2000bf05070 */
[----:B------:R-:W-:Y:S01]  /*4600*/  IMAD.X R6, RZ, RZ, ~R9, P2 ;  /* 0x000000ffff067224 */ /* 0x000fe200010e0e09 */
[----:B------:R-:W-:Y:S01]  /*4610*/  SEL R8, R7, R8, !P1 ;  /* 0x0000000807087207 */ /* 0x000fe20004800000 */
[----:B------:R-:W-:Y:S01]  /*4620*/  IMAD.MOV.U32 R7, RZ, RZ, 0x0 ;  /* 0x00000000ff077424 */ /* 0x000fe200078e00ff */
[----:B------:R-:W-:Y:S02]  /*4630*/  ISETP.NE.AND.EX P0, PT, RZ, UR13, PT, P0 ;  /* 0x0000000dff007c0c */ /* 0x000fe4000bf05300 */
[----:B------:R-:W-:Y:S01]  /*4640*/  SEL R9, R6, R9, !P1 ;  /* 0x0000000906097207 */ /* 0x000fe20004800000 */
[----:B------:R-:W-:Y:S01]  /*4650*/  IMAD.MOV.U32 R6, RZ, RZ, R4 ;  /* 0x000000ffff067224 */ /* 0x000fe200078e0004 */
[----:B------:R-:W-:-:S02]  /*4660*/  SEL R8, R8, 0xffffffff, P0 ;  /* 0xffffffff08087807 */ /* 0x000fc40000000000 */
[----:B------:R-:W-:Y:S01]  /*4670*/  SEL R9, R9, 0xffffffff, P0 ;  /* 0xffffffff09097807 */ /* 0x000fe20000000000 */
[----:B------:R-:W-:Y:S06]  /*4680*/  RET.REL.NODEC R6 `(_ZN2at6native49_GLOBAL__N__3489678a_16_AveragePool2d_cu_fb80407625avg_pool2d_out_cuda_frameIddEEviPKT_lllliiiiiiiPS3_ibb) ;  /* 0xffffffb8065c7950 */ /* 0x000fec0003c3ffff */
.L_x_1412:
        /* <DEDUP_REMOVED lines=15> */
.L_x_1518:


//--------------------- .text._ZN2at6native49_GLOBAL__N__3489678a_16_AveragePool2d_cu_fb80407630avg_pool2d_out_cuda_frame_nhwcIddEEviPKT_llliiiiiiiiPS3_ibb --------------------------
	.section	.text._ZN2at6native49_GLOBAL__N__3489678a_16_AveragePool2d_cu_fb80407630avg_pool2d_out_cuda_frame_nhwcIddEEviPKT_llliiiiiiiiPS3_ibb,"ax",@progbits
	.align	128
.text._ZN2at6native49_GLOBAL__N__3489678a_16_AveragePool2d_cu_fb80407630avg_pool2d_out_cuda_frame_nhwcIddEEviPKT_llliiiiiiiiPS3_ibb:
        .type           _ZN2at6native49_GLOBAL__N__3489678a_16_AveragePool2d_cu_fb80407630avg_pool2d_out_cuda_frame_nhwcIddEEviPKT_llliiiiiiiiPS3_ibb,@function
        .size           _ZN2at6native49_GLOBAL__N__3489678a_16_AveragePool2d_cu_fb80407630avg_pool2d_out_cuda_frame_nhwcIddEEviPKT_llliiiiiiiiPS3_ibb,(.L_x_1521 - _ZN2at6native49_GLOBAL__N__3489678a_16_AveragePool2d_cu_fb80407630avg_pool2d_out_cuda_frame_nhwcIddEEviPKT_llliiiiiiiiPS3_ibb)
        .other          _ZN2at6native49_GLOBAL__N__3489678a_16_AveragePool2d_cu_fb80407630avg_pool2d_out_cuda_frame_nhwcIddEEviPKT_llliiiiiiiiPS3_ibb,@"STO_CUDA_ENTRY STV_DEFAULT"
_ZN2at6native49_GLOBAL__N__3489678a_16_AveragePool2d_cu_fb80407630avg_pool2d_out_cuda_frame_nhwcIddEEviPKT_llliiiiiiiiPS3_ibb:
        /* <DEDUP_REMOVED lines=11> */
[----:B------:R-:W0:Y:S01]  /*00b0*/  LDCU.S8 UR4, c[0x0][0x3d5] ;  /* 0x00007aa0ff0477ac */ /* 0x000e220008000200 */
[----:B------:R-:W-:Y:S01]  /*00c0*/  IMAD.MOV.U32 R0, RZ, RZ, R2 ;  /* 0x000000ffff007224 */ /* 0x000fe200078e0002 */
[----:B------:R-:W1:Y:S01]  /*00d0*/  LDCU UR5, c[0x0][0x370] ;  /* 0x00006e00ff0577ac */ /* 0x000e620008000800 */
[----:B------:R-:W2:Y:S01]  /*00e0*/  LDCU.64 UR6, c[0x0][0x358] ;  /* 0x00006b00ff0677ac */ /* 0x000ea20008000a00 */
[----:B0-----:R-:W-:Y:S01]  /*00f0*/  UISETP.NE.AND UP0, UPT, UR4, URZ, UPT ;  /* 0x000000ff0400728c */ /* 0x001fe2000bf05270 */
[----:B-1----:R-:W-:-:S08]  /*0100*/  IMAD R5, R5, UR5, RZ ;  /* 0x0000000505057c24 */ /* 0x002fd0000f8e02ff */
[----:B--2---:R-:W-:Y:S05]  /*0110*/  BRA.U UP0, `(.L_x_1413) ;  /* 0x0000002900107547 */ /* 0x004fea000b800000 */
.L_x_1439:
[----:B0-----:R-:W0:Y:S01]  /*0120*/  LDCU UR4, c[0x0][0x394] ;  /* 0x00007280ff0477ac */ /* 0x001e220008000800 */
[----:B------:R-:W-:Y:S01]  /*0130*/  BSSY.RECONVERGENT B0, `(.L_x_1414) ;  /* 0x000002d000007945 */ /* 0x000fe20003800200 */
[----:B0-----:R-:W-:-:S04]  /*0140*/  LOP3.LUT R2, R3, UR4, RZ, 0xfc, !PT ;  /* 0x0000000403027c12 */ /* 0x001fc8000f8efcff */
[----:B------:R-:W-:-:S13]  /*0150*/  ISETP.NE.U32.AND P0, PT, R2, RZ, PT ;  /* 0x000000ff0200720c */ /* 0x000fda0003f05070 */
[----:B-12-4-:R-:W-:Y:S05]  /*0160*/  @P0 BRA `(.L_x_1415) ;  /* 0x0000000000600947 */ /* 0x016fea0003800000 */
        /* <DEDUP_REMOVED lines=24> */
.L_x_1415:
[----:B------:R-:W0:Y:S01]  /*02f0*/  LDCU.64 UR4, c[0x0][0x390] ;  /* 0x00007200ff0477ac */ /* 0x000e220008000a00 */
[----:B------:R-:W-:Y:S01]  /*0300*/  IMAD.MOV.U32 R4, RZ, RZ, R0 ;  /* 0x000000ffff047224 */ /* 0x000fe200078e0000 */
[----:B------:R-:W-:Y:S01]  /*0310*/  MOV R2, 0x360 ;  /* 0x0000036000027802 */ /* 0x000fe20000000f00 */
[----:B------:R-:W-:Y:S02]  /*0320*/  IMAD.MOV.U32 R17, RZ, RZ, R3 ;  /* 0x000000ffff117224 */ /* 0x000fe400078e0003 */
[----:B0-----:R-:W-:Y:S01]  /*0330*/  IMAD.U32 R8, RZ, RZ, UR4 ;  /* 0x00000004ff087e24 */ /* 0x001fe2000f8e00ff */
[----:B------:R-:W-:-:S07]  /*0340*/  MOV R9, UR5 ;  /* 0x0000000500097c02 */ /* 0x000fce0008000f00 */
[----:B------:R-:W-:Y:S05]  /*0350*/  CALL.REL.NOINC `($__internal_29_$__cuda_sm20_div_s64) ;  /* 0x0000005400607944 */ /* 0x000fea0003c00000 */
        /* <DEDUP_REMOVED lines=10> */
.L_x_1416:
[----:B------:R-:W-:Y:S05]  /*0400*/  BSYNC.RECONVERGENT B0 ;  /* 0x0000000000007941 */ /* 0x000fea0003800200 */
.L_x_1414:
        /* <DEDUP_REMOVED lines=30> */
.L_x_1418:
[----:B------:R-:W0:Y:S01]  /*05f0*/  LDCU UR4, c[0x0][0x3ac] ;  /* 0x00007580ff0477ac */ /* 0x000e220008000800 */
[----:B------:R-:W-:Y:S01]  /*0600*/  IMAD.MOV.U32 R4, RZ, RZ, R18 ;  /* 0x000000ffff047224 */ /* 0x000fe200078e0012 */
[----:B------:R-:W-:Y:S02]  /*0610*/  MOV R17, R19 ;  /* 0x0000001300117202 */ /* 0x000fe40000000f00 */
[----:B------:R-:W-:Y:S01]  /*0620*/  MOV R2, 0x650 ;  /* 0x0000065000027802 */ /* 0x000fe20000000f00 */
[----:B0-----:R-:W-:-:S07]  /*0630*/  IMAD.U32 R8, RZ, RZ, UR4 ;  /* 0x00000004ff087e24 */ /* 0x001fce000f8e00ff */
[----:B------:R-:W-:Y:S05]  /*0640*/  CALL.REL.NOINC `($__internal_29_$__cuda_sm20_div_s64) ;  /* 0x0000005000a47944 */ /* 0x000fea0003c00000 */
[----:B------:R-:W0:Y:S01]  /*0650*/  LDCU UR4, c[0x0][0x3ac] ;  /* 0x00007580ff0477ac */ /* 0x000e220008000800 */
[----:B------:R-:W-:Y:S02]  /*0660*/  IMAD.MOV R9, RZ, RZ, -R10 ;  /* 0x000000ffff097224 */ /* 0x000fe400078e0a0a */
[----:B------:R-:W-:Y:S02]  /*0670*/  IMAD.MOV.U32 R19, RZ, RZ, R11 ;  /* 0x000000ffff137224 */ /* 0x000fe400078e000b */
[----:B0-----:R-:W-:Y:S01]  /*0680*/  IMAD R20, R9, UR4, R18 ;  /* 0x0000000409147c24 */ /* 0x001fe2000f8e0212 */
[----:B------:R-:W-:-:S07]  /*0690*/  MOV R18, R10 ;  /* 0x0000000a00127202 */ /* 0x000fce0000000f00 */
.L_x_1419:
[----:B------:R-:W-:Y:S05]  /*06a0*/  BSYNC.RECONVERGENT B0 ;  /* 0x0000000000007941 */ /* 0x000fea0003800200 */
.L_x_1417:
[----:B------:R-:W-:Y:S01]  /*06b0*/  SHF.R.S32.HI R9, RZ, 0x1f, R16 ;  /* 0x0000001fff097819 */ /* 0x000fe20000011410 */
[----:B------:R-:W-:Y:S03]  /*06c0*/  BSSY.RECONVERGENT B0, `(.L_x_1420) ;  /* 0x0000024000007945 */ /* 0x000fe60003800200 */
[----:B------:R-:W-:-:S04]  /*06d0*/  LOP3.LUT R2, R19, R9, RZ, 0xfc, !PT ;  /* 0x0000000913027212 */ /* 0x000fc800078efcff */
        /* <DEDUP_REMOVED lines=25> */
.L_x_1421:
[----:B------:R-:W0:Y:S01]  /*0870*/  LDCU UR4, c[0x0][0x3a8] ;  /* 0x00007500ff0477ac */ /* 0x000e220008000800 */
[----:B------:R-:W-:Y:S01]  /*0880*/  IMAD.MOV.U32 R4, RZ, RZ, R18 ;  /* 0x000000ffff047224 */ /* 0x000fe200078e0012 */
[----:B------:R-:W-:Y:S02]  /*0890*/  MOV R17, R19 ;  /* 0x0000001300117202 */ /* 0x000fe40000000f00 */
[----:B------:R-:W-:Y:S01]  /*08a0*/  MOV R2, 0x8d0 ;  /* 0x000008d000027802 */ /* 0x000fe20000000f00 */
[----:B0-----:R-:W-:-:S07]  /*08b0*/  IMAD.U32 R8, RZ, RZ, UR4 ;  /* 0x00000004ff087e24 */ /* 0x001fce000f8e00ff */
[----:B------:R-:W-:Y:S05]  /*08c0*/  CALL.REL.NOINC `($__internal_29_$__cuda_sm20_div_s64) ;  /* 0x0000005000047944 */ /* 0x000fea0003c00000 */
[----:B------:R-:W0:Y:S01]  /*08d0*/  LDCU UR4, c[0x0][0x3a8] ;  /* 0x00007500ff0477ac */ /* 0x000e220008000800 */
[----:B------:R-:W-:-:S04]  /*08e0*/  IMAD.MOV R19, RZ, RZ, -R10 ;  /* 0x000000ffff137224 */ /* 0x000fc800078e0a0a */
[----:B0-----:R-:W-:-:S07]  /*08f0*/  IMAD R19, R19, UR4, R18 ;  /* 0x0000000413137c24 */ /* 0x001fce000f8e0212 */
.L_x_1422:
[----:B------:R-:W-:Y:S05]  /*0900*/  BSYNC.RECONVERGENT B0 ;  /* 0x0000000000007941 */ /* 0x000fea0003800200 */
.L_x_1420:
        /* <DEDUP_REMOVED lines=12> */
[----:B------:R-:W-:Y:S02]  /*09d0*/  VIMNMX R17, PT, PT, R15, UR5, PT ;  /* 0x000000050f117c48 */ /* 0x000fe4000bfe0100 */
[----:B------:R-:W-:Y:S01]  /*09e0*/  VIMNMX R9, PT, PT, RZ, R2, !PT ;  /* 0x00000002ff097248 */ /* 0x000fe20007fe0100 */
[C---:B------:R-:W-:Y:S01]  /*09f0*/  IMAD.IADD R2, R13.reuse, 0x1, -R2 ;  /* 0x000000010d027824 */ /* 0x040fe200078e0a02 */
[----:B------:R-:W-:Y:S02]  /*0a00*/  VIMNMX R30, PT, PT, R13, UR4, PT ;  /* 0x000000040d1e7c48 */ /* 0x000fe4000bfe0100 */
[----:B------:R-:W-:-:S02]  /*0a10*/  ISETP.GE.AND P0, PT, R8, R17, PT ;  /* 0x000000110800720c */ /* 0x000fc40003f06270 */
[----:B------:R-:W-:Y:S02]  /*0a20*/  IADD3 R15, PT, PT, -R20, R15, RZ ;  /* 0x0000000f140f7210 */ /* 0x000fe40007ffe1ff */
[----:B------:R-:W-:-:S03]  /*0a30*/  ISETP.LE.OR P0, PT, R30, R9, P0 ;  /* 0x000000091e00720c */ /* 0x000fc60000703670 */
[----:B------:R-:W-:-:S10]  /*0a40*/  IMAD R31, R2, R15, RZ ;  /* 0x0000000f021f7224 */ /* 0x000fd400078e02ff */
[----:B------:R-:W-:Y:S05]  /*0a50*/  @P0 BRA `(.L_x_1424) ;  /* 0x0000001c00880947 */ /* 0x000fea0003800000 */
[----:B------:R-:W-:Y:S01]  /*0a60*/  IMAD.IADD R2, R8, 0x1, -R17 ;  /* 0x0000000108027824 */ /* 0x000fe200078e0a11 */
[----:B------:R-:W-:Y:S01]  /*0a70*/  BSSY.RECONVERGENT B1, `(.L_x_1425) ;  /* 0x000019d000017945 */ /* 0x000fe20003800200 */
[----:B------:R-:W-:Y:S01]  /*0a80*/  IMAD.IADD R32, R17, 0x1, -R8 ;  /* 0x0000000111207824 */ /* 0x000fe200078e0a08 */
[----:B------:R-:W-:Y:S02]  /*0a90*/  MOV R33, R9 ;  /* 0x0000000900217202 */ /* 0x000fe40000000f00 */
[----:B------:R-:W-:Y:S02]  /*0aa0*/  CS2R R20, SRZ ;  /* 0x0000000000147805 */ /* 0x000fe4000001ff00 */
[----:B------:R-:W-:-:S13]  /*0ab0*/  ISETP.GT.U32.AND P0, PT, R2, -0x10, PT ;  /* 0xfffffff00200780c */ /* 0x000fda0003f04070 */
.L_x_1435:
[----:B0-----:R-:W0:Y:S01]  /*0ac0*/  LDCU.64 UR4, c[0x0][0x398] ;  /* 0x00007300ff0477ac */ /* 0x001e220008000a00 */
[----:B------:R-:W-:Y:S01]  /*0ad0*/  IMAD.MOV.U32 R12, RZ, RZ, R33 ;  /* 0x000000ffff0c7224 */ /* 0x000fe200078e0021 */
[----:B------:R-:W-:Y:S01]  /*0ae0*/  BSSY.RECONVERGENT B2, `(.L_x_1426) ;  /* 0x0000091000027945 */ /* 0x000fe20003800200 */
[----:B------:R-:W-:Y:S01]  /*0af0*/  IMAD.MOV.U32 R13, RZ, RZ, RZ ;  /* 0x000000ffff0d7224 */ /* 0x000fe200078e00ff */
[----:B------:R-:W-:Y:S01]  /*0b00*/  MOV R2, R8 ;  /* 0x0000000800027202 */ /* 0x000fe20000000f00 */
[----:B0-----:R-:W-:Y:S02]  /*0b10*/  IMAD R15, R11, UR4, RZ ;  /* 0x000000040b0f7c24 */ /* 0x001fe4000f8e02ff */
[----:B------:R-:W-:-:S04]  /*0b20*/  IMAD.WIDE.U32 R12, R10, UR4, R12 ;  /* 0x000000040a0c7c25 */ /* 0x000fc8000f8e000c */
[----:B------:R-:W-:-:S04]  /*0b30*/  IMAD R15, R10, UR5, R15 ;  /* 0x000000050a0f7c24 */ /* 0x000fc8000f8e020f */
[----:B------:R-:W-:Y:S01]  /*0b40*/  IMAD.IADD R37, R13, 0x1, R15 ;  /* 0x000000010d257824 */ /* 0x000fe200078e020f */
[----:B-1234-:R-:W-:Y:S06]  /*0b50*/  @P0 BRA `(.L_x_1427) ;  /* 0x0000000800240947 */ /* 0x01efec0003800000 */
[----:B------:R-:W0:Y:S01]  /*0b60*/  LDC.64 R16, c[0x0][0x390] ;  /* 0x0000e400ff107b82 */ /* 0x000e220000000a00 */
[----:B------:R-:W-:Y:S01]  /*0b70*/  LOP3.LUT R4, R32, 0xfffffff0, RZ, 0xc0, !PT ;  /* 0xfffffff020047812 */ /* 0x000fe200078ec0ff */
[----:B------:R-:W-:-:S03]  /*0b80*/  IMAD.MOV.U32 R2, RZ, RZ, R8 ;  /* 0x000000ffff027224 */ /* 0x000fc600078e0008 */
[----:B------:R-:W-:Y:S02]  /*0b90*/  IADD3 R4, PT, PT, -R4, RZ, RZ ;  /* 0x000000ff04047210 */ /* 0x000fe40007ffe1ff */
[C---:B0-----:R-:W-:Y:S01]  /*0ba0*/  SHF.L.U64.HI R34, R16.reuse, 0x3, R17 ;  /* 0x0000000310227819 */ /* 0x041fe20000010211 */
[----:B------:R-:W-:-:S07]  /*0bb0*/  IMAD.SHL.U32 R35, R16, 0x8, RZ ;  /* 0x0000000810237824 */ /* 0x000fce00078e00ff */
.L_x_1428:
[----:B------:R-:W0:Y:S01]  /*0bc0*/  LDCU.64 UR8, c[0x0][0x3a0] ;  /* 0x00007400ff0877ac */ /* 0x000e220008000a00 */
[----:B------:R-:W-:Y:S02]  /*0bd0*/  HFMA2 R15, -RZ, RZ, 0, 0 ;  /* 0x00000000ff0f7431 */ /* 0x000fe400000001ff */
[----:B------:R-:W-:Y:S01]  /*0be0*/  IMAD.MOV.U32 R14, RZ, RZ, R2 ;  /* 0x000000ffff0e7224 */ /* 0x000fe200078e0002 */
        /* <DEDUP_REMOVED lines=8> */
[----:B-1----:R-:W-:-:S03]  /*0c70*/  LEA R22, P1, R14, UR4, 0x3 ;  /* 0x000000040e167c11 */ /* 0x002fc6000f8218ff */
[----:B------:R-:W-:Y:S01]  /*0c80*/  IMAD.IADD R15, R15, 0x1, R19 ;  /* 0x000000010f0f7824 */ /* 0x000fe200078e0213 */
[----:B------:R-:W-:-:S04]  /*0c90*/  IADD3 R26, P2, PT, R35, R22, RZ ;  /* 0x00000016231a7210 */ /* 0x000fc80007f5e0ff */
[----:B------:R-:W-:-:S04]  /*0ca0*/  LEA.HI.X R23, R14, UR5, R15, 0x3, P1 ;  /* 0x000000050e177c11 */ /* 0x000fc800088f1c0f */
[----:B------:R-:W-:Y:S02]  /*0cb0*/  IADD3.X R27, PT, PT, R34, R23, RZ, P2, !PT ;  /* 0x00000017221b7210 */ /* 0x000fe400017fe4ff */
[----:B------:R-:W2:Y:S01]  /*0cc0*/  LDG.E.64 R22, desc[UR6][R22.64] ;  /* 0x0000000616167981 */ /* 0x000ea2000c1e1b00 */
[----:B------:R-:W-:-:S03]  /*0cd0*/  IADD3 R18, P1, PT, R26, R35, RZ ;  /* 0x000000231a127210 */ /* 0x000fc60007f3e0ff */
[----:B------:R-:W3:Y:S02]  /*0ce0*/  LDG.E.64 R14, desc[UR6][R26.64] ;  /* 0x000000061a0e7981 */ /* 0x000ee4000c1e1b00 */
[----:B------:R-:W-:-:S05]  /*0cf0*/  IMAD.X R19, R27, 0x1, R34, P1 ;  /* 0x000000011b137824 */ /* 0x000fca00008e0622 */
[----:B------:R0:W4:Y:S01]  /*0d00*/  LDG.E.64 R26, desc[UR6][R18.64] ;  /* 0x00000006121a7981 */ /* 0x000122000c1e1b00 */
[----:B------:R-:W-:-:S05]  /*0d10*/  IADD3 R24, P1, PT, R18, R35, RZ ;  /* 0x0000002312187210 */ /* 0x000fca0007f3e0ff */
[----:B------:R-:W-:Y:S01]  /*0d20*/  IMAD.X R25, R19, 0x1, R34, P1 ;  /* 0x0000000113197824 */ /* 0x000fe200008e0622 */
[----:B--2---:R1:W3:Y:S02]  /*0d30*/  DADD R20, R22, R20 ;  /* 0x0000000016147229 */ /* 0x0042e40000000014 */
[----:B-1----:R-:W-:-:S04]  /*0d40*/  IADD3 R22, P2, PT, R24, R35, RZ ;  /* 0x0000002318167210 */ /* 0x002fc80007f5e0ff */
[-C--:B------:R-:W-:Y:S02]  /*0d50*/  IADD3 R28, P1, PT, R22, R35.reuse, RZ ;  /* 0x00000023161c7210 */ /* 0x080fe40007f3e0ff */
[----:B------:R-:W-:Y:S02]  /*0d60*/  IADD3.X R23, PT, PT, R25, R34, RZ, P2, !PT ;  /* 0x0000002219177210 */ /* 0x000fe400017fe4ff */
[----:B------:R-:W2:Y:S03]  /*0d70*/  LDG.E.64 R24, desc[UR6][R24.64] ;  /* 0x0000000618187981 */ /* 0x000ea6000c1e1b00 */
[----:B------:R-:W-:Y:S01]  /*0d80*/  IMAD.X R29, R23, 0x1, R34, P1 ;  /* 0x00000001171d7824 */ /* 0x000fe200008e0622 */
[----:B0-----:R-:W-:-:S05]  /*0d90*/  IADD3 R18, P1, PT, R28, R35, RZ ;  /* 0x000000231c127210 */ /* 0x001fca0007f3e0ff */
[----:B------:R-:W-:-:S15]  /*0da0*/  IMAD.X R19, R29, 0x1, R34, P1 ;  /* 0x000000011d137824 */ /* 0x000fde00008e0622 */
[----:B------:R-:W-:-:S15]  /*0db0*/  NOP ;  /* 0x0000000000007918 */ /* 0x000fde0000000000 */
[----:B------:R-:W-:-:S15]  /*0dc0*/  NOP ;  /* 0x0000000000007918 */ /* 0x000fde0000000000 */
[----:B---3--:R0:W4:Y:S02]  /*0dd0*/  DADD R14, R20, R14 ;  /* 0x00000000140e7229 */ /* 0x008124000000000e */
[----:B0-----:R-:W3:Y:S04]  /*0de0*/  LDG.E.64 R20, desc[UR6][R22.64] ;  /* 0x0000000616147981 */ /* 0x001ee8000c1e1b00 */
[----:B------:R-:W5:-:S15]  /*0df0*/  LDG.E.64 R22, desc[UR6][R18.64] ;  /* 0x0000000612167981 */ /* 0x000f5e000c1e1b00 */
[----:B------:R-:W-:-:S15]  /*0e00*/  NOP ;  /* 0x0000000000007918 */ /* 0x000fde0000000000 */
[----:B------:R-:W-:-:S15]  /*0e10*/  NOP ;  /* 0x0000000000007918 */ /* 0x000fde0000000000 */
[----:B------:R-:W-:-:S13]  /*0e20*/  NOP ;  /* 0x0000000000007918 */ /* 0x000fda0000000000 */
[----:B----4-:R0:W2:Y:S02]  /*0e30*/  DADD R26, R14, R26 ;  /* 0x000000000e1a7229 */ /* 0x0100a4000000001a */
[----:B0-----:R-:W4:-:S15]  /*0e40*/  LDG.E.64 R14, desc[UR6][R28.64] ;  /* 0x000000061c0e7981 */ /* 0x001f1e000c1e1b00 */
[----:B------:R-:W-:-:S15]  /*0e50*/  NOP ;  /* 0x0000000000007918 */ /* 0x000fde0000000000 */
[----:B------:R-:W-:-:S15]  /*0e60*/  NOP ;  /* 0x0000000000007918 */ /* 0x000fde0000000000 */
[----:B------:R-:W-:-:S15]  /*0e70*/  NOP ;  /* 0x0000000000007918 */ /* 0x000fde0000000000 */
[----:B------:R-:W-:-:S02]  /*0e80*/  NOP ;  /* 0x0000000000007918 */ /* 0x000fc40000000000 */
        /* <DEDUP_REMOVED lines=10> */
[----:B----4-:R0:W5:Y:S02]  /*0f30*/  DADD R14, R20, R14 ;  /* 0x00000000140e7229 */ /* 0x010164000000000e */
[----:B0-----:R-:W-:-:S04]  /*0f40*/  IADD3 R20, P1, PT, R18, R35, RZ ;  /* 0x0000002312147210 */ /* 0x001fc80007f3e0ff */
[-C--:B------:R-:W-:Y:S02]  /*0f50*/  IADD3 R24, P2, PT, R20, R35.reuse, RZ ;  /* 0x0000002314187210 */ /* 0x080fe40007f5e0ff */
[----:B------:R-:W-:Y:S02]  /*0f60*/  IADD3.X R21, PT, PT, R19, R34, RZ, P1, !PT ;  /* 0x0000002213157210 */ /* 0x000fe40000ffe4ff */
[----:B------:R-:W-:-:S03]  /*0f70*/  IADD3 R26, P1, PT, R24, R35, RZ ;  /* 0x00000023181a7210 */ /* 0x000fc60007f3e0ff */
[--C-:B------:R-:W-:Y:S02]  /*0f80*/  IMAD.X R25, R21, 0x1, R34.reuse, P2 ;  /* 0x0000000115197824 */ /* 0x100fe400010e0622 */
[----:B------:R-:W2:Y:S02]  /*0f90*/  LDG.E.64 R20, desc[UR6][R20.64] ;  /* 0x0000000614147981 */ /* 0x000ea4000c1e1b00 */
[----:B------:R-:W-:-:S05]  /*0fa0*/  IMAD.X R27, R25, 0x1, R34, P1 ;  /* 0x00000001191b7824 */ /* 0x000fca00008e0622 */
[----:B------:R-:W3:Y:S01]  /*0fb0*/  LDG.E.64 R18, desc[UR6][R26.64] ;  /* 0x000000061a127981 */ /* 0x000ee2000c1e1b00 */
[----:B------:R-:W-:-:S04]  /*0fc0*/  IADD3 R28, P1, PT, R26, R35, RZ ;  /* 0x000000231a1c7210 */ /* 0x000fc80007f3e0ff */
[----:B------:R-:W-:-:S15]  /*0fd0*/  IADD3.X R29, PT, PT, R27, R34, RZ, P1, !PT ;  /* 0x000000221b1d7210 */ /* 0x000fde0000ffe4ff */
[----:B------:R-:W-:-:S15]  /*0fe0*/  NOP ;  /* 0x0000000000007918 */ /* 0x000fde0000000000 */
[----:B------:R-:W-:-:S07]  /*0ff0*/  NOP ;  /* 0x0000000000007918 */ /* 0x000fce0000000000 */
[----:B-----5:R0:W2:Y:S02]  /*1000*/  DADD R22, R14, R22 ;  /* 0x000000000e167229 */ /* 0x0200a40000000016 */
[----:B0-----:R-:W4:Y:S04]  /*1010*/  LDG.E.64 R14, desc[UR6][R24.64] ;  /* 0x00000006180e7981 */ /* 0x001f28000c1e1b00 */
[----:B------:R0:W5:-:S15]  /*1020*/  LDG.E.64 R24, desc[UR6][R28.64] ;  /* 0x000000061c187981 */ /* 0x00015e000c1e1b00 */
[----:B------:R-:W-:-:S15]  /*1030*/  NOP ;  /* 0x0000000000007918 */ /* 0x000fde0000000000 */
[----:B------:R-:W-:-:S15]  /*1040*/  NOP ;  /* 0x0000000000007918 */ /* 0x000fde0000000000 */
[----:B------:R-:W-:-:S13]  /*1050*/  NOP ;  /* 0x0000000000007918 */ /* 0x000fda0000000000 */
[----:B--2---:R-:W4:-:S15]  /*1060*/  DADD R22, R22, R20 ;  /* 0x0000000016167229 */ /* 0x004f1e0000000014 */
        /* <DEDUP_REMOVED lines=9> */
[----:B---3--:R1:W5:Y:S02]  /*1100*/  DADD R18, R14, R18 ;  /* 0x000000000e127229 */ /* 0x0083640000000012 */
[----:B-1----:R-:W-:-:S04]  /*1110*/  IADD3 R14, P1, PT, R28, R35, RZ ;  /* 0x000000231c0e7210 */ /* 0x002fc80007f3e0ff */
[----:B------:R-:W-:Y:S01]  /*1120*/  IADD3 R22, P2, PT, R14, R35, RZ ;  /* 0x000000230e167210 */ /* 0x000fe20007f5e0ff */
[----:B------:R-:W-:-:S03]  /*1130*/  IMAD.X R15, R29, 0x1, R34, P1 ;  /* 0x000000011d0f7824 */ /* 0x000fc600008e0622 */
[-C--:B------:R-:W-:Y:S01]  /*1140*/  IADD3 R20, P1, PT, R22, R35.reuse, RZ ;  /* 0x0000002316147210 */ /* 0x080fe20007f3e0ff */
[--C-:B------:R-:W-:Y:S02]  /*1150*/  IMAD.X R23, R15, 0x1, R34.reuse, P2 ;  /* 0x000000010f177824 */ /* 0x100fe400010e0622 */
[----:B------:R-:W2:Y:S01]  /*1160*/  LDG.E.64 R14, desc[UR6][R14.64] ;  /* 0x000000060e0e7981 */ /* 0x000ea2000c1e1b00 */
[-C--:B------:R-:W-:Y:S02]  /*1170*/  IADD3 R26, P2, PT, R20, R35.reuse, RZ ;  /* 0x00000023141a7210 */ /* 0x080fe40007f5e0ff */
[----:B------:R-:W-:Y:S02]  /*1180*/  IADD3.X R21, PT, PT, R23, R34, RZ, P1, !PT ;  /* 0x0000002217157210 */ /* 0x000fe40000ffe4ff */
[----:B0-----:R-:W-:Y:S01]  /*1190*/  IADD3 R28, P1, PT, R26, R35, RZ ;  /* 0x000000231a1c7210 */ /* 0x001fe20007f3e0ff */
[----:B------:R-:W3:Y:S02]  /*11a0*/  LDG.E.64 R22, desc[UR6][R22.64] ;  /* 0x0000000616167981 */ /* 0x000ee4000c1e1b00 */
[----:B------:R-:W-:-:S02]  /*11b0*/  IMAD.X R27, R21, 0x1, R34, P2 ;  /* 0x00000001151b7824 */ /* 0x000fc400010e0622 */
[----:B------:R-:W4:Y:S02]  /*11c0*/  LDG.E.64 R20, desc[UR6][R20.64] ;  /* 0x0000000614147981 */ /* 0x000f24000c1e1b00 */
[----:B------:R-:W-:-:S06]  /*11d0*/  IMAD.X R29, R27, 0x1, R34, P1 ;  /* 0x000000011b1d7824 */ /* 0x000fcc00008e0622 */
[----:B------:R-:W4:-:S15]  /*11e0*/  LDG.E.64 R28, desc[UR6][R28.64] ;  /* 0x000000061c1c7981 */ /* 0x000f1e000c1e1b00 */
[----:B------:R-:W-:-:S15]  /*11f0*/  NOP ;  /* 0x0000000000007918 */ /* 0x000fde0000000000 */
[----:B------:R-:W-:-:S03]  /*1200*/  NOP ;  /* 0x0000000000007918 */ /* 0x000fc60000000000 */
[----:B-----5:R0:W2:Y:S02]  /*1210*/  DADD R24, R18, R24 ;  /* 0x0000000012187229 */ /* 0x0200a40000000018 */
[----:B0-----:R-:W5:Y:S01]  /*1220*/  LDG.E.64 R18, desc[UR6][R26.64] ;  /* 0x000000061a127981 */ /* 0x001f62000c1e1b00 */
[----:B------:R-:W-:-:S04]  /*1230*/  IADD3 R4, PT, PT, R4, 0x10, RZ ;  /* 0x0000001004047810 */ /* 0x000fc80007ffe0ff */
[----:B------:R-:W-:Y:S01]  /*1240*/  ISETP.NE.AND P1, PT, R4, RZ, PT ;  /* 0x000000ff0400720c */ /* 0x000fe20003f25270 */
[----:B------:R-:W-:-:S15]  /*1250*/  VIADD R2, R2, 0x10 ;  /* 0x0000001002027836 */ /* 0x000fde0000000000 */
[----:B------:R-:W-:-:S15]  /*1260*/  NOP ;  /* 0x0000000000007918 */ /* 0x000fde0000000000 */
[----:B------:R-:W-:-:S15]  /*1270*/  NOP ;  /* 0x0000000000007918 */ /* 0x000fde0000000000 */
[----:B------:R-:W-:-:S11]  /*1280*/  NOP ;  /* 0x0000000000007918 */ /* 0x000fd60000000000 */
        /* <DEDUP_REMOVED lines=10> */
[----:B----4-:R-:W5:-:S15]  /*1330*/  DADD R24, R24, R20 ;  /* 0x0000000018187229 */ /* 0x010f5e0000000014 */
[----:B------:R-:W-:-:S15]  /*1340*/  NOP ;  /* 0x0000000000007918 */ /* 0x000fde0000000000 */
[----:B------:R-:W-:-:S15]  /*1350*/  NOP ;  /* 0x0000000000007918 */ /* 0x000fde0000000000 */
[----:B------:R-:W-:-:S15]  /*1360*/  NOP ;  /* 0x0000000000007918 */ /* 0x000fde0000000000 */
[----:B------:R-:W-:-:S04]  /*1370*/  NOP ;  /* 0x0000000000007918 */ /* 0x000fc80000000000 */
[----:B-----5:R-:W0:-:S15]  /*1380*/  DADD R18, R24, R18 ;  /* 0x0000000018127229 */ /* 0x020e1e0000000012 */
[----:B------:R-:W-:-:S15]  /*1390*/  NOP ;  /* 0x0000000000007918 */ /* 0x000fde0000000000 */
[----:B------:R-:W-:-:S15]  /*13a0*/  NOP ;  /* 0x0000000000007918 */ /* 0x000fde0000000000 */
[----:B------:R-:W-:-:S15]  /*13b0*/  NOP ;  /* 0x0000000000007918 */ /* 0x000fde0000000000 */
[----:B------:R-:W-:-:S04]  /*13c0*/  NOP ;  /* 0x0000000000007918 */ /* 0x000fc80000000000 */
[----:B0-----:R0:W1:Y:S02]  /*13d0*/  DADD R20, R18, R28 ;  /* 0x0000000012147229 */ /* 0x001064000000001c */
[----:B01----:R-:W-:Y:S05]  /*13e0*/  @P1 BRA `(.L_x_1428) ;  /* 0xfffffff400f41947 */ /* 0x003fea000383ffff */
.L_x_1427:
[----:B------:R-:W-:Y:S05]  /*13f0*/  BSYNC.RECONVERGENT B2 ;  /* 0x0000000000027941 */ /* 0x000fea0003800200 */
.L_x_1426:
[----:B------:R-:W-:Y:S01]  /*1400*/  LOP3.LUT R4, R32, 0xf, RZ, 0xc0, !PT ;  /* 0x0000000f20047812 */ /* 0x000fe200078ec0ff */
[----:B------:R-:W-:Y:S01]  /*1410*/  VIADD R33, R33, 0x1 ;  /* 0x0000000121217836 */ /* 0x000fe20000000000 */
[----:B------:R-:W-:Y:S02]  /*1420*/  BSSY.RECONVERGENT B2, `(.L_x_1429) ;  /* 0x0000100000027945 */ /* 0x000fe40003800200 */
[----:B------:R-:W-:Y:S02]  /*1430*/  ISETP.NE.AND P2, PT, R4, RZ, PT ;  /* 0x000000ff0400720c */ /* 0x000fe40003f45270 */
[----:B------:R-:W-:-:S11]  /*1440*/  ISETP.NE.AND P1, PT, R33, R30, PT ;  /* 0x0000001e2100720c */ /* 0x000fd60003f25270 */
[----:B------:R-:W-:Y:S05]  /*1450*/  @!P2 BRA `(.L_x_1430) ;  /* 0x0000000c00f0a947 */ /* 0x000fea0003800000 */
[----:B------:R-:W-:Y:S01]  /*1460*/  IADD3 R4, PT, PT, R4, -0x1, RZ ;  /* 0xffffffff04047810 */ /* 0x000fe20007ffe0ff */
[----:B------:R-:W-:Y:S03]  /*1470*/  BSSY.RECONVERGENT B3, `(.L_x_1431) ;  /* 0x000007d000037945 */ /* 0x000fe60003800200 */
[----:B------:R-:W-:-:S13]  /*1480*/  ISETP.GE.U32.AND P2, PT, R4, 0x7, PT ;  /* 0x000000070400780c */ /* 0x000fda0003f46070 */
[----:B------:R-:W-:Y:S05]  /*1490*/  @!P2 BRA `(.L_x_1432) ;  /* 0x0000000400e8a947 */ /* 0x000fea0003800000 */
[----:B------:R-:W0:Y:S01]  /*14a0*/  LDCU.64 UR4, c[0x0][0x3a0] ;  /* 0x00007400ff0477ac */ /* 0x000e220008000a00 */
[----:B------:R-:W-:Y:S01]  /*14b0*/  VIADD R16, R2, 0x1 ;  /* 0x0000000102107836 */ /* 0x000fe20000000000 */
[----:B------:R-:W-:Y:S01]  /*14c0*/  MOV R15, RZ ;  /* 0x000000ff000f7202 */ /* 0x000fe20000000f00 */
[----:B------:R-:W-:Y:S01]  /*14d0*/  IMAD.MOV.U32 R17, RZ, RZ, RZ ;  /* 0x000000ffff117224 */ /* 0x000fe200078e00ff */
[----:B------:R-:W1:Y:S01]  /*14e0*/  LDCU.64 UR8, c[0x0][0x390] ;  /* 0x00007200ff0877ac */ /* 0x000e620008000a00 */
[----:B------:R-:W-:Y:S01]  /*14f0*/  IMAD.MOV.U32 R14, RZ, RZ, R2 ;  /* 0x000000ffff0e7224 */ /* 0x000fe200078e0002 */
[----:B------:R-:W2:Y:S01]  /*1500*/  LDCU.64 UR10, c[0x0][0x388] ;  /* 0x00007100ff0a77ac */ /* 0x000ea20008000a00 */
[----:B0-----:R-:W-:Y:S02]  /*1510*/  IMAD R27, R37, UR4, RZ ;  /* 0x00000004251b7c24 */ /* 0x001fe4000f8e02ff */
[----:B------:R-:W-:-:S04]  /*1520*/  IMAD.WIDE.U32 R16, R12, UR4, R16 ;  /* 0x000000040c107c25 */ /* 0x000fc8000f8e0010 */
[C---:B------:R-:W-:Y:S02]  /*1530*/  IMAD R27, R12.reuse, UR5, R27 ;  /* 0x000000050c1b7c24 */ /* 0x040fe4000f8e021b */
[----:B------:R-:W-:-:S03]  /*1540*/  IMAD.WIDE.U32 R14, R12, UR4, R14 ;  /* 0x000000040c0e7c25 */ /* 0x000fc6000f8e000e */
[C---:B------:R-:W-:Y:S01]  /*1550*/  IADD3 R4, PT, PT, R27.reuse, R17, RZ ;  /* 0x000000111b047210 */ /* 0x040fe20007ffe0ff */
[----:B------:R-:W-:Y:S02]  /*1560*/  IMAD.IADD R15, R27, 0x1, R15 ;  /* 0x000000011b0f7824 */ /* 0x000fe400078e020f */
[----:B-1----:R-:W-:-:S04]  /*1570*/  IMAD.WIDE.U32 R22, R14, UR8, R6 ;  /* 0x000000080e167c25 */ /* 0x002fc8000f8e0006 */
[----:B------:R-:W-:Y:S01]  /*1580*/  IMAD R15, R15, UR8, RZ ;  /* 0x000000080f0f7c24 */ /* 0x000fe2000f8e02ff */
[----:B--2---:R-:W-:Y:S01]  /*1590*/  LEA R18, P2, R22, UR10, 0x3 ;  /* 0x0000000a16127c11 */ /* 0x004fe2000f8418ff */
[----:B------:R-:W-:Y:S02]  /*15a0*/  IMAD R19, R4, UR8, RZ ;  /* 0x0000000804137c24 */ /* 0x000fe4000f8e02ff */
[----:B------:R-:W-:Y:S02]  /*15b0*/  IMAD R17, R14, UR9, R15 ;  /* 0x000000090e117c24 */ /* 0x000fe4000f8e020f */
[----:B------:R-:W-:-:S04]  /*15c0*/  IMAD.WIDE.U32 R14, R16, UR8, R6 ;  /* 0x00000008100e7c25 */ /* 0x000fc8000f8e0006 */
[----:B------:R-:W-:Y:S01]  /*15d0*/  IMAD R19, R16, UR9, R19 ;  /* 0x0000000910137c24 */ /* 0x000fe2000f8e0213 */
[----:B------:R-:W-:Y:S01]  /*15e0*/  LEA R16, P3, R14, UR10, 0x3 ;  /* 0x0000000a0e107c11 */ /* 0x000fe2000f8618ff */
[----:B------:R-:W-:Y:S02]  /*15f0*/  IMAD.IADD R17, R23, 0x1, R17 ;  /* 0x0000000117117824 */ /* 0x000fe400078e0211 */
[----:B------:R-:W-:-:S03]  /*1600*/  IMAD.IADD R15, R15, 0x1, R19 ;  /* 0x000000010f0f7824 */ /* 0x000fc600078e0213 */
[----:B------:R-:W-:Y:S02]  /*1610*/  LEA.HI.X R19, R22, UR11, R17, 0x3, P2 ;  /* 0x0000000b16137c11 */ /* 0x000fe400090f1c11 */
[----:B------:R-:W-:-:S04]  /*1620*/  LEA.HI.X R17, R14, UR11, R15, 0x3, P3 ;  /* 0x0000000b0e117c11 */ /* 0x000fc800098f1c0f */
[----:B------:R-:W2:Y:S04]  /*1630*/  LDG.E.64 R18, desc[UR6][R18.64] ;  /* 0x0000000612127981 */ /* 0x000ea8000c1e1b00 */
[----:B------:R-:W3:Y:S01]  /*1640*/  LDG.E.64 R16, desc[UR6][R16.64] ;  /* 0x0000000610107981 */ /* 0x000ee2000c1e1b00 */
[----:B------:R-:W-:Y:S01]  /*1650*/  IADD3 R14, PT, PT, R2, 0x2, RZ ;  /* 0x00000002020e7810 */ /* 0x000fe20007ffe0ff */
[----:B------:R-:W-:-:S04]  /*1660*/  IMAD.MOV.U32 R15, RZ, RZ, RZ ;  /* 0x000000ffff0f7224 */ /* 0x000fc800078e00ff */
[----:B------:R-:W-:-:S04]  /*1670*/  IMAD.WIDE.U32 R14, R12, UR4, R14 ;  /* 0x000000040c0e7c25 */ /* 0x000fc8000f8e000e */
[----:B------:R-:W-:Y:S02]  /*1680*/  IMAD.IADD R4, R27, 0x1, R15 ;  /* 0x000000011b047824 */ /* 0x000fe400078e020f */
[----:B------:R-:W-:-:S04]  /*1690*/  IMAD.WIDE.U32 R22, R14, UR8, R6 ;  /* 0x000000080e167c25 */ /* 0x000fc8000f8e0006 */
[----:B------:R-:W-:-:S04]  /*16a0*/  IMAD R15, R4, UR8, RZ ;  /* 0x00000008040f7c24 */ /* 0x000fc8000f8e02ff */
[----:B------:R-:W-:Y:S01]  /*16b0*/  IMAD R15, R14, UR9, R15 ;  /* 0x000000090e0f7c24 */ /* 0x000fe2000f8e020f */
[----:B------:R-:W-:-:S04]  /*16c0*/  LEA R14, P2, R22, UR10, 0x3 ;  /* 0x0000000a160e7c11 */ /* 0x000fc8000f8418ff */
[----:B------:R-:W-:-:S04]  /*16d0*/  IADD3 R15, PT, PT, R23, R15, RZ ;  /* 0x0000000f170f7210 */ /* 0x000fc80007ffe0ff */
[----:B------:R-:W-:-:S06]  /*16e0*/  LEA.HI.X R15, R22, UR11, R15, 0x3, P2 ;  /* 0x0000000b160f7c11 */ /* 0x000fcc00090f1c0f */
[----:B------:R-:W4:Y:S01]  /*16f0*/  LDG.E.64 R14, desc[UR6][R14.64] ;  /* 0x000000060e0e7981 */ /* 0x000f22000c1e1b00 */
[----:B------:R-:W-:Y:S02]  /*1700*/  VIADD R22, R2, 0x3 ;  /* 0x0000000302167836 */ /* 0x000fe40000000000 */
[----:B------:R-:W-:Y:S02]  /*1710*/  IMAD.MOV.U32 R23, RZ, RZ, RZ ;  /* 0x000000ffff177224 */ /* 0x000fe400078e00ff */
[----:B------:R-:W-:-:S05]  /*1720*/  IMAD.WIDE.U32 R22, R12, UR4, R22 ;  /* 0x000000040c167c25 */ /* 0x000fca000f8e0016 */
[----:B------:R-:W-:Y:S01]  /*1730*/  IADD3 R4, PT, PT, R27, R23, RZ ;  /* 0x000000171b047210 */ /* 0x000fe20007ffe0ff */
[----:B--2---:R0:W3:Y:S02]  /*1740*/  DADD R20, R20, R18 ;  /* 0x0000000014147229 */ /* 0x0040e40000000012 */
[----:B0-----:R-:W-:Y:S02]  /*1750*/  VIADD R18, R2, 0x4 ;  /* 0x0000000402127836 */ /* 0x001fe40000000000 */
[----:B------:R-:W-:Y:S02]  /*1760*/  IMAD.MOV.U32 R19, RZ, RZ, RZ ;  /* 0x000000ffff137224 */ /* 0x000fe400078e00ff */
[----:B------:R-:W-:-:S15]  /*1770*/  IMAD.WIDE.U32 R18, R12, UR4, R18 ;  /* 0x000000040c127c25 */ /* 0x000fde000f8e0012 */
[----:B------:R-:W-:-:S15]  /*1780*/  NOP ;  /* 0x0000000000007918 */ /* 0x000fde0000000000 */
[----:B------:R-:W-:-:S15]  /*1790*/  NOP ;  /* 0x0000000000007918 */ /* 0x000fde0000000000 */
[----:B------:R-:W-:-:S13]  /*17a0*/  NOP ;  /* 0x0000000000007918 */ /* 0x000fda0000000000 */
[----:B---3--:R0:W4:Y:S02]  /*17b0*/  DADD R20, R20, R16 ;  /* 0x0000000014147229 */ /* 0x0081240000000010 */
[----:B0-----:R-:W-:Y:S01]  /*17c0*/  IMAD R17, R4, UR8, RZ ;  /* 0x0000000804117c24 */ /* 0x001fe2000f8e02ff */
[----:B------:R-:W-:Y:S01]  /*17d0*/  IADD3 R4, PT, PT, R27, R19, RZ ;  /* 0x000000131b047210 */ /* 0x000fe20007ffe0ff */
[----:B------:R-:W-:Y:S02]  /*17e0*/  VIADD R16, R2, 0x5 ;  /* 0x0000000502107836 */ /* 0x000fe40000000000 */
[C---:B------:R-:W-:Y:S02]  /*17f0*/  IMAD R17, R22.reuse, UR9, R17 ;  /* 0x0000000916117c24 */ /* 0x040fe4000f8e0211 */
[----:B------:R-:W-:-:S04]  /*1800*/  IMAD.WIDE.U32 R22, R22, UR8, R6 ;  /* 0x0000000816167c25 */ /* 0x000fc8000f8e0006 */
[----:B------:R-:W-:Y:S01]  /*1810*/  IMAD.IADD R17, R23, 0x1, R17 ;  /* 0x0000000117117824 */ /* 0x000fe200078e0211 */
[----:B------:R-:W-:Y:S01]  /*1820*/  LEA R24, P2, R22, UR10, 0x3 ;  /* 0x0000000a16187c11 */ /* 0x000fe2000f8418ff */
[----:B------:R-:W-:-:S03]  /*1830*/  IMAD R19, R4, UR8, RZ ;  /* 0x0000000804137c24 */ /* 0x000fc6000f8e02ff */
[----:B------:R-:W-:Y:S01]  /*1840*/  LEA.HI.X R25, R22, UR11, R17, 0x3, P2 ;  /* 0x0000000b16197c11 */ /* 0x000fe200090f1c11 */
[C---:B------:R-:W-:Y:S01]  /*1850*/  IMAD R23, R18.reuse, UR9, R19 ;  /* 0x0000000912177c24 */ /* 0x040fe2000f8e0213 */
[----:B------:R-:W-:Y:S01]  /*1860*/  MOV R17, RZ ;  /* 0x000000ff00117202 */ /* 0x000fe20000000f00 */
[----:B------:R-:W-:-:S03]  /*1870*/  IMAD.WIDE.U32 R18, R18, UR8, R6 ;  /* 0x0000000812127c25 */ /* 0x000fc6000f8e0006 */
[----:B------:R-:W2:Y:S01]  /*1880*/  LDG.E.64 R24, desc[UR6][R24.64] ;  /* 0x0000000618187981 */ /* 0x000ea2000c1e1b00 */
[----:B------:R-:W-:Y:S01]  /*1890*/  IMAD.WIDE.U32 R16, R12, UR4, R16 ;  /* 0x000000040c107c25 */ /* 0x000fe2000f8e0010 */
[----:B------:R-:W-:-:S03]  /*18a0*/  LEA R22, P2, R18, UR10, 0x3 ;  /* 0x0000000a12167c11 */ /* 0x000fc6000f8418ff */
[----:B------:R-:W-:Y:S02]  /*18b0*/  IMAD.IADD R4, R27, 0x1, R17 ;  /* 0x000000011b047824 */ /* 0x000fe400078e0211 */
[----:B------:R-:W-:Y:S02]  /*18c0*/  IMAD.IADD R19, R19, 0x1, R23 ;  /* 0x0000000113137824 */ /* 0x000fe400078e0217 */
[----:B------:R-:W-:-:S03]  /*18d0*/  IMAD R17, R4, UR8, RZ ;  /* 0x0000000804117c24 */ /* 0x000fc6000f8e02ff */
[----:B------:R-:W-:Y:S01]  /*18e0*/  LEA.HI.X R23, R18, UR11, R19, 0x3, P2 ;  /* 0x0000000b12177c11 */ /* 0x000fe200090f1c13 */
[C---:B------:R-:W-:Y:S02]  /*18f0*/  IMAD R19, R16.reuse, UR9, R17 ;  /* 0x0000000910137c24 */ /* 0x040fe4000f8e0211 */
[----:B------:R-:W-:-:S03]  /*1900*/  IMAD.WIDE.U32 R16, R16, UR8, R6 ;  /* 0x0000000810107c25 */ /* 0x000fc6000f8e0006 */
[----:B------:R-:W3:Y:S02]  /*1910*/  LDG.E.64 R22, desc[UR6][R22.64] ;  /* 0x0000000616167981 */ /* 0x000ee4000c1e1b00 */
[----:B------:R-:W-:Y:S02]  /*1920*/  IADD3 R17, PT, PT, R17, R19, RZ ;  /* 0x0000001311117210 */ /* 0x000fe40007ffe0ff */
[----:B------:R-:W-:-:S04]  /*1930*/  LEA R18, P2, R16, UR10, 0x3 ;  /* 0x0000000a10127c11 */ /* 0x000fc8000f8418ff */
[----:B------:R-:W-:Y:S01]  /*1940*/  LEA.HI.X R19, R16, UR11, R17, 0x3, P2 ;  /* 0x0000000b10137c11 */ /* 0x000fe200090f1c11 */
[----:B------:R-:W-:Y:S01]  /*1950*/  VIADD R16, R2, 0x6 ;  /* 0x0000000602107836 */ /* 0x000fe20000000000 */
[----:B------:R-:W-:-:S04]  /*1960*/  MOV R17, RZ ;  /* 0x000000ff00117202 */ /* 0x000fc80000000f00 */
[----:B------:R-:W5:Y:S01]  /*1970*/  LDG.E.64 R18, desc[UR6][R18.64] ;  /* 0x0000000612127981 */ /* 0x000f62000c1e1b00 */
[----:B------:R-:W-:-:S04]  /*1980*/  IMAD.WIDE.U32 R16, R12, UR4, R16 ;  /* 0x000000040c107c25 */ /* 0x000fc8000f8e0010 */
[----:B------:R-:W-:-:S04]  /*1990*/  IMAD.IADD R4, R27, 0x1, R17 ;  /* 0x000000011b047824 */ /* 0x000fc800078e0211 */
[----:B----4-:R0:W2:Y:S01]  /*19a0*/  DADD R20, R20, R14 ;  /* 0x0000000014147229 */ /* 0x0100a2000000000e */
[----:B------:R-:W-:Y:S02]  /*19b0*/  IMAD R17, R4, UR8, RZ ;  /* 0x0000000804117c24 */ /* 0x000fe4000f8e02ff */
[----:B0-----:R-:W-:Y:S02]  /*19c0*/  VIADD R14, R2, 0x7 ;  /* 0x00000007020e7836 */ /* 0x001fe40000000000 */
[----:B------:R-:W-:Y:S02]  /*19d0*/  IMAD.MOV.U32 R15, RZ, RZ, RZ ;  /* 0x000000ffff0f7224 */ /* 0x000fe400078e00ff */
[----:B------:R-:W-:-:S05]  /*19e0*/  IMAD.WIDE.U32 R14, R12, UR4, R14 ;  /* 0x000000040c0e7c25 */ /* 0x000fca000f8e000e */
[----:B------:R-:W-:Y:S01]  /*19f0*/  IADD3 R27, PT, PT, R27, R15, RZ ;  /* 0x0000000f1b1b7210 */ /* 0x000fe20007ffe0ff */
[C---:B------:R-:W-:Y:S02]  /*1a00*/  IMAD R15, R16.reuse, UR9, R17 ;  /* 0x00000009100f7c24 */ /* 0x040fe4000f8e0211 */
[----:B------:R-:W-:-:S04]  /*1a10*/  IMAD.WIDE.U32 R16, R16, UR8, R6 ;  /* 0x0000000810107c25 */ /* 0x000fc8000f8e0006 */
[----:B------:R-:W-:Y:S02]  /*1a20*/  IMAD R29, R27, UR8, RZ ;  /* 0x000000081b1d7c24 */ /* 0x000fe4000f8e02ff */
[----:B------:R-:W-:-:S04]  /*1a30*/  IMAD.WIDE.U32 R26, R14, UR8, R6 ;  /* 0x000000080e1a7c25 */ /* 0x000fc8000f8e0006 */
[----:B------:R-:W-:Y:S01]  /*1a40*/  IMAD R29, R14, UR9, R29 ;  /* 0x000000090e1d7c24 */ /* 0x000fe2000f8e021d */
[----:B------:R-:W-:Y:S01]  /*1a50*/  LEA R14, P2, R16, UR10, 0x3 ;  /* 0x0000000a100e7c11 */ /* 0x000fe2000f8418ff */
[----:B------:R-:W-:Y:S02]  /*1a60*/  IMAD.IADD R15, R17, 0x1, R15 ;  /* 0x00000001110f7824 */ /* 0x000fe400078e020f */
[----:B------:R-:W-:-:S03]  /*1a70*/  IMAD.IADD R17, R27, 0x1, R29 ;  /* 0x000000011b117824 */ /* 0x000fc600078e021d */
[----:B------:R-:W-:Y:S02]  /*1a80*/  LEA.HI.X R15, R16, UR11, R15, 0x3, P2 ;  /* 0x0000000b100f7c11 */ /* 0x000fe400090f1c0f */
[----:B------:R-:W-:-:S04]  /*1a90*/  LEA R16, P2, R26, UR10, 0x3 ;  /* 0x0000000a1a107c11 */ /* 0x000fc8000f8418ff */
[----:B------:R-:W-:Y:S01]  /*1aa0*/  LEA.HI.X R17, R26, UR11, R17, 0x3, P2 ;  /* 0x0000000b1a117c11 */ /* 0x000fe200090f1c11 */
[----:B------:R-:W4:Y:S05]  /*1ab0*/  LDG.E.64 R14, desc[UR6][R14.64] ;  /* 0x000000060e0e7981 */ /* 0x000f2a000c1e1b00 */
[----:B------:R-:W4:Y:S01]  /*1ac0*/  LDG.E.64 R16, desc[UR6][R16.64] ;  /* 0x0000000610107981 */ /* 0x000f22000c1e1b00 */
[----:B------:R-:W-:-:S15]  /*1ad0*/  IADD3 R2, PT, PT, R2, 0x8, RZ ;  /* 0x0000000802027810 */ /* 0x000fde0007ffe0ff */
[----:B------:R-:W-:-:S04]  /*1ae0*/  NOP ;  /* 0x0000000000007918 */ /* 0x000fc80000000000 */
[----:B--2---:R-:W3:-:S15]  /*1af0*/  DADD R20, R20, R24 ;  /* 0x0000000014147229 */ /* 0x004ede0000000018 */
        /* <DEDUP_REMOVED lines=9> */
[----:B-----5:R-:W4:-:S15]  /*1b90*/  DADD R20, R20, R18 ;  /* 0x0000000014147229 */ /* 0x020f1e0000000012 */
[----:B------:R-:W-:-:S15]  /*1ba0*/  NOP ;  /* 0x0000000000007918 */ /* 0x000fde0000000000 */
[----:B------:R-:W-:-:S15]  /*1bb0*/  NOP ;  /* 0x0000000000007918 */ /* 0x000fde0000000000 */
[----:B------:R-:W-:-:S15]  /*1bc0*/  NOP ;  /* 0x0000000000007918 */ /* 0x000fde0000000000 */
[----:B------:R-:W-:-:S04]  /*1bd0*/  NOP ;  /* 0x0000000000007918 */ /* 0x000fc80000000000 */
[----:B----4-:R-:W0:-:S15]  /*1be0*/  DADD R20, R20, R14 ;  /* 0x0000000014147229 */ /* 0x010e1e000000000e */
[----:B------:R-:W-:-:S15]  /*1bf0*/  NOP ;  /* 0x0000000000007918 */ /* 0x000fde0000000000 */
[----:B------:R-:W-:-:S15]  /*1c00*/  NOP ;  /* 0x0000000000007918 */ /* 0x000fde0000000000 */
[----:B------:R-:W-:-:S15]  /*1c10*/  NOP ;  /* 0x0000000000007918 */ /* 0x000fde0000000000 */
[----:B------:R-:W-:-:S04]  /*1c20*/  NOP ;  /* 0x0000000000007918 */ /* 0x000fc80000000000 */
[----:B0-----:R0:W1:Y:S02]  /*1c30*/  DADD R20, R20, R16 ;  /* 0x0000000014147229 */ /* 0x0010640000000010 */
.L_x_1432:
[----:B------:R-:W-:Y:S05]  /*1c40*/  BSYNC.RECONVERGENT B3 ;  /* 0x0000000000037941 */ /* 0x000fea0003800200 */
.L_x_1431:
        /* <DEDUP_REMOVED lines=8> */
[----:B------:R-:W2:Y:S01]  /*1cd0*/  LDCU.64 UR4, c[0x0][0x3a0] ;  /* 0x00007400ff0477ac */ /* 0x000ea20008000a00 */
[----:B------:R-:W-:Y:S01]  /*1ce0*/  MOV R15, RZ ;  /* 0x000000ff000f7202 */ /* 0x000fe20000000f00 */
[----:B------:R-:W-:Y:S01]  /*1cf0*/  IMAD.MOV.U32 R14, RZ, RZ, R2 ;  /* 0x000000ffff0e7224 */ /* 0x000fe200078e0002 */
[C---:B------:R-:W-:Y:S01]  /*1d00*/  IADD3 R22, PT, PT, R2.reuse, 0x2, RZ ;  /* 0x0000000202167810 */ /* 0x040fe20007ffe0ff */
[----:B------:R-:W3:Y:S01]  /*1d10*/  LDCU.64 UR8, c[0x0][0x390] ;  /* 0x00007200ff0877ac */ /* 0x000ee20008000a00 */
[----:B------:R-:W-:Y:S02]  /*1d20*/  HFMA2 R25, -RZ, RZ, 0, 0 ;  /* 0x00000000ff197431 */ /* 0x000fe400000001ff */
[C---:B0-----:R-:W-:Y:S02]  /*1d30*/  VIADD R16, R2.reuse, 0x1 ;  /* 0x0000000102107836 */ /* 0x041fe40000000000 */
[----:B------:R-:W-:Y:S02]  /*1d40*/  VIADD R24, R2, 0x3 ;  /* 0x0000000302187836 */ /* 0x000fe40000000000 */
[----:B------:R-:W-:-:S02]  /*1d50*/  IMAD.MOV.U32 R17, RZ, RZ, RZ ;  /* 0x000000ffff117224 */ /* 0x000fc400078e00ff */
[----:B--2---:R-:W-:Y:S02]  /*1d60*/  IMAD R23, R37, UR4, RZ ;  /* 0x0000000425177c24 */ /* 0x004fe4000f8e02ff */
[----:B------:R-:W-:-:S04]  /*1d70*/  IMAD.WIDE.U32 R18, R12, UR4, R14 ;  /* 0x000000040c127c25 */ /* 0x000fc8000f8e000e */
[C---:B------:R-:W-:Y:S02]  /*1d80*/  IMAD R15, R12.reuse, UR5, R23 ;  /* 0x000000050c0f7c24 */ /* 0x040fe4000f8e0217 */
[----:B------:R-:W-:Y:S02]  /*1d90*/  IMAD.MOV.U32 R23, RZ, RZ, RZ ;  /* 0x000000ffff177224 */ /* 0x000fe400078e00ff */
[----:B------:R-:W-:-:S04]  /*1da0*/  IMAD.WIDE.U32 R16, R12, UR4, R16 ;  /* 0x000000040c107c25 */ /* 0x000fc8000f8e0010 */
[----:B------:R-:W-:-:S04]  /*1db0*/  IMAD.WIDE.U32 R22, R12, UR4, R22 ;  /* 0x000000040c167c25 */ /* 0x000fc8000f8e0016 */
[----:B------:R-:W-:Y:S01]  /*1dc0*/  IMAD.WIDE.U32 R24, R12, UR4, R24 ;  /* 0x000000040c187c25 */ /* 0x000fe2000f8e0018 */
[----:B------:R-:W0:Y:S01]  /*1dd0*/  LDCU.64 UR4, c[0x0][0x388] ;  /* 0x00007100ff0477ac */ /* 0x000e220008000a00 */
[C---:B------:R-:W-:Y:S02]  /*1de0*/  IADD3 R14, PT, PT, R15.reuse, R23, RZ ;  /* 0x000000170f0e7210 */ /* 0x040fe40007ffe0ff */
[C---:B------:R-:W-:Y:S02]  /*1df0*/  IMAD.IADD R4, R15.reuse, 0x1, R19 ;  /* 0x000000010f047824 */ /* 0x040fe400078e0213 */
[----:B------:R-:W-:Y:S02]  /*1e00*/  IMAD.IADD R17, R15, 0x1, R17 ;  /* 0x000000010f117824 */ /* 0x000fe400078e0211 */
[----:B---3--:R-:W-:Y:S02]  /*1e10*/  IMAD R27, R4, UR8, RZ ;  /* 0x00000008041b7c24 */ /* 0x008fe4000f8e02ff */
[----:B------:R-:W-:-:S02]  /*1e20*/  IMAD R17, R17, UR8, RZ ;  /* 0x0000000811117c24 */ /* 0x000fc4000f8e02ff */
[C---:B------:R-:W-:Y:S02]  /*1e30*/  IMAD R27, R18.reuse, UR9, R27 ;  /* 0x00000009121b7c24 */ /* 0x040fe4000f8e021b */
[----:B------:R-:W-:-:S04]  /*1e40*/  IMAD.WIDE.U32 R18, R18, UR8, R6 ;  /* 0x0000000812127c25 */ /* 0x000fc8000f8e0006 */
[----:B------:R-:W-:Y:S01]  /*1e50*/  IMAD.IADD R4, R15, 0x1, R25 ;  /* 0x000000010f047824 */ /* 0x000fe200078e0219 */
[----:B0-----:R-:W-:Y:S01]  /*1e60*/  LEA R26, P3, R18, UR4, 0x3 ;  /* 0x00000004121a7c11 */ /* 0x001fe2000f8618ff */
[----:B------:R-:W-:Y:S02]  /*1e70*/  IMAD R25, R16, UR9, R17 ;  /* 0x0000000910197c24 */ /* 0x000fe4000f8e0211 */
[----:B------:R-:W-:Y:S02]  /*1e80*/  IMAD.IADD R27, R19, 0x1, R27 ;  /* 0x00000001131b7824 */ /* 0x000fe400078e021b */
[----:B------:R-:W-:Y:S02]  /*1e90*/  IMAD R29, R14, UR8, RZ ;  /* 0x000000080e1d7c24 */ /* 0x000fe4000f8e02ff */
[----:B------:R-:W-:Y:S01]  /*1ea0*/  IMAD.WIDE.U32 R16, R16, UR8, R6 ;  /* 0x0000000810107c25 */ /* 0x000fe2000f8e0006 */
[----:B------:R-:W-:-:S03]  /*1eb0*/  LEA.HI.X R27, R18, UR5, R27, 0x3, P3 ;  /* 0x00000005121b7c11 */ /* 0x000fc600098f1c1b */
[----:B------:R-:W-:Y:S01]  /*1ec0*/  IMAD R35, R4, UR8, RZ ;  /* 0x0000000804237c24 */ /* 0x000fe2000f8e02ff */
[----:B------:R-:W-:Y:S01]  /*1ed0*/  IADD3 R25, PT, PT, R17, R25, RZ ;  /* 0x0000001911197210 */ /* 0x000fe20007ffe0ff */
[----:B------:R-:W-:Y:S01]  /*1ee0*/  IMAD R29, R22, UR9, R29 ;  /* 0x00000009161d7c24 */ /* 0x000fe2000f8e021d */
[----:B------:R-:W1:Y:S01]  /*1ef0*/  LDG.E.64 R26, desc[UR6][R26.64] ;  /* 0x000000061a1a7981 */ /* 0x000e62000c1e1b00 */
[----:B------:R-:W-:-:S04]  /*1f00*/  IMAD.WIDE.U32 R14, R24, UR8, R6 ;  /* 0x00000008180e7c25 */ /* 0x000fc8000f8e0006 */
[----:B------:R-:W-:Y:S01]  /*1f10*/  IMAD R35, R24, UR9, R35 ;  /* 0x0000000918237c24 */ /* 0x000fe2000f8e0223 */
[----:B------:R-:W-:Y:S01]  /*1f20*/  LEA R24, P3, R16, UR4, 0x3 ;  /* 0x0000000410187c11 */ /* 0x000fe2000f8618ff */
[----:B------:R-:W-:-:S03]  /*1f30*/  IMAD.WIDE.U32 R22, R22, UR8, R6 ;  /* 0x0000000816167c25 */ /* 0x000fc6000f8e0006 */
[----:B------:R-:W-:Y:S01]  /*1f40*/  LEA.HI.X R25, R16, UR5, R25, 0x3, P3 ;  /* 0x0000000510197c11 */ /* 0x000fe200098f1c19 */
[----:B------:R-:W-:Y:S01]  /*1f50*/  IMAD.IADD R29, R23, 0x1, R29 ;  /* 0x00000001171d7824 */ /* 0x000fe200078e021d */
[----:B------:R-:W-:Y:S01]  /*1f60*/  LEA R18, P3, R22, UR4, 0x3 ;  /* 0x0000000416127c11 */ /* 0x000fe2000f8618ff */
[----:B------:R-:W-:Y:S01]  /*1f70*/  IMAD.IADD R35, R15, 0x1, R35 ;  /* 0x000000010f237824 */ /* 0x000fe200078e0223 */
[----:B------:R-:W-:Y:S02]  /*1f80*/  LEA R16, P4, R14, UR4, 0x3 ;  /* 0x000000040e107c11 */ /* 0x000fe4000f8818ff */
[----:B------:R-:W-:Y:S01]  /*1f90*/  LEA.HI.X R19, R22, UR5, R29, 0x3, P3 ;  /* 0x0000000516137c11 */ /* 0x000fe200098f1c1d */
[----:B------:R-:W2:Y:S01]  /*1fa0*/  LDG.E.64 R24, desc[UR6][R24.64] ;  /* 0x0000000618187981 */ /* 0x000ea2000c1e1b00 */
[----:B------:R-:W-:-:S04]  /*1fb0*/  LEA.HI.X R17, R14, UR5, R35, 0x3, P4 ;  /* 0x000000050e117c11 */ /* 0x000fc8000a0f1c23 */
        /* <DEDUP_REMOVED lines=18> */
[----:B----4-:R2:W3:Y:S02]  /*20e0*/  DADD R20, R20, R16 ;  /* 0x0000000014147229 */ /* 0x0104e40000000010 */
.L_x_1434:
[----:B------:R-:W-:Y:S05]  /*20f0*/  BSYNC.RECONVERGENT B3 ;  /* 0x0000000000037941 */ /* 0x000fea0003800200 */
.L_x_1433:
[----:B------:R-:W-:Y:S05]  /*2100*/  @!P2 BRA `(.L_x_1430) ;  /* 0x0000000000c4a947 */ /* 0x000fea0003800000 */
[----:B------:R-:W4:Y:S01]  /*2110*/  LDC.64 R18, c[0x0][0x3a0] ;  /* 0x0000e800ff127b82 */ /* 0x000f220000000a00 */
[----:B------:R-:W-:Y:S02]  /*2120*/  IMAD.MOV.U32 R22, RZ, RZ, R2 ;  /* 0x000000ffff167224 */ /* 0x000fe400078e0002 */
[----:B------:R-:W-:-:S05]  /*2130*/  IMAD.MOV.U32 R23, RZ, RZ, RZ ;  /* 0x000000ffff177224 */ /* 0x000fca00078e00ff */
[----:B------:R-:W5:Y:S08]  /*2140*/  LDC.64 R14, c[0x0][0x390] ;  /* 0x0000e400ff0e7b82 */ /* 0x000f700000000a00 */
[----:B0-2---:R-:W0:Y:S01]  /*2150*/  LDC.64 R16, c[0x0][0x388] ;  /* 0x0000e200ff107b82 */ /* 0x005e220000000a00 */
[-C--:B----4-:R-:W-:Y:S02]  /*2160*/  IMAD R37, R37, R18.reuse, RZ ;  /* 0x0000001225257224 */ /* 0x090fe400078e02ff */
[----:B------:R-:W-:-:S04]  /*2170*/  IMAD.WIDE.U32 R22, R12, R18, R22 ;  /* 0x000000120c167225 */ /* 0x000fc800078e0016 */
[----:B------:R-:W-:Y:S02]  /*2180*/  IMAD R19, R12, R19, R37 ;  /* 0x000000130c137224 */ /* 0x000fe400078e0225 */
[----:B-----5:R-:W-:-:S03]  /*2190*/  IMAD.WIDE.U32 R24, R22, R14, R6 ;  /* 0x0000000e16187225 */ /* 0x020fc600078e0006 */
[----:B------:R-:W-:-:S05]  /*21a0*/  IADD3 R23, PT, PT, R19, R23, RZ ;  /* 0x0000001713177210 */ /* 0x000fca0007ffe0ff */
[----:B------:R-:W-:-:S04]  /*21b0*/  IMAD R23, R23, R14, RZ ;  /* 0x0000000e17177224 */ /* 0x000fc800078e02ff */
[----:B------:R-:W-:Y:S01]  /*21c0*/  IMAD R23, R22, R15, R23 ;  /* 0x0000000f16177224 */ /* 0x000fe200078e0217 */
[----:B0-----:R-:W-:-:S03]  /*21d0*/  LEA R22, P2, R24, R16, 0x3 ;  /* 0x0000001018167211 */ /* 0x001fc600078418ff */
[----:B------:R-:W-:-:S05]  /*21e0*/  IMAD.IADD R4, R25, 0x1, R23 ;  /* 0x0000000119047824 */ /* 0x000fca00078e0217 */
[----:B------:R-:W-:-:S06]  /*21f0*/  LEA.HI.X R23, R24, R17, R4, 0x3, P2 ;  /* 0x0000001118177211 */ /* 0x000fcc00010f1c04 */
[----:B------:R-:W1:Y:S01]  /*2200*/  LDG.E.64 R22, desc[UR6][R22.64] ;  /* 0x0000000616167981 */ /* 0x000e62000c1e1b00 */
[----:B------:R-:W-:-:S04]  /*2210*/  LOP3.LUT R4, R32, 0x3, RZ, 0xc0, !PT ;  /* 0x0000000320047812 */ /* 0x000fc800078ec0ff */
[----:B------:R-:W-:Y:S01]  /*2220*/  ISETP.NE.AND P2, PT, R4, 0x1, PT ;  /* 0x000000010400780c */ /* 0x000fe20003f45270 */
[----:B-1-3--:R4:W0:-:S12]  /*2230*/  DADD R20, R20, R22 ;  /* 0x0000000014147229 */ /* 0x00a8180000000016 */
[----:B0---4-:R-:W-:Y:S05]  /*2240*/  @!P2 BRA `(.L_x_1430) ;  /* 0x000000000074a947 */ /* 0x011fea0003800000 */
[----:B------:R-:W-:Y:S01]  /*2250*/  ISETP.NE.AND P2, PT, R4, 0x2, PT ;  /* 0x000000020400780c */ /* 0x000fe20003f45270 */
[----:B------:R-:W-:Y:S02]  /*2260*/  VIADD R22, R2, 0x1 ;  /* 0x0000000102167836 */ /* 0x000fe40000000000 */
[----:B------:R-:W-:Y:S02]  /*2270*/  IMAD.MOV.U32 R23, RZ, RZ, RZ ;  /* 0x000000ffff177224 */ /* 0x000fe400078e00ff */
[----:B------:R-:W-:-:S05]  /*2280*/  IMAD.WIDE.U32 R22, R12, R18, R22 ;  /* 0x000000120c167225 */ /* 0x000fca00078e0016 */
[----:B------:R-:W-:-:S03]  /*2290*/  IADD3 R23, PT, PT, R19, R23, RZ ;  /* 0x0000001713177210 */ /* 0x000fc60007ffe0ff */
[----:B------:R-:W-:Y:S01]  /*22a0*/  @P2 IMAD.MOV.U32 R25, RZ, RZ, RZ ;  /* 0x000000ffff192224 */ /* 0x000fe200078e00ff */
[----:B------:R-:W-:Y:S01]  /*22b0*/  @P2 IADD3 R24, PT, PT, R2, 0x2, RZ ;  /* 0x0000000202182810 */ /* 0x000fe20007ffe0ff */
[----:B------:R-:W-:-:S04]  /*22c0*/  IMAD R23, R23, R14, RZ ;  /* 0x0000000e17177224 */ /* 0x000fc800078e02ff */
[----:B------:R-:W-:-:S04]  /*22d0*/  @P2 IMAD.WIDE.U32 R12, R12, R18, R24 ;  /* 0x000000120c0c2225 */ /* 0x000fc800078e0018 */
[----:B------:R-:W-:Y:S02]  /*22e0*/  @P2 IMAD.IADD R19, R19, 0x1, R13 ;  /* 0x0000000113132824 */ /* 0x000fe400078e020d */
[C---:B------:R-:W-:Y:S02]  /*22f0*/  IMAD R13, R22.reuse, R15, R23 ;  /* 0x0000000f160d7224 */ /* 0x040fe400078e0217 */
[-C--:B------:R-:W-:Y:S02]  /*2300*/  @P2 IMAD R2, R19, R14.reuse, RZ ;  /* 0x0000000e13022224 */ /* 0x080fe400078e02ff */
[----:B------:R-:W-:-:S04]  /*2310*/  IMAD.WIDE.U32 R18, R22, R14, R6 ;  /* 0x0000000e16127225 */ /* 0x000fc800078e0006 */
[----:B------:R-:W-:-:S04]  /*2320*/  @P2 IMAD.WIDE.U32 R22, R12, R14, R6 ;  /* 0x0000000e0c162225 */ /* 0x000fc800078e0006 */
[----:B------:R-:W-:Y:S01]  /*2330*/  @P2 IMAD R15, R12, R15, R2 ;  /* 0x0000000f0c0f2224 */ /* 0x000fe200078e0202 */
[-C--:B------:R-:W-:Y:S01]  /*2340*/  LEA R12, P3, R18, R16.reuse, 0x3 ;  /* 0x00000010120c7211 */ /* 0x080fe200078618ff */
[----:B------:R-:W-:Y:S01]  /*2350*/  IMAD.IADD R4, R19, 0x1, R13 ;  /* 0x0000000113047824 */ /* 0x000fe200078e020d */
[----:B------:R-:W-:Y:S02]  /*2360*/  @P2 LEA R16, P4, R22, R16, 0x3 ;  /* 0x0000001016102211 */ /* 0x000fe400078818ff */
[----:B------:R-:W-:Y:S02]  /*2370*/  @P2 IADD3 R2, PT, PT, R23, R15, RZ ;  /* 0x0000000f17022210 */ /* 0x000fe40007ffe0ff */
[-C--:B------:R-:W-:Y:S02]  /*2380*/  LEA.HI.X R13, R18, R17.reuse, R4, 0x3, P3 ;  /* 0x00000011120d7211 */ /* 0x080fe400018f1c04 */
[----:B------:R-:W-:-:S04]  /*2390*/  @P2 LEA.HI.X R17, R22, R17, R2, 0x3, P4 ;  /* 0x0000001116112211 */ /* 0x000fc800020f1c02 */
[----:B------:R-:W2:Y:S04]  /*23a0*/  LDG.E.64 R12, desc[UR6][R12.64] ;  /* 0x000000060c0c7981 */ /* 0x000ea8000c1e1b00 */
[----:B------:R-:W3:Y:S01]  /*23b0*/  @P2 LDG.E.64 R16, desc[UR6][R16.64] ;  /* 0x0000000610102981 */ /* 0x000ee2000c1e1b00 */
[----:B--2---:R-:W3:-:S15]  /*23c0*/  DADD R20, R20, R12 ;  /* 0x0000000014147229 */ /* 0x004ede000000000c */
[----:B------:R-:W-:-:S15]  /*23d0*/  NOP ;  /* 0x0000000000007918 */ /* 0x000fde0000000000 */
[----:B------:R-:W-:-:S15]  /*23e0*/  NOP ;  /* 0x0000000000007918 */ /* 0x000fde0000000000 */
[----:B------:R-:W-:-:S15]  /*23f0*/  NOP ;  /* 0x0000000000007918 */ /* 0x000fde0000000000 */
[----:B------:R-:W-:-:S04]  /*2400*/  NOP ;  /* 0x0000000000007918 */ /* 0x000fc80000000000 */
[----:B---3--:R4:W0:Y:S02]  /*2410*/  @P2 DADD R20, R20, R16 ;  /* 0x0000000014142229 */ /* 0x0088240000000010 */
.L_x_1430:
[----:B------:R-:W-:Y:S05]  /*2420*/  BSYNC.RECONVERGENT B2 ;  /* 0x0000000000027941 */ /* 0x000fea0003800200 */
.L_x_1429:
[----:B------:R-:W-:Y:S05]  /*2430*/  @P1 BRA `(.L_x_1435) ;  /* 0xffffffe400a01947 */ /* 0x000fea000383ffff */
[----:B------:R-:W-:Y:S05]  /*2440*/  BSYNC.RECONVERGENT B1 ;  /* 0x0000000000017941 */ /* 0x000fea0003800200 */
.L_x_1425:
[----:B------:R-:W5:Y:S01]  /*2450*/  LDCU.U8 UR4, c[0x0][0x3d4] ;  /* 0x00007a80ff0477ac */ /* 0x000f620008000000 */
[----:B------:R-:W-:Y:S01]  /*2460*/  IMAD.IADD R9, R30, 0x1, -R9 ;  /* 0x000000011e097824 */ /* 0x000fe200078e0a09 */
[----:B01-3--:R-:W-:Y:S01]  /*2470*/  FSETP.GEU.AND P1, PT, |R21|, 6.5827683646048100446e-37, PT ;  /* 0x036000001500780b */ /* 0x00bfe20003f2e200 */
[----:B------:R-:W-:Y:S01]  /*2480*/  IMAD.MOV.U32 R6, RZ, RZ, 0x1 ;  /* 0x00000001ff067424 */ /* 0x000fe200078e00ff */
[----:B------:R-:W-:Y:S01]  /*2490*/  BSSY.RECONVERGENT B1, `(.L_x_1436) ;  /* 0x0000039000017945 */ /* 0x000fe20003800200 */
[----:B-----5:R-:W-:-:S06]  /*24a0*/  UPRMT UR4, UR4, 0x8880, URZ ;  /* 0x0000888004047896 */ /* 0x020fcc00080000ff */
[----:B------:R-:W-:-:S13]  /*24b0*/  ISETP.NE.AND P0, PT, RZ, UR4, PT ;  /* 0x00000004ff007c0c */ /* 0x000fda000bf05270 */
[----:B------:R-:W-:-:S04]  /*24c0*/  @!P0 IMAD R31, R32, R9, RZ ;  /* 0x00000009201f8224 */ /* 0x000fc800078e02ff */
        /* <DEDUP_REMOVED lines=47> */
[----:B------:R-:W-:Y:S01]  /*27c0*/  MOV R9, R13 ;  /* 0x0000000d00097202 */ /* 0x000fe20000000f00 */
[----:B------:R-:W-:Y:S01]  /*27d0*/  IMAD.MOV.U32 R8, RZ, RZ, R12 ;  /* 0x000000ffff087224 */ /* 0x000fe200078e000c */
[----:B------:R-:W-:-:S07]  /*27e0*/  MOV R2, 0x2800 ;  /* 0x0000280000027802 */ /* 0x000fce0000000f00 */
[----:B--2-4-:R-:W-:Y:S05]  /*27f0*/  CALL.REL.NOINC `($__internal_28_$__cuda_sm20_div_rn_f64_full) ;  /* 0x0000002800347944 */ /* 0x014fea0003c00000 */
[----:B------:R-:W-:Y:S02]  /*2800*/  IMAD.MOV.U32 R6, RZ, RZ, R16 ;  /* 0x000000ffff067224 */ /* 0x000fe400078e0010 */
[----:B------:R-:W-:-:S07]  /*2810*/  IMAD.MOV.U32 R7, RZ, RZ, R17 ;  /* 0x000000ffff077224 */ /* 0x000fce00078e0011 */
.L_x_1437:
[----:B------:R-:W-:Y:S05]  /*2820*/  BSYNC.RECONVERGENT B1 ;  /* 0x0000000000017941 */ /* 0x000fea0003800200 */
.L_x_1436:
[----:B------:R-:W0:Y:S02]  /*2830*/  LDCU.64 UR4, c[0x0][0x3c8] ;  /* 0x00007900ff0477ac */ /* 0x000e240008000a00 */
[----:B0-----:R-:W-:-:S04]  /*2840*/  LEA R8, P0, R0, UR4, 0x3 ;  /* 0x0000000400087c11 */ /* 0x001fc8000f8018ff */
[----:B------:R-:W-:-:S05]  /*2850*/  LEA.HI.X R9, R0, UR5, R3, 0x3, P0 ;  /* 0x0000000500097c11 */ /* 0x000fca00080f1c03 */
[----:B------:R1:W-:Y:S01]  /*2860*/  STG.E.64 desc[UR6][R8.64], R6 ;  /* 0x0000000608007986 */ /* 0x0003e2000c101b06 */
[----:B------:R-:W-:Y:S05]  /*2870*/  BRA `(.L_x_1438) ;  /* 0x0000000000107947 */ /* 0x000fea0003800000 */
.L_x_1424:
[----:B------:R-:W0:Y:S02]  /*2880*/  LDCU.64 UR4, c[0x0][0x3c8] ;  /* 0x00007900ff0477ac */ /* 0x000e240008000a00 */
[----:B0-----:R-:W-:-:S04]  /*2890*/  LEA R6, P0, R0, UR4, 0x3 ;  /* 0x0000000400067c11 */ /* 0x001fc8000f8018ff */
[----:B------:R-:W-:-:S05]  /*28a0*/  LEA.HI.X R7, R0, UR5, R3, 0x3, P0 ;  /* 0x0000000500077c11 */ /* 0x000fca00080f1c03 */
[----:B------:R0:W-:Y:S04]  /*28b0*/  STG.E.64 desc[UR6][R6.64], RZ ;  /* 0x000000ff06007986 */ /* 0x0001e8000c101b06 */
.L_x_1438:
[----:B------:R-:W-:Y:S05]  /*28c0*/  BSYNC.RECONVERGENT B0 ;  /* 0x0000000000007941 */ /* 0x000fea0003800200 */
.L_x_1423:
[----:B------:R-:W3:Y:S01]  /*28d0*/  LDCU UR4, c[0x0][0x380] ;  /* 0x00007000ff0477ac */ /* 0x000ee20008000800 */
[----:B------:R-:W-:Y:S01]  /*28e0*/  IADD3 R0, P0, PT, R5, R0, RZ ;  /* 0x0000000005007210 */ /* 0x000fe20007f1e0ff */
[----:B------:R-:W5:Y:S03]  /*28f0*/  LDCU UR5, c[0x0][0x380] ;  /* 0x00007000ff0577ac */ /* 0x000f660008000800 */
[----:B------:R-:W-:Y:S01]  /*2900*/  IADD3.X R3, PT, PT, RZ, R3, RZ, P0, !PT ;  /* 0x00000003ff037210 */ /* 0x000fe200007fe4ff */
[----:B---3--:R-:W-:Y:S01]  /*2910*/  USHF.R.S32.HI UR4, URZ, 0x1f, UR4 ;  /* 0x0000001fff047899 */ /* 0x008fe20008011404 */
[----:B-----5:R-:W-:-:S05]  /*2920*/  ISETP.GE.U32.AND P0, PT, R0, UR5, PT ;  /* 0x0000000500007c0c */ /* 0x020fca000bf06070 */
[----:B------:R-:W-:-:S13]  /*2930*/  ISETP.GE.AND.EX P0, PT, R3, UR4, PT, P0 ;  /* 0x0000000403007c0c */ /* 0x000fda000bf06300 */
[----:B------:R-:W-:Y:S05]  /*2940*/  @!P0 BRA `(.L_x_1439) ;  /* 0xffffffd400f48947 */ /* 0x000fea000383ffff */
[----:B------:R-:W-:Y:S05]  /*2950*/  EXIT ;  /* 0x000000000000794d */ /* 0x000fea0003800000 */
.L_x_1413:
[----:B0-----:R-:W0:Y:S01]  /*2960*/  LDCU UR4, c[0x0][0x394] ;  /* 0x00007280ff0477ac */ /* 0x001e220008000800 */
[----:B------:R-:W-:Y:S01]  /*2970*/  BSSY.RECONVERGENT B0, `(.L_x_1440) ;  /* 0x000002d000007945 */ /* 0x000fe20003800200 */
[----:B0-----:R-:W-:-:S04]  /*2980*/  LOP3.LUT R2, R3, UR4, RZ, 0xfc, !PT ;  /* 0x0000000403027c12 */ /* 0x001fc8000f8efcff */
[----:B------:R-:W-:-:S13]  /*2990*/  ISETP.NE.U32.AND P0, PT, R2, RZ, PT ;  /* 0x000000ff0200720c */ /* 0x000fda0003f05070 */
[----:B-12-4-:R-:W-:Y:S05]  /*29a0*/  @P0 BRA `(.L_x_1441) ;  /* 0x0000000000600947 */ /* 0x016fea0003800000 */
[----:B------:R-:W0:Y:S01]  /*29b0*/  LDCU UR4, c[0x0][0x390] ;  /* 0x00007200ff0477ac */ /* 0x000e220008000800 */
[----:B------:R-:W-:Y:S01]  /*29c0*/  IMAD.MOV.U32 R19, RZ, RZ, RZ ;  /* 0x000000ffff137224 */ /* 0x000fe200078e00ff */
        /* <DEDUP_REMOVED lines=11> */
[----:B------:R-:W-:Y:S02]  /*2a80*/  IMAD R2, R7, UR4, R0 ;  /* 0x0000000407027c24 */ /* 0x000fe4000f8e0200 */
[----:B------:R-:W-:-:S03]  /*2a90*/  HFMA2 R7, -RZ, RZ, 0, 0 ;  /* 0x00000000ff077431 */ /* 0x000fc600000001ff */
        /* <DEDUP_REMOVED lines=9> */
.L_x_1441:
[----:B------:R-:W0:Y:S01]  /*2b30*/  LDCU.64 UR4, c[0x0][0x390] ;  /* 0x00007200ff0477ac */ /* 0x000e220008000a00 */
[----:B------:R-:W-:Y:S01]  /*2b40*/  IMAD.MOV.U32 R4, RZ, RZ, R0 ;  /* 0x000000ffff047224 */ /* 0x000fe200078e0000 */
[----:B------:R-:W-:Y:S01]  /*2b50*/  MOV R2, 0x2ba0 ;  /* 0x00002ba000027802 */ /* 0x000fe20000000f00 */
[----:B------:R-:W-:Y:S01]  /*2b60*/  IMAD.MOV.U32 R17, RZ, RZ, R3 ;  /* 0x000000ffff117224 */ /* 0x000fe200078e0003 */
[----:B0-----:R-:W-:Y:S01]  /*2b70*/  MOV R8, UR4 ;  /* 0x0000000400087c02 */ /* 0x001fe20008000f00 */
[----:B------:R-:W-:-:S07]  /*2b80*/  IMAD.U32 R9, RZ, RZ, UR5 ;  /* 0x00000005ff097e24 */ /* 0x000fce000f8e00ff */
[----:B------:R-:W-:Y:S05]  /*2b90*/  CALL.REL.NOINC `($__internal_29_$__cuda_sm20_div_s64) ;  /* 0x0000002c00507944 */ /* 0x000fea0003c00000 */
[----:B------:R-:W0:Y:S01]  /*2ba0*/  LDCU.64 UR4, c[0x0][0x390] ;  /* 0x00007200ff0477ac */ /* 0x000e220008000a00 */
[-C--:B------:R-:W-:Y:S01]  /*2bb0*/  IADD3 R9, P0, PT, RZ, -R10.reuse, RZ ;  /* 0x8000000aff097210 */ /* 0x080fe20007f1e0ff */
[----:B------:R-:W-:Y:S01]  /*2bc0*/  IMAD.MOV.U32 R19, RZ, RZ, R11 ;  /* 0x000000ffff137224 */ /* 0x000fe200078e000b */
[----:B------:R-:W-:Y:S02]  /*2bd0*/  MOV R18, R10 ;  /* 0x0000000a00127202 */ /* 0x000fe40000000f00 */
[----:B------:R-:W-:-:S05]  /*2be0*/  IADD3.X R2, PT, PT, RZ, ~R11, RZ, P0, !PT ;  /* 0x8000000bff027210 */ /* 0x000fca00007fe4ff */
[----:B0-----:R-:W-:Y:S02]  /*2bf0*/  IMAD R4, R2, UR4, RZ ;  /* 0x0000000402047c24 */ /* 0x001fe4000f8e02ff */
[----:B------:R-:W-:-:S04]  /*2c00*/  IMAD.MOV.U32 R2, RZ, RZ, R0 ;  /* 0x000000ffff027224 */ /* 0x000fc800078e0000 */
[----:B------:R-:W-:-:S04]  /*2c10*/  IMAD.WIDE.U32 R6, R9, UR4, R2 ;  /* 0x0000000409067c25 */ /* 0x000fc8000f8e0002 */
[----:B------:R-:W-:-:S04]  /*2c20*/  IMAD R9, R9, UR5, R4 ;  /* 0x0000000509097c24 */ /* 0x000fc8000f8e0204 */
[----:B------:R-:W-:-:S07]  /*2c30*/  IMAD.IADD R7, R9, 0x1, R7 ;  /* 0x0000000109077824 */ /* 0x000fce00078e0207 */
.L_x_1442:
[----:B------:R-:W-:Y:S05]  /*2c40*/  BSYNC.RECONVERGENT B0 ;  /* 0x0000000000007941 */ /* 0x000fea0003800200 */
.L_x_1440:
        /* <DEDUP_REMOVED lines=30> */
.L_x_1444:
[----:B------:R-:W0:Y:S01]  /*2e30*/  LDCU UR4, c[0x0][0x3ac] ;  /* 0x00007580ff0477ac */ /* 0x000e220008000800 */
[----:B------:R-:W-:Y:S01]  /*2e40*/  MOV R4, R18 ;  /* 0x0000001200047202 */ /* 0x000fe20000000f00 */
[----:B------:R-:W-:Y:S01]  /*2e50*/  IMAD.MOV.U32 R17, RZ, RZ, R19 ;  /* 0x000000ffff117224 */ /* 0x000fe200078e0013 */
[----:B------:R-:W-:Y:S02]  /*2e60*/  MOV R2, 0x2e90 ;  /* 0x00002e9000027802 */ /* 0x000fe40000000f00 */
[----:B0-----:R-:W-:-:S07]  /*2e70*/  MOV R8, UR4 ;  /* 0x0000000400087c02 */ /* 0x001fce0008000f00 */
[----:B------:R-:W-:Y:S05]  /*2e80*/  CALL.REL.NOINC `($__internal_29_$__cuda_sm20_div_s64) ;  /* 0x0000002800947944 */ /* 0x000fea0003c00000 */
[----:B------:R-:W0:Y:S01]  /*2e90*/  LDCU UR4, c[0x0][0x3ac] ;  /* 0x00007580ff0477ac */ /* 0x000e220008000800 */
[----:B------:R-:W-:Y:S02]  /*2ea0*/  IMAD.MOV R9, RZ, RZ, -R10 ;  /* 0x000000ffff097224 */ /* 0x000fe400078e0a0a */
[----:B------:R-:W-:Y:S02]  /*2eb0*/  IMAD.MOV.U32 R19, RZ, RZ, R11 ;  /* 0x000000ffff137224 */ /* 0x000fe400078e000b */
[----:B0-----:R-:W-:Y:S01]  /*2ec0*/  IMAD R20, R9, UR4, R18 ;  /* 0x0000000409147c24 */ /* 0x001fe2000f8e0212 */
[----:B------:R-:W-:-:S07]  /*2ed0*/  MOV R18, R10 ;  /* 0x0000000a00127202 */ /* 0x000fce0000000f00 */
.L_x_1445:
[----:B------:R-:W-:Y:S05]  /*2ee0*/  BSYNC.RECONVERGENT B0 ;  /* 0x0000000000007941 */ /* 0x000fea0003800200 */
.L_x_1443:
        /* <DEDUP_REMOVED lines=28> */
.L_x_1447:
[----:B------:R-:W0:Y:S01]  /*30b0*/  LDCU UR4, c[0x0][0x3a8] ;  /* 0x00007500ff0477ac */ /* 0x000e220008000800 */
[----:B------:R-:W-:Y:S01]  /*30c0*/  IMAD.MOV.U32 R4, RZ, RZ, R18 ;  /* 0x000000ffff047224 */ /* 0x000fe200078e0012 */
[----:B------:R-:W-:Y:S02]  /*30d0*/  MOV R17, R19 ;  /* 0x0000001300117202 */ /* 0x000fe40000000f00 */
[----:B------:R-:W-:Y:S01]  /*30e0*/  MOV R2, 0x3110 ;  /* 0x0000311000027802 */ /* 0x000fe20000000f00 */
[----:B0-----:R-:W-:-:S07]  /*30f0*/  IMAD.U32 R8, RZ, RZ, UR4 ;  /* 0x00000004ff087e24 */ /* 0x001fce000f8e00ff */
[----:B------:R-:W-:Y:S05]  /*3100*/  CALL.REL.NOINC `($__internal_29_$__cuda_sm20_div_s64) ;  /* 0x0000002400f47944 */ /* 0x000fea0003c00000 */
[----:B------:R-:W0:Y:S01]  /*3110*/  LDCU UR4, c[0x0][0x3a8] ;  /* 0x00007500ff0477ac */ /* 0x000e220008000800 */
[----:B------:R-:W-:Y:S01]  /*3120*/  IADD3 R19, PT, PT, -R10, RZ, RZ ;  /* 0x000000ff0a137210 */ /* 0x000fe20007ffe1ff */
[----:B------:R-:W-:Y:S01]  /*3130*/  IMAD.MOV.U32 R12, RZ, RZ, R10 ;  /* 0x000000ffff0c7224 */ /* 0x000fe200078e000a */
[----:B------:R-:W-:-:S03]  /*3140*/  MOV R13, R11 ;  /* 0x0000000b000d7202 */ /* 0x000fc60000000f00 */
[----:B0-----:R-:W-:-:S07]  /*3150*/  IMAD R19, R19, UR4, R18 ;  /* 0x0000000413137c24 */ /* 0x001fce000f8e0212 */
.L_x_1448:
[----:B------:R-:W-:Y:S05]  /*3160*/  BSYNC.RECONVERGENT B0 ;  /* 0x0000000000007941 */ /* 0x000fea0003800200 */
.L_x_1446:
[----:B------:R-:W0:Y:S01]  /*3170*/  LDC.64 R8, c[0x0][0x3c0] ;  /* 0x0000f000ff087b82 */ /* 0x000e220000000a00 */
[----:B------:R-:W0:Y:S01]  /*3180*/  LDCU.128 UR8, c[0x0][0x3b0] ;  /* 0x00007600ff0877ac */ /* 0x000e220008000c00 */
[----:B------:R-:W-:Y:S01]  /*3190*/  BSSY.RECONVERGENT B0, `(.L_x_1449) ;  /* 0x00001ea000007945 */ /* 0x000fe20003800200 */
[----:B------:R-:W1:Y:S01]  /*31a0*/  LDCU UR5, c[0x0][0x3a0] ;  /* 0x00007400ff0577ac */ /* 0x000e620008000800 */
[----:B------:R-:W2:Y:S01]  /*31b0*/  LDCU UR4, c[0x0][0x398] ;  /* 0x00007300ff0477ac */ /* 0x000ea20008000800 */
[----:B0-----:R-:W-:Y:S02]  /*31c0*/  IMAD R20, R20, UR11, -R9 ;  /* 0x0000000b14147c24 */ /* 0x001fe4000f8e0a09 */
[----:B-1----:R-:W-:Y:S01]  /*31d0*/  VIADD R9, R9, UR5 ;  /* 0x0000000509097c36 */ /* 0x002fe20008000000 */
[----:B--2---:R-:W-:Y:S01]  /*31e0*/  IADD3 R11, PT, PT, R8, UR4, RZ ;  /* 0x00000004080b7c10 */ /* 0x004fe2000fffe0ff */
[----:B------:R-:W-:Y:S01]  /*31f0*/  IMAD R4, R19, UR10, -R8 ;  /* 0x0000000a13047c24 */ /* 0x000fe2000f8e0a08 */
[----:B------:R-:W-:-:S02]  /*3200*/  VIMNMX R2, PT, PT, RZ, R20, !PT ;  /* 0x00000014ff027248 */ /* 0x000fc40007fe0100 */
[----:B------:R-:W-:Y:S02]  /*3210*/  VIADDMNMX R9, R20, UR9, R9, PT ;  /* 0x0000000914097c46 */ /* 0x000fe4000b800109 */
[----:B------:R-:W-:Y:S02]  /*3220*/  VIADDMNMX R8, R4, UR8, R11, PT ;  /* 0x0000000804087c46 */ /* 0x000fe4000b80010b */
[----:B------:R-:W-:Y:S02]  /*3230*/  VIMNMX R31, PT, PT, R9, UR5, PT ;  /* 0x00000005091f7c48 */ /* 0x000fe4000bfe0100 */
[----:B------:R-:W-:Y:S02]  /*3240*/  VIMNMX R11, PT, PT, RZ, R4, !PT ;  /* 0x00000004ff0b7248 */ /* 0x000fe40007fe0100 */
        /* <DEDUP_REMOVED lines=8> */
[C---:B0-----:R-:W-:Y:S01]  /*32d0*/  IMAD.IADD R8, R2.reuse, 0x1, -R31 ;  /* 0x0000000102087824 */ /* 0x041fe200078e0a1f */
[----:B------:R-:W-:Y:S01]  /*32e0*/  IADD3 R31, PT, PT, -R2, R31, RZ ;  /* 0x0000001f021f7210 */ /* 0x000fe20007ffe1ff */
        /* <DEDUP_REMOVED lines=8> */
.L_x_1461:
[----:B0-----:R-:W0:Y:S01]  /*3370*/  LDCU.64 UR4, c[0x0][0x398] ;  /* 0x00007300ff0477ac */ /* 0x001e220008000a00 */
        /* <DEDUP_REMOVED lines=11> */
[----:B-1234-:R-:W-:Y:S06]  /*3430*/  @P1 BRA `(.L_x_1453) ;  /* 0x0000000800201947 */ /* 0x01efec0003800000 */
[----:B------:R-:W0:Y:S01]  /*3440*/  LDC.64 R18, c[0x0][0x390] ;  /* 0x0000e400ff127b82 */ /* 0x000e220000000a00 */
[----:B------:R-:W-:Y:S01]  /*3450*/  IMAD.MOV.U32 R37, RZ, RZ, RZ ;  /* 0x000000ffff257224 */ /* 0x000fe200078e00ff */
[----:B------:R-:W-:Y:S02]  /*3460*/  MOV R32, R2 ;  /* 0x0000000200207202 */ /* 0x000fe40000000f00 */
[C---:B0-----:R-:W-:Y:S01]  /*3470*/  SHF.L.U64.HI R35, R18.reuse, 0x3, R19 ;  /* 0x0000000312237819 */ /* 0x041fe20000010213 */
[----:B------:R-:W-:-:S07]  /*3480*/  IMAD.SHL.U32 R9, R18, 0x8, RZ ;  /* 0x0000000812097824 */ /* 0x000fce00078e00ff */
.L_x_1454:
        /* <DEDUP_REMOVED lines=12> */
[----:B------:R-:W-:Y:S01]  /*3550*/  IMAD.IADD R17, R17, 0x1, R21 ;  /* 0x0000000111117824 */ /* 0x000fe200078e0215 */
[----:B------:R-:W-:-:S04]  /*3560*/  IADD3 R26, P4, PT, R22, R9, RZ ;  /* 0x00000009161a7210 */ /* 0x000fc80007f9e0ff */
[----:B------:R-:W-:-:S04]  /*3570*/  LEA.HI.X R23, R16, UR9, R17, 0x3, P3 ;  /* 0x0000000910177c11 */ /* 0x000fc800098f1c11 */
[----:B------:R-:W-:Y:S01]  /*3580*/  IADD3.X R27, PT, PT, R23, R35, RZ, P4, !PT ;  /* 0x00000023171b7210 */ /* 0x000fe200027fe4ff */
[----:B------:R-:W2:Y:S04]  /*3590*/  LDG.E.64 R20, desc[UR6][R22.64] ;  /* 0x0000000616147981 */ /* 0x000ea8000c1e1b00 */
[----:B------:R-:W3:Y:S01]  /*35a0*/  LDG.E.64 R16, desc[UR6][R26.64] ;  /* 0x000000061a107981 */ /* 0x000ee2000c1e1b00 */
[----:B------:R-:W-:-:S05]  /*35b0*/  IADD3 R28, P3, PT, R26, R9, RZ ;  /* 0x000000091a1c7210 */ /* 0x000fca0007f7e0ff */
[----:B------:R-:W-:-:S05]  /*35c0*/  IMAD.X R29, R27, 0x1, R35, P3 ;  /* 0x000000011b1d7824 */ /* 0x000fca00018e0623 */
[----:B------:R-:W4:Y:S01]  /*35d0*/  LDG.E.64 R22, desc[UR6][R28.64] ;  /* 0x000000061c167981 */ /* 0x000f22000c1e1b00 */
[----:B--2---:R-:W3:-:S15]  /*35e0*/  DADD R24, R20, R24 ;  /* 0x0000000014187229 */ /* 0x004ede0000000018 */
[----:B------:R-:W-:-:S15]  /*35f0*/  NOP ;  /* 0x0000000000007918 */ /* 0x000fde0000000000 */
[----:B------:R-:W-:-:S15]  /*3600*/  NOP ;  /* 0x0000000000007918 */ /* 0x000fde0000000000 */
[----:B------:R-:W-:-:S15]  /*3610*/  NOP ;  /* 0x0000000000007918 */ /* 0x000fde0000000000 */
[----:B------:R-:W-:-:S04]  /*3620*/  NOP ;  /* 0x0000000000007918 */ /* 0x000fc80000000000 */
[----:B---3--:R0:W4:Y:S02]  /*3630*/  DADD R24, R24, R16 ;  /* 0x0000000018187229 */ /* 0x0081240000000010 */
[----:B0-----:R-:W-:-:S04]  /*3640*/  IADD3 R16, P3, PT, R28, R9, RZ ;  /* 0x000000091c107210 */ /* 0x001fc80007f7e0ff */
[----:B------:R-:W-:Y:S02]  /*3650*/  IADD3 R20, P4, PT, R16, R9, RZ ;  /* 0x0000000910147210 */ /* 0x000fe40007f9e0ff */
[----:B------:R-:W-:-:S05]  /*3660*/  IADD3.X R17, PT, PT, R29, R35, RZ, P3, !PT ;  /* 0x000000231d117210 */ /* 0x000fca0001ffe4ff */
[----:B------:R-:W-:Y:S02]  /*3670*/  IMAD.X R21, R17, 0x1, R35, P4 ;  /* 0x0000000111157824 */ /* 0x000fe400020e0623 */
[----:B------:R-:W2:Y:S04]  /*3680*/  LDG.E.64 R16, desc[UR6][R16.64] ;  /* 0x0000000610107981 */ /* 0x000ea8000c1e1b00 */
[----:B------:R0:W3:Y:S02]  /*3690*/  LDG.E.64 R26, desc[UR6][R20.64] ;  /* 0x00000006141a7981 */ /* 0x0000e4000c1e1b00 */
[----:B0-----:R-:W-:-:S04]  /*36a0*/  IADD3 R20, P3, PT, R20, R9, RZ ;  /* 0x0000000914147210 */ /* 0x001fc80007f7e0ff */
[----:B------:R-:W-:-:S15]  /*36b0*/  IADD3.X R21, PT, PT, R21, R35, RZ, P3, !PT ;  /* 0x0000002315157210 */ /* 0x000fde0001ffe4ff */
[----:B------:R-:W-:-:S15]  /*36c0*/  NOP ;  /* 0x0000000000007918 */ /* 0x000fde0000000000 */
[----:B------:R-:W-:-:S09]  /*36d0*/  NOP ;  /* 0x0000000000007918 */ /* 0x000fd20000000000 */
[----:B----4-:R0:W2:Y:S02]  /*36e0*/  DADD R24, R24, R22 ;  /* 0x0000000018187229 */ /* 0x0100a40000000016 */
[----:B0-----:R-:W4:-:S15]  /*36f0*/  LDG.E.64 R22, desc[UR6][R20.64] ;  /* 0x0000000614167981 */ /* 0x001f1e000c1e1b00 */
[----:B------:R-:W-:-:S15]  /*3700*/  NOP ;  /* 0x0000000000007918 */ /* 0x000fde0000000000 */
[----:B------:R-:W-:-:S15]  /*3710*/  NOP ;  /* 0x0000000000007918 */ /* 0x000fde0000000000 */
[----:B------:R-:W-:-:S15]  /*3720*/  NOP ;  /* 0x0000000000007918 */ /* 0x000fde0000000000 */
[----:B------:R-:W-:-:S02]  /*3730*/  NOP ;  /* 0x0000000000007918 */ /* 0x000fc40000000000 */
[----:B--2---:R0:W3:Y:S02]  /*3740*/  DADD R24, R24, R16 ;  /* 0x0000000018187229 */ /* 0x0040e40000000010 */
[----:B0-----:R-:W-:-:S04]  /*3750*/  IADD3 R16, P3, PT, R20, R9, RZ ;  /* 0x0000000914107210 */ /* 0x001fc80007f7e0ff */
[----:B------:R-:W-:Y:S01]  /*3760*/  IADD3 R28, P4, PT, R16, R9, RZ ;  /* 0x00000009101c7210 */ /* 0x000fe20007f9e0ff */
[----:B------:R-:W-:-:S05]  /*3770*/  IMAD.X R17, R21, 0x1, R35, P3 ;  /* 0x0000000115117824 */ /* 0x000fca00018e0623 */
[----:B------:R-:W-:Y:S01]  /*3780*/  IADD3.X R29, PT, PT, R17, R35, RZ, P4, !PT ;  /* 0x00000023111d7210 */ /* 0x000fe200027fe4ff */
[----:B------:R0:W2:Y:S02]  /*3790*/  LDG.E.64 R20, desc[UR6][R16.64] ;  /* 0x0000000610147981 */ /* 0x0000a4000c1e1b00 */
[----:B0-----:R-:W-:-:S05]  /*37a0*/  IADD3 R16, P3, PT, R28, R9, RZ ;  /* 0x000000091c107210 */ /* 0x001fca0007f7e0ff */
[----:B------:R-:W-:-:S15]  /*37b0*/  IMAD.X R17, R29, 0x1, R35, P3 ;  /* 0x000000011d117824 */ /* 0x000fde00018e0623 */
[----:B------:R-:W-:-:S15]  /*37c0*/  NOP ;  /* 0x0000000000007918 */ /* 0x000fde0000000000 */
[----:B------:R-:W-:-:S14]  /*37d0*/  NOP ;  /* 0x0000000000007918 */ /* 0x000fdc0000000000 */
        /* <DEDUP_REMOVED lines=21> */
[----:B------:R-:W-:Y:S01]  /*3930*/  IMAD.X R27, R21, 0x1, R35, P4 ;  /* 0x00000001151b7824 */ /* 0x000fe200020e0623 */
[----:B------:R-:W2:Y:S04]  /*3940*/  LDG.E.64 R16, desc[UR6][R20.64] ;  /* 0x0000000614107981 */ /* 0x000ea8000c1e1b00 */
[----:B------:R-:W3:Y:S01]  /*3950*/  LDG.E.64 R20, desc[UR6][R26.64] ;  /* 0x000000061a147981 */ /* 0x000ee2000c1e1b00 */
[----:B------:R-:W-:-:S04]  /*3960*/  IADD3 R28, P3, PT, R26, R9, RZ ;  /* 0x000000091a1c7210 */ /* 0x000fc80007f7e0ff */
[----:B------:R-:W-:-:S15]  /*3970*/  IADD3.X R29, PT, PT, R27, R35, RZ, P3, !PT ;  /* 0x000000231b1d7210 */ /* 0x000fde0001ffe4ff */
[----:B------:R-:W-:-:S15]  /*3980*/  NOP ;  /* 0x0000000000007918 */ /* 0x000fde0000000000 */
[----:B------:R-:W-:-:S11]  /*3990*/  NOP ;  /* 0x0000000000007918 */ /* 0x000fd60000000000 */
[----:B----4-:R0:W2:Y:S02]  /*39a0*/  DADD R22, R24, R22 ;  /* 0x0000000018167229 */ /* 0x0100a40000000016 */
[----:B0-----:R0:W4:-:S15]  /*39b0*/  LDG.E.64 R24, desc[UR6][R28.64] ;  /* 0x000000061c187981 */ /* 0x00111e000c1e1b00 */
        /* <DEDUP_REMOVED lines=10> */
[----:B-1----:R-:W-:-:S04]  /*3a60*/  IADD3 R16, P4, PT, R28, R9, RZ ;  /* 0x000000091c107210 */ /* 0x002fc80007f9e0ff */
[----:B------:R-:W-:Y:S01]  /*3a70*/  IADD3 R22, P3, PT, R16, R9, RZ ;  /* 0x0000000910167210 */ /* 0x000fe20007f7e0ff */
[----:B------:R-:W-:-:S03]  /*3a80*/  IMAD.X R17, R29, 0x1, R35, P4 ;  /* 0x000000011d117824 */ /* 0x000fc600020e0623 */
[----:B------:R-:W-:Y:S02]  /*3a90*/  IADD3 R26, P4, PT, R22, R9, RZ ;  /* 0x00000009161a7210 */ /* 0x000fe40007f9e0ff */
[----:B------:R-:W-:Y:S02]  /*3aa0*/  IADD3.X R23, PT, PT, R17, R35, RZ, P3, !PT ;  /* 0x0000002311177210 */ /* 0x000fe40001ffe4ff */
[----:B0-----:R-:W-:Y:S01]  /*3ab0*/  IADD3 R28, P3, PT, R26, R9, RZ ;  /* 0x000000091a1c7210 */ /* 0x001fe20007f7e0ff */
[----:B------:R-:W2:Y:S02]  /*3ac0*/  LDG.E.64 R16, desc[UR6][R16.64] ;  /* 0x0000000610107981 */ /* 0x000ea4000c1e1b00 */
[----:B------:R-:W-:Y:S02]  /*3ad0*/  IMAD.X R27, R23, 0x1, R35, P4 ;  /* 0x00000001171b7824 */ /* 0x000fe400020e0623 */
[----:B------:R-:W3:Y:S03]  /*3ae0*/  LDG.E.64 R22, desc[UR6][R22.64] ;  /* 0x0000000616167981 */ /* 0x000ee6000c1e1b00 */
[----:B------:R-:W-:-:S06]  /*3af0*/  IADD3.X R29, PT, PT, R27, R35, RZ, P3, !PT ;  /* 0x000000231b1d7210 */ /* 0x000fcc0001ffe4ff */
[----:B------:R-:W5:-:S15]  /*3b00*/  LDG.E.64 R28, desc[UR6][R28.64] ;  /* 0x000000061c1c7981 */ /* 0x000f5e000c1e1b00 */
[----:B------:R-:W-:-:S15]  /*3b10*/  NOP ;  /* 0x0000000000007918 */ /* 0x000fde0000000000 */
[----:B------:R-:W-:-:S06]  /*3b20*/  NOP ;  /* 0x0000000000007918 */ /* 0x000fcc0000000000 */
[----:B----4-:R0:W2:Y:S02]  /*3b30*/  DADD R24, R20, R24 ;  /* 0x0000000014187229 */ /* 0x0100a40000000018 */
[----:B0-----:R-:W4:Y:S01]  /*3b40*/  LDG.E.64 R20, desc[UR6][R26.64] ;  /* 0x000000061a147981 */ /* 0x001f22000c1e1b00 */
[----:B------:R-:W-:-:S05]  /*3b50*/  VIADD R37, R37, 0x10 ;  /* 0x0000001025257836 */ /* 0x000fca0000000000 */
[----:B------:R-:W-:Y:S02]  /*3b60*/  ISETP.NE.AND P3, PT, R37, R30, PT ;  /* 0x0000001e2500720c */ /* 0x000fe40003f65270 */
[----:B------:R-:W-:-:S15]  /*3b70*/  IADD3 R32, PT, PT, R32, 0x10, RZ ;  /* 0x0000001020207810 */ /* 0x000fde0007ffe0ff */
[----:B------:R-:W-:-:S15]  /*3b80*/  NOP ;  /* 0x0000000000007918 */ /* 0x000fde0000000000 */
[----:B------:R-:W-:-:S15]  /*3b90*/  NOP ;  /* 0x0000000000007918 */ /* 0x000fde0000000000 */
[----:B------:R-:W-:-:S09]  /*3ba0*/  NOP ;  /* 0x0000000000007918 */ /* 0x000fd20000000000 */
        /* <DEDUP_REMOVED lines=15> */
[----:B-----5:R0:W1:Y:S02]  /*3ca0*/  DADD R24, R24, R28 ;  /* 0x0000000018187229 */ /* 0x020064000000001c */
[----:B01----:R-:W-:Y:S05]  /*3cb0*/  @P3 BRA `(.L_x_1454) ;  /* 0xfffffff400f43947 */ /* 0x003fea000383ffff */
.L_x_1453:
[----:B------:R-:W-:Y:S05]  /*3cc0*/  BSYNC.RECONVERGENT B2 ;  /* 0x0000000000027941 */ /* 0x000fea0003800200 */
.L_x_1452:
        /* <DEDUP_REMOVED lines=10> */
[----:B------:R-:W1:Y:S01]  /*3d70*/  LDCU.64 UR8, c[0x0][0x390] ;  /* 0x00007200ff0877ac */ /* 0x000e620008000a00 */
[----:B------:R-:W2:Y:S01]  /*3d80*/  LDCU.64 UR10, c[0x0][0x388] ;  /* 0x00007100ff0a77ac */ /* 0x000ea20008000a00 */
[----:B0-----:R-:W-:Y:S02]  /*3d90*/  IMAD R9, R33, UR4, RZ ;  /* 0x0000000421097c24 */ /* 0x001fe4000f8e02ff */
[----:B------:R-:W-:-:S04]  /*3da0*/  IMAD.WIDE.U32 R20, R14, UR4, R16 ;  /* 0x000000040e147c25 */ /* 0x000fc8000f8e0010 */
[----:B------:R-:W-:Y:S02]  /*3db0*/  IMAD R9, R14, UR5, R9 ;  /* 0x000000050e097c24 */ /* 0x000fe4000f8e0209 */
[----:B------:R-:W-:Y:S02]  /*3dc0*/  VIADD R16, R32, 0x1 ;  /* 0x0000000120107836 */ /* 0x000fe40000000000 */
[----:B-1----:R-:W-:Y:S01]  /*3dd0*/  IMAD.WIDE.U32 R18, R20, UR8, R6 ;  /* 0x0000000814127c25 */ /* 0x002fe2000f8e0006 */
[----:B------:R-:W-:Y:S02]  /*3de0*/  IADD3 R17, PT, PT, R9, R21, RZ ;  /* 0x0000001509117210 */ /* 0x000fe40007ffe0ff */
[----:B--2---:R-:W-:-:S03]  /*3df0*/  LEA R22, P3, R18, UR10, 0x3 ;  /* 0x0000000a12167c11 */ /* 0x004fc6000f8618ff */
[----:B------:R-:W-:Y:S02]  /*3e00*/  IMAD R21, R17, UR8, RZ ;  /* 0x0000000811157c24 */ /* 0x000fe4000f8e02ff */
[----:B------:R-:W-:Y:S02]  /*3e10*/  HFMA2 R17, -RZ, RZ, 0, 0 ;  /* 0x00000000ff117431 */ /* 0x000fe400000001ff */
[----:B------:R-:W-:Y:S02]  /*3e20*/  IMAD R21, R20, UR9, R21 ;  /* 0x0000000914157c24 */ /* 0x000fe4000f8e0215 */
[----:B------:R-:W-:-:S03]  /*3e30*/  IMAD.WIDE.U32 R16, R14, UR4, R16 ;  /* 0x000000040e107c25 */ /* 0x000fc6000f8e0010 */
[----:B------:R-:W-:Y:S01]  /*3e40*/  IADD3 R19, PT, PT, R19, R21, RZ ;  /* 0x0000001513137210 */ /* 0x000fe20007ffe0ff */
[----:B------:R-:W-:-:S03]  /*3e50*/  IMAD.IADD R17, R9, 0x1, R17 ;  /* 0x0000000109117824 */ /* 0x000fc600078e0211 */
[----:B------:R-:W-:Y:S01]  /*3e60*/  LEA.HI.X R23, R18, UR11, R19, 0x3, P3 ;  /* 0x0000000b12177c11 */ /* 0x000fe200098f1c13 */
[----:B------:R-:W-:Y:S02]  /*3e70*/  IMAD R17, R17, UR8, RZ ;  /* 0x0000000811117c24 */ /* 0x000fe4000f8e02ff */
[----:B------:R-:W-:-:S04]  /*3e80*/  IMAD.WIDE.U32 R18, R16, UR8, R6 ;  /* 0x0000000810127c25 */ /* 0x000fc8000f8e0006 */
[----:B------:R-:W-:Y:S02]  /*3e90*/  IMAD R21, R16, UR9, R17 ;  /* 0x0000000910157c24 */ /* 0x000fe4000f8e0211 */
[----:B------:R0:W2:Y:S01]  /*3ea0*/  LDG.E.64 R16, desc[UR6][R22.64] ;  /* 0x0000000616107981 */ /* 0x0000a2000c1e1b00 */
[----:B------:R-:W-:Y:S01]  /*3eb0*/  LEA R20, P3, R18, UR10, 0x3 ;  /* 0x0000000a12147c11 */ /* 0x000fe2000f8618ff */
[----:B------:R-:W-:-:S05]  /*3ec0*/  IMAD.IADD R19, R19, 0x1, R21 ;  /* 0x0000000113137824 */ /* 0x000fca00078e0215 */
[----:B------:R-:W-:-:S06]  /*3ed0*/  LEA.HI.X R21, R18, UR11, R19, 0x3, P3 ;  /* 0x0000000b12157c11 */ /* 0x000fcc00098f1c13 */
[----:B------:R-:W3:Y:S01]  /*3ee0*/  LDG.E.64 R20, desc[UR6][R20.64] ;  /* 0x0000000614147981 */ /* 0x000ee2000c1e1b00 */
[----:B------:R-:W-:Y:S01]  /*3ef0*/  IADD3 R18, PT, PT, R32, 0x2, RZ ;  /* 0x0000000220127810 */ /* 0x000fe20007ffe0ff */
[----:B------:R-:W-:-:S04]  /*3f00*/  IMAD.MOV.U32 R19, RZ, RZ, RZ ;  /* 0x000000ffff137224 */ /* 0x000fc800078e00ff */
[----:B------:R-:W-:-:S05]  /*3f10*/  IMAD.WIDE.U32 R18, R14, UR4, R18 ;  /* 0x000000040e127c25 */ /* 0x000fca000f8e0012 */
[----:B------:R-:W-:Y:S01]  /*3f20*/  IADD3 R19, PT, PT, R9, R19, RZ ;  /* 0x0000001309137210 */ /* 0x000fe20007ffe0ff */
[----:B0-----:R-:W-:-:S04]  /*3f30*/  IMAD.WIDE.U32 R22, R18, UR8, R6 ;  /* 0x0000000812167c25 */ /* 0x001fc8000f8e0006 */
[----:B------:R-:W-:-:S04]  /*3f40*/  IMAD R19, R19, UR8, RZ ;  /* 0x0000000813137c24 */ /* 0x000fc8000f8e02ff */
[----:B------:R-:W-:Y:S01]  /*3f50*/  IMAD R19, R18, UR9, R19 ;  /* 0x0000000912137c24 */ /* 0x000fe2000f8e0213 */
[----:B------:R-:W-:-:S03]  /*3f60*/  LEA R18, P3, R22, UR10, 0x3 ;  /* 0x0000000a16127c11 */ /* 0x000fc6000f8618ff */
[----:B------:R-:W-:-:S05]  /*3f70*/  IMAD.IADD R19, R23, 0x1, R19 ;  /* 0x0000000117137824 */ /* 0x000fca00078e0213 */
[----:B------:R-:W-:-:S06]  /*3f80*/  LEA.HI.X R19, R22, UR11, R19, 0x3, P3 ;  /* 0x0000000b16137c11 */ /* 0x000fcc00098f1c13 */
[----:B------:R-:W4:Y:S01]  /*3f90*/  LDG.E.64 R18, desc[UR6][R18.64] ;  /* 0x0000000612127981 */ /* 0x000f22000c1e1b00 */
[----:B--2---:R0:W3:Y:S02]  /*3fa0*/  DADD R24, R24, R16 ;  /* 0x0000000018187229 */ /* 0x0040e40000000010 */
[----:B0-----:R-:W-:Y:S01]  /*3fb0*/  IADD3 R16, PT, PT, R32, 0x3, RZ ;  /* 0x0000000320107810 */ /* 0x001fe20007ffe0ff */
[----:B------:R-:W-:-:S04]  /*3fc0*/  IMAD.MOV.U32 R17, RZ, RZ, RZ ;  /* 0x000000ffff117224 */ /* 0x000fc800078e00ff */
        /* <DEDUP_REMOVED lines=8> */
[----:B------:R-:W-:Y:S02]  /*4050*/  HFMA2 R17, -RZ, RZ, 0, 0 ;  /* 0x00000000ff117431 */ /* 0x000fe400000001ff */
[----:B------:R-:W-:-:S04]  /*4060*/  VIADD R16, R32, 0x5 ;  /* 0x0000000520107836 */ /* 0x000fc80000000000 */
[----:B------:R-:W-:Y:S01]  /*4070*/  IMAD.WIDE.U32 R16, R14, UR4, R16 ;  /* 0x000000040e107c25 */ /* 0x000fe2000f8e0010 */
[----:B------:R-:W2:Y:S04]  /*4080*/  LDG.E.64 R26, desc[UR6][R26.64] ;  /* 0x000000061a1a7981 */ /* 0x000ea8000c1e1b00 */
[----:B------:R-:W-:-:S05]  /*4090*/  IADD3 R17, PT, PT, R9, R17, RZ ;  /* 0x0000001109117210 */ /* 0x000fca0007ffe0ff */
[----:B------:R-:W-:-:S13]  /*40a0*/  IMAD R17, R17, UR8, RZ ;  /* 0x0000000811117c24 */ /* 0x000fda000f8e02ff */
[----:B---3--:R0:W4:Y:S02]  /*40b0*/  DADD R24, R24, R20 ;  /* 0x0000000018187229 */ /* 0x0081240000000014 */
[----:B0-----:R-:W-:Y:S01]  /*40c0*/  MOV R21, RZ ;  /* 0x000000ff00157202 */ /* 0x001fe20000000f00 */
[----:B------:R-:W-:-:S04]  /*40d0*/  VIADD R20, R32, 0x4 ;  /* 0x0000000420147836 */ /* 0x000fc80000000000 */
[----:B------:R-:W-:-:S04]  /*40e0*/  IMAD.WIDE.U32 R20, R14, UR4, R20 ;  /* 0x000000040e147c25 */ /* 0x000fc8000f8e0014 */
[----:B------:R-:W-:-:S04]  /*40f0*/  IMAD.IADD R21, R9, 0x1, R21 ;  /* 0x0000000109157824 */ /* 0x000fc800078e0215 */
[----:B------:R-:W-:-:S04]  /*4100*/  IMAD R21, R21, UR8, RZ ;  /* 0x0000000815157c24 */ /* 0x000fc8000f8e02ff */
[C---:B------:R-:W-:Y:S02]  /*4110*/  IMAD R23, R20.reuse, UR9, R21 ;  /* 0x0000000914177c24 */ /* 0x040fe4000f8e0215 */
[----:B------:R-:W-:-:S04]  /*4120*/  IMAD.WIDE.U32 R20, R20, UR8, R6 ;  /* 0x0000000814147c25 */ /* 0x000fc8000f8e0006 */
[----:B------:R-:W-:Y:S01]  /*4130*/  IMAD.IADD R21, R21, 0x1, R23 ;  /* 0x0000000115157824 */ /* 0x000fe200078e0217 */
[----:B------:R-:W-:-:S04]  /*4140*/  LEA R22, P3, R20, UR10, 0x3 ;  /* 0x0000000a14167c11 */ /* 0x000fc8000f8618ff */
[----:B------:R-:W-:Y:S01]  /*4150*/  LEA.HI.X R23, R20, UR11, R21, 0x3, P3 ;  /* 0x0000000b14177c11 */ /* 0x000fe200098f1c15 */
[C---:B------:R-:W-:Y:S02]  /*4160*/  IMAD R21, R16.reuse, UR9, R17 ;  /* 0x0000000910157c24 */ /* 0x040fe4000f8e0211 */
[----:B------:R-:W-:-:S03]  /*4170*/  IMAD.WIDE.U32 R16, R16, UR8, R6 ;  /* 0x0000000810107c25 */ /* 0x000fc6000f8e0006 */
[----:B------:R-:W3:Y:S01]  /*4180*/  LDG.E.64 R22, desc[UR6][R22.64] ;  /* 0x0000000616167981 */ /* 0x000ee2000c1e1b00 */
[----:B------:R-:W-:Y:S01]  /*4190*/  IMAD.IADD R17, R17, 0x1, R21 ;  /* 0x0000000111117824 */ /* 0x000fe200078e0215 */
[----:B------:R-:W-:-:S04]  /*41a0*/  LEA R20, P3, R16, UR10, 0x3 ;  /* 0x0000000a10147c11 */ /* 0x000fc8000f8618ff */
[----:B------:R-:W-:Y:S01]  /*41b0*/  LEA.HI.X R21, R16, UR11, R17, 0x3, P3 ;  /* 0x0000000b10157c11 */ /* 0x000fe200098f1c11 */
[----:B------:R-:W-:Y:S01]  /*41c0*/  IMAD.MOV.U32 R17, RZ, RZ, RZ ;  /* 0x000000ffff117224 */ /* 0x000fe200078e00ff */
[----:B------:R-:W-:-:S04]  /*41d0*/  IADD3 R16, PT, PT, R32, 0x6, RZ ;  /* 0x0000000620107810 */ /* 0x000fc80007ffe0ff */
[----:B------:R-:W5:Y:S01]  /*41e0*/  LDG.E.64 R20, desc[UR6][R20.64] ;  /* 0x0000000614147981 */ /* 0x000f62000c1e1b00 */
[----:B------:R-:W-:-:S05]  /*41f0*/  IMAD.WIDE.U32 R16, R14, UR4, R16 ;  /* 0x000000040e107c25 */ /* 0x000fca000f8e0010 */
[----:B------:R-:W-:-:S05]  /*4200*/  IADD3 R17, PT, PT, R9, R17, RZ ;  /* 0x0000001109117210 */ /* 0x000fca0007ffe0ff */
[----:B------:R-:W-:-:S05]  /*4210*/  IMAD R17, R17, UR8, RZ ;  /* 0x0000000811117c24 */ /* 0x000fca000f8e02ff */
[----:B----4-:R0:W2:Y:S02]  /*4220*/  DADD R24, R24, R18 ;  /* 0x0000000018187229 */ /* 0x0100a40000000012 */
[C---:B0-----:R-:W-:Y:S02]  /*4230*/  IMAD R19, R16.reuse, UR9, R17 ;  /* 0x0000000910137c24 */ /* 0x041fe4000f8e0211 */
[----:B------:R-:W-:-:S04]  /*4240*/  IMAD.WIDE.U32 R16, R16, UR8, R6 ;  /* 0x0000000810107c25 */ /* 0x000fc8000f8e0006 */
[----:B------:R-:W-:Y:S01]  /*4250*/  IMAD.IADD R17, R17, 0x1, R19 ;  /* 0x0000000111117824 */ /* 0x000fe200078e0213 */
[----:B------:R-:W-:-:S04]  /*4260*/  LEA R18, P3, R16, UR10, 0x3 ;  /* 0x0000000a10127c11 */ /* 0x000fc8000f8618ff */
[----:B------:R-:W-:Y:S01]  /*4270*/  LEA.HI.X R19, R16, UR11, R17, 0x3, P3 ;  /* 0x0000000b10137c11 */ /* 0x000fe200098f1c11 */
[----:B------:R-:W-:Y:S01]  /*4280*/  IMAD.MOV.U32 R17, RZ, RZ, RZ ;  /* 0x000000ffff117224 */ /* 0x000fe200078e00ff */
[----:B------:R-:W-:-:S04]  /*4290*/  IADD3 R16, PT, PT, R32, 0x7, RZ ;  /* 0x0000000720107810 */ /* 0x000fc80007ffe0ff */
[----:B------:R-:W4:Y:S01]  /*42a0*/  LDG.E.64 R18, desc[UR6][R18.64] ;  /* 0x0000000612127981 */ /* 0x000f22000c1e1b00 */
[----:B------:R-:W-:-:S05]  /*42b0*/  IMAD.WIDE.U32 R16, R14, UR4, R16 ;  /* 0x000000040e107c25 */ /* 0x000fca000f8e0010 */
[----:B------:R-:W-:Y:S01]  /*42c0*/  IADD3 R9, PT, PT, R9, R17, RZ ;  /* 0x0000001109097210 */ /* 0x000fe20007ffe0ff */
[----:B------:R-:W-:-:S04]  /*42d0*/  IMAD.WIDE.U32 R28, R16, UR8, R6 ;  /* 0x00000008101c7c25 */ /* 0x000fc8000f8e0006 */
[----:B------:R-:W-:-:S04]  /*42e0*/  IMAD R9, R9, UR8, RZ ;  /* 0x0000000809097c24 */ /* 0x000fc8000f8e02ff */
[----:B------:R-:W-:Y:S01]  /*42f0*/  IMAD R9, R16, UR9, R9 ;  /* 0x0000000910097c24 */ /* 0x000fe2000f8e0209 */
[----:B------:R-:W-:-:S03]  /*4300*/  LEA R16, P3, R28, UR10, 0x3 ;  /* 0x0000000a1c107c11 */ /* 0x000fc6000f8618ff */
[----:B------:R-:W-:-:S05]  /*4310*/  IMAD.IADD R9, R29, 0x1, R9 ;  /* 0x000000011d097824 */ /* 0x000fca00078e0209 */
[----:B------:R-:W-:-:S06]  /*4320*/  LEA.HI.X R17, R28, UR11, R9, 0x3, P3 ;  /* 0x0000000b1c117c11 */ /* 0x000fcc00098f1c09 */
[----:B------:R-:W4:Y:S01]  /*4330*/  LDG.E.64 R16, desc[UR6][R16.64] ;  /* 0x0000000610107981 */ /* 0x000f22000c1e1b00 */
[----:B------:R-:W-:-:S14]  /*4340*/  IADD3 R32, PT, PT, R32, 0x8, RZ ;  /* 0x0000000820207810 */ /* 0x000fdc0007ffe0ff */
        /* <DEDUP_REMOVED lines=21> */
.L_x_1458:
[----:B------:R-:W-:Y:S05]  /*44a0*/  BSYNC.RECONVERGENT B3 ;  /* 0x0000000000037941 */ /* 0x000fea0003800200 */
.L_x_1457:
[----:B------:R-:W-:Y:S05]  /*44b0*/  @!P2 BRA `(.L_x_1456) ;  /* 0x0000000400e0a947 */ /* 0x000fea0003800000 */
[----:B------:R-:W-:Y:S01]  /*44c0*/  VIADD R9, R11, 0xffffffff ;  /* 0xffffffff0b097836 */ /* 0x000fe20000000000 */
[----:B------:R-:W-:Y:S01]  /*44d0*/  BSSY.RECONVERGENT B3, `(.L_x_1459) ;  /* 0x0000046000037945 */ /* 0x000fe20003800200 */
[----:B------:R-:W-:-:S03]  /*44e0*/  ISETP.NE.AND P2, PT, R31, RZ, PT ;  /* 0x000000ff1f00720c */ /* 0x000fc60003f45270 */
[----:B------:R-:W-:-:S13]  /*44f0*/  ISETP.GE.U32.AND P3, PT, R9, 0x3, PT ;  /* 0x000000030900780c */ /* 0x000fda0003f66070 */
[----:B------:R-:W-:Y:S05]  /*4500*/  @!P3 BRA `(.L_x_1460) ;  /* 0x000000040008b947 */ /* 0x000fea0003800000 */
[----:B------:R-:W2:Y:S01]  /*4510*/  LDCU.64 UR4, c[0x0][0x3a0] ;  /* 0x00007400ff0477ac */ /* 0x000ea20008000a00 */
[----:B0-----:R-:W-:Y:S01]  /*4520*/  MOV R16, R32 ;  /* 0x0000002000107202 */ /* 0x001fe20000000f00 */
[----:B------:R-:W-:Y:S01]  /*4530*/  IMAD.MOV.U32 R17, RZ, RZ, RZ ;  /* 0x000000ffff117224 */ /* 0x000fe200078e00ff */
[C---:B------:R-:W-:Y:S01]  /*4540*/  IADD3 R18, PT, PT, R32.reuse, 0x2, RZ ;  /* 0x0000000220127810 */ /* 0x040fe20007ffe0ff */
[----:B------:R-:W0:Y:S01]  /*4550*/  LDCU.64 UR8, c[0x0][0x390] ;  /* 0x00007200ff0877ac */ /* 0x000e220008000a00 */
[----:B------:R-:W-:Y:S02]  /*4560*/  VIADD R20, R32, 0x1 ;  /* 0x0000000120147836 */ /* 0x000fe40000000000 */
[----:B------:R-:W-:Y:S02]  /*4570*/  HFMA2 R19, -RZ, RZ, 0, 0 ;  /* 0x00000000ff137431 */ /* 0x000fe400000001ff */
[----:B------:R-:W-:Y:S01]  /*4580*/  IMAD.MOV.U32 R21, RZ, RZ, RZ ;  /* 0x000000ffff157224 */ /* 0x000fe200078e00ff */
[----:B------:R-:W3:Y:S01]  /*4590*/  LDCU.64 UR10, c[0x0][0x388] ;  /* 0x00007100ff0a77ac */ /* 0x000ee20008000a00 */
[----:B--2---:R-:W-:-:S02]  /*45a0*/  IMAD R9, R33, UR4, RZ ;  /* 0x0000000421097c24 */ /* 0x004fc4000f8e02ff */
[----:B------:R-:W-:-:S04]  /*45b0*/  IMAD.WIDE.U32 R16, R14, UR4, R16 ;  /* 0x000000040e107c25 */ /* 0x000fc8000f8e0010 */
[----:B------:R-:W-:Y:S02]  /*45c0*/  IMAD R9, R14, UR5, R9 ;  /* 0x000000050e097c24 */ /* 0x000fe4000f8e0209 */
[----:B0-----:R-:W-:-:S03]  /*45d0*/  IMAD.WIDE.U32 R26, R16, UR8, R6 ;  /* 0x00000008101a7c25 */ /* 0x001fc6000f8e0006 */
[----:B------:R-:W-:Y:S01]  /*45e0*/  IADD3 R17, PT, PT, R9, R17, RZ ;  /* 0x0000001109117210 */ /* 0x000fe20007ffe0ff */
[----:B------:R-:W-:Y:S01]  /*45f0*/  IMAD.WIDE.U32 R20, R14, UR4, R20 ;  /* 0x000000040e147c25 */ /* 0x000fe2000f8e0014 */
[----:B---3--:R-:W-:-:S03]  /*4600*/  LEA R22, P3, R26, UR10, 0x3 ;  /* 0x0000000a1a167c11 */ /* 0x008fc6000f8618ff */
[----:B------:R-:W-:Y:S01]  /*4610*/  IMAD R17, R17, UR8, RZ ;  /* 0x0000000811117c24 */ /* 0x000fe2000f8e02ff */
[----:B------:R-:W-:Y:S01]  /*4620*/  IADD3 R21, PT, PT, R9, R21, RZ ;  /* 0x0000001509157210 */ /* 0x000fe20007ffe0ff */
[----:B------:R-:W-:-:S04]  /*4630*/  IMAD.WIDE.U32 R18, R14, UR4, R18 ;  /* 0x000000040e127c25 */ /* 0x000fc8000f8e0012 */
[----:B------:R-:W-:Y:S01]  /*4640*/  IMAD R17, R16, UR9, R17 ;  /* 0x0000000910117c24 */ /* 0x000fe2000f8e0211 */
[----:B------:R-:W-:Y:S01]  /*4650*/  IADD3 R16, PT, PT, R32, 0x3, RZ ;  /* 0x0000000320107810 */ /* 0x000fe20007ffe0ff */
[----:B------:R-:W-:Y:S02]  /*4660*/  IMAD R21, R21, UR8, RZ ;  /* 0x0000000815157c24 */ /* 0x000fe4000f8e02ff */
[----:B------:R-:W-:Y:S02]  /*4670*/  IMAD.IADD R17, R27, 0x1, R17 ;  /* 0x000000011b117824 */ /* 0x000fe400078e0211 */
[----:B------:R-:W-:-:S03]  /*4680*/  IMAD.IADD R19, R9, 0x1, R19 ;  /* 0x0000000109137824 */ /* 0x000fc600078e0213 */
[----:B------:R-:W-:Y:S01]  /*4690*/  LEA.HI.X R23, R26, UR11, R17, 0x3, P3 ;  /* 0x0000000b1a177c11 */ /* 0x000fe200098f1c11 */
[----:B------:R-:W-:Y:S02]  /*46a0*/  IMAD.MOV.U32 R17, RZ, RZ, RZ ;  /* 0x000000ffff117224 */ /* 0x000fe400078e00ff */
[----:B------:R-:W-:-:S03]  /*46b0*/  IMAD.WIDE.U32 R16, R14, UR4, R16 ;  /* 0x000000040e107c25 */ /* 0x000fc6000f8e0010 */
[----:B------:R-:W1:Y:S02]  /*46c0*/  LDG.E.64 R22, desc[UR6][R22.64] ;  /* 0x0000000616167981 */ /* 0x000e64000c1e1b00 */
[----:B------:R-:W-:Y:S01]  /*46d0*/  IADD3 R29, PT, PT, R9, R17, RZ ;  /* 0x00000011091d7210 */ /* 0x000fe20007ffe0ff */
[C---:B------:R-:W-:Y:S02]  /*46e0*/  IMAD R9, R20.reuse, UR9, R21 ;  /* 0x0000000914097c24 */ /* 0x040fe4000f8e0215 */
[----:B------:R-:W-:Y:S02]  /*46f0*/  IMAD R17, R19, UR8, RZ ;  /* 0x0000000813117c24 */ /* 0x000fe4000f8e02ff */
[----:B------:R-:W-:-:S04]  /*4700*/  IMAD.WIDE.U32 R20, R20, UR8, R6 ;  /* 0x0000000814147c25 */ /* 0x000fc8000f8e0006 */
[----:B------:R-:W-:Y:S01]  /*4710*/  IMAD R29, R29, UR8, RZ ;  /* 0x000000081d1d7c24 */ /* 0x000fe2000f8e02ff */
[----:B------:R-:W-:Y:S01]  /*4720*/  LEA R28, P3, R20, UR10, 0x3 ;  /* 0x0000000a141c7c11 */ /* 0x000fe2000f8618ff */
[C---:B------:R-:W-:Y:S02]  /*4730*/  IMAD R17, R18.reuse, UR9, R17 ;  /* 0x0000000912117c24 */ /* 0x040fe4000f8e0211 */
[----:B------:R-:W-:Y:S02]  /*4740*/  IMAD.IADD R9, R21, 0x1, R9 ;  /* 0x0000000115097824 */ /* 0x000fe400078e0209 */
[----:B------:R-:W-:-:S04]  /*4750*/  IMAD.WIDE.U32 R18, R18, UR8, R6 ;  /* 0x0000000812127c25 */ /* 0x000fc8000f8e0006 */
[----:B------:R-:W-:Y:S01]  /*4760*/  IMAD.WIDE.U32 R26, R16, UR8, R6 ;  /* 0x00000008101a7c25 */ /* 0x000fe2000f8e0006 */
[----:B------:R-:W-:-:S03]  /*4770*/  IADD3 R17, PT, PT, R19, R17, RZ ;  /* 0x0000001113117210 */ /* 0x000fc60007ffe0ff */
[----:B------:R-:W-:Y:S01]  /*4780*/  IMAD R35, R16, UR9, R29 ;  /* 0x0000000910237c24 */ /* 0x000fe2000f8e021d */
[----:B------:R-:W-:Y:S02]  /*4790*/  LEA.HI.X R29, R20, UR11, R9, 0x3, P3 ;  /* 0x0000000b141d7c11 */ /* 0x000fe400098f1c09 */
        /* <DEDUP_REMOVED lines=25> */
.L_x_1460:
[----:B------:R-:W-:Y:S05]  /*4930*/  BSYNC.RECONVERGENT B3 ;  /* 0x0000000000037941 */ /* 0x000fea0003800200 */
.L_x_1459:
[----:B------:R-:W-:Y:S05]  /*4940*/  @!P2 BRA `(.L_x_1456) ;  /* 0x0000000000bca947 */ /* 0x000fea0003800000 */
[----:B------:R-:W4:Y:S08]  /*4950*/  LDC.64 R18, c[0x0][0x3a0] ;  /* 0x0000e800ff127b82 */ /* 0x000f300000000a00 */
[----:B0-----:R-:W0:Y:S08]  /*4960*/  LDC.64 R16, c[0x0][0x390] ;  /* 0x0000e400ff107b82 */ /* 0x001e300000000a00 */
[----:B--2---:R-:W2:Y:S01]  /*4970*/  LDC.64 R20, c[0x0][0x388] ;  /* 0x0000e200ff147b82 */ /* 0x004ea20000000a00 */
[----:B----4-:R-:W-:-:S04]  /*4980*/  IMAD R33, R33, R18, RZ ;  /* 0x0000001221217224 */ /* 0x010fc800078e02ff */
[C---:B------:R-:W-:Y:S02]  /*4990*/  IMAD R19, R14.reuse, R19, R33 ;  /* 0x000000130e137224 */ /* 0x040fe400078e0221 */
[----:B------:R-:W-:Y:S02]  /*49a0*/  IMAD.MOV.U32 R33, RZ, RZ, RZ ;  /* 0x000000ffff217224 */ /* 0x000fe400078e00ff */
[----:B------:R-:W-:-:S05]  /*49b0*/  IMAD.WIDE.U32 R26, R14, R18, R32 ;  /* 0x000000120e1a7225 */ /* 0x000fca00078e0020 */
[----:B------:R-:W-:-:S05]  /*49c0*/  IADD3 R9, PT, PT, R19, R27, RZ ;  /* 0x0000001b13097210 */ /* 0x000fca0007ffe0ff */
[----:B0-----:R-:W-:-:S04]  /*49d0*/  IMAD R9, R9, R16, RZ ;  /* 0x0000001009097224 */ /* 0x001fc800078e02ff */
[C---:B------:R-:W-:Y:S02]  /*49e0*/  IMAD R9, R26.reuse, R17, R9 ;  /* 0x000000111a097224 */ /* 0x040fe400078e0209 */
[----:B------:R-:W-:-:S04]  /*49f0*/  IMAD.WIDE.U32 R26, R26, R16, R6 ;  /* 0x000000101a1a7225 */ /* 0x000fc800078e0006 */
[----:B------:R-:W-:Y:S01]  /*4a00*/  IMAD.IADD R9, R27, 0x1, R9 ;  /* 0x000000011b097824 */ /* 0x000fe200078e0209 */
[----:B--2---:R-:W-:-:S04]  /*4a10*/  LEA R22, P2, R26, R20, 0x3 ;  /* 0x000000141a167211 */ /* 0x004fc800078418ff */
[----:B------:R-:W-:-:S06]  /*4a20*/  LEA.HI.X R23, R26, R21, R9, 0x3, P2 ;  /* 0x000000151a177211 */ /* 0x000fcc00010f1c09 */
[----:B------:R-:W1:Y:S01]  /*4a30*/  LDG.E.64 R22, desc[UR6][R22.64] ;  /* 0x0000000616167981 */ /* 0x000e62000c1e1b00 */
[----:B------:R-:W-:Y:S01]  /*4a40*/  ISETP.NE.AND P2, PT, R31, 0x1, PT ;  /* 0x000000011f00780c */ /* 0x000fe20003f45270 */
[----:B-1-3--:R4:W0:-:S12]  /*4a50*/  DADD R24, R24, R22 ;  /* 0x0000000018187229 */ /* 0x00a8180000000016 */
[----:B0---4-:R-:W-:Y:S05]  /*4a60*/  @!P2 BRA `(.L_x_1456) ;  /* 0x000000000074a947 */ /* 0x011fea0003800000 */
        /* <DEDUP_REMOVED lines=10> */
[-C--:B------:R-:W-:Y:S02]  /*4b10*/  @P2 IMAD R15, R19, R16.reuse, RZ ;  /* 0x00000010130f2224 */ /* 0x080fe400078e02ff */
[----:B------:R-:W-:-:S04]  /*4b20*/  IMAD.WIDE.U32 R18, R22, R16, R6 ;  /* 0x0000001016127225 */ /* 0x000fc800078e0006 */
[----:B------:R-:W-:Y:S02]  /*4b30*/  IMAD R9, R22, R17, R9 ;  /* 0x0000001116097224 */ /* 0x000fe400078e0209 */
[----:B------:R-:W-:-:S04]  /*4b40*/  @P2 IMAD.WIDE.U32 R22, R14, R16, R6 ;  /* 0x000000100e162225 */ /* 0x000fc800078e0006 */
[----:B------:R-:W-:Y:S01]  /*4b50*/  @P2 IMAD R17, R14, R17, R15 ;  /* 0x000000110e112224 */ /* 0x000fe200078e020f */
[----:B------:R-:W-:Y:S02]  /*4b60*/  IADD3 R15, PT, PT, R19, R9, RZ ;  /* 0x00000009130f7210 */ /* 0x000fe40007ffe0ff */
[-C--:B------:R-:W-:Y:S01]  /*4b70*/  LEA R14, P3, R18, R20.reuse, 0x3 ;  /* 0x00000014120e7211 */ /* 0x080fe200078618ff */
[----:B------:R-:W-:Y:S01]  /*4b80*/  @P2 IMAD.IADD R9, R23, 0x1, R17 ;  /* 0x0000000117092824 */ /* 0x000fe200078e0211 */
[----:B------:R-:W-:Y:S02]  /*4b90*/  @P2 LEA R20, P4, R22, R20, 0x3 ;  /* 0x0000001416142211 */ /* 0x000fe400078818ff */
        /* <DEDUP_REMOVED lines=10> */
.L_x_1456:
[----:B------:R-:W-:Y:S05]  /*4c40*/  BSYNC.RECONVERGENT B2 ;  /* 0x0000000000027941 */ /* 0x000fea0003800200 */
.L_x_1455:
[----:B------:R-:W-:Y:S05]  /*4c50*/  @P0 BRA `(.L_x_1461) ;  /* 0xffffffe400c40947 */ /* 0x000fea000383ffff */
[----:B------:R-:W-:Y:S05]  /*4c60*/  BSYNC.RECONVERGENT B1 ;  /* 0x0000000000017941 */ /* 0x000fea0003800200 */
.L_x_1451:
[----:B------:R-:W5:Y:S01]  /*4c70*/  LDCU UR4, c[0x0][0x3d0] ;  /* 0x00007a00ff0477ac */ /* 0x000f620008000800 */
[----:B------:R-:W-:Y:S01]  /*4c80*/  MOV R6, 0x1 ;  /* 0x0000000100067802 */ /* 0x000fe20000000f00 */
[----:B------:R-:W-:Y:S01]  /*4c90*/  BSSY.RECONVERGENT B1, `(.L_x_1462) ;  /* 0x0000035000017945 */ /* 0x000fe20003800200 */
[----:B01-3--:R-:W-:Y:S01]  /*4ca0*/  FSETP.GEU.AND P1, PT, |R25|, 6.5827683646048100446e-37, PT ;  /* 0x036000001900780b */ /* 0x00bfe20003f2e200 */
[----:B-----5:R-:W0:Y:S02]  /*4cb0*/  I2F.F64 R8, UR4 ;  /* 0x0000000400087d12 */ /* 0x020e240008201c00 */
        /* <DEDUP_REMOVED lines=47> */
[----:B--2-4-:R-:W-:Y:S05]  /*4fb0*/  CALL.REL.NOINC `($__internal_28_$__cuda_sm20_div_rn_f64_full) ;  /* 0x0000000000447944 */ /* 0x014fea0003c00000 */
[----:B------:R-:W-:Y:S01]  /*4fc0*/  IMAD.MOV.U32 R6, RZ, RZ, R16 ;  /* 0x000000ffff067224 */ /* 0x000fe200078e0010 */
[----:B------:R-:W-:-:S07]  /*4fd0*/  MOV R7, R17 ;  /* 0x0000001100077202 */ /* 0x000fce0000000f00 */
.L_x_1463:
[----:B------:R-:W-:Y:S05]  /*4fe0*/  BSYNC.RECONVERGENT B1 ;  /* 0x0000000000017941 */ /* 0x000fea0003800200 */
.L_x_1462:
[----:B------:R-:W0:Y:S02]  /*4ff0*/  LDCU.64 UR4, c[0x0][0x3c8] ;  /* 0x00007900ff0477ac */ /* 0x000e240008000a00 */
[----:B0-----:R-:W-:-:S04]  /*5000*/  LEA R8, P0, R0, UR4, 0x3 ;  /* 0x0000000400087c11 */ /* 0x001fc8000f8018ff */
[----:B------:R-:W-:-:S05]  /*5010*/  LEA.HI.X R9, R0, UR5, R3, 0x3, P0 ;  /* 0x0000000500097c11 */ /* 0x000fca00080f1c03 */
[----:B------:R1:W-:Y:S04]  /*5020*/  STG.E.64 desc[UR6][R8.64], R6 ;  /* 0x0000000608007986 */ /* 0x0003e8000c101b06 */
.L_x_1450:
[----:B------:R-:W-:Y:S05]  /*5030*/  BSYNC.RECONVERGENT B0 ;  /* 0x0000000000007941 */ /* 0x000fea0003800200 */
.L_x_1449:
[----:B------:R-:W3:Y:S01]  /*5040*/  LDCU UR4, c[0x0][0x380] ;  /* 0x00007000ff0477ac */ /* 0x000ee20008000800 */
[----:B------:R-:W-:Y:S01]  /*5050*/  IADD3 R0, P0, PT, R5, R0, RZ ;  /* 0x0000000005007210 */ /* 0x000fe20007f1e0ff */
[----:B------:R-:W5:Y:S04]  /*5060*/  LDCU UR5, c[0x0][0x380] ;  /* 0x00007000ff0577ac */ /* 0x000f680008000800 */
[----:B------:R-:W-:Y:S01]  /*5070*/  IMAD.X R3, RZ, RZ, R3, P0 ;  /* 0x000000ffff037224 */ /* 0x000fe200000e0603 */
[----:B---3--:R-:W-:Y:S01]  /*5080*/  USHF.R.S32.HI UR4, URZ, 0x1f, UR4 ;  /* 0x0000001fff047899 */ /* 0x008fe20008011404 */
[----:B-----5:R-:W-:-:S05]  /*5090*/  ISETP.GE.U32.AND P0, PT, R0, UR5, PT ;  /* 0x0000000500007c0c */ /* 0x020fca000bf06070 */
[----:B------:R-:W-:-:S13]  /*50a0*/  ISETP.GE.AND.EX P0, PT, R3, UR4, PT, P0 ;  /* 0x0000000403007c0c */ /* 0x000fda000bf06300 */
[----:B------:R-:W-:Y:S05]  /*50b0*/  @!P0 BRA `(.L_x_1413) ;  /* 0xffffffd800288947 */ /* 0x000fea000383ffff */
[----:B------:R-:W-:Y:S05]  /*50c0*/  EXIT ;  /* 0x000000000000794d */ /* 0x000fea0003800000 */
        .weak           $__internal_28_$__cuda_sm20_div_rn_f64_full
        .type           $__internal_28_$__cuda_sm20_div_rn_f64_full,@function
        .size           $__internal_28_$__cuda_sm20_div_rn_f64_full,($__internal_29_$__cuda_sm20_div_s64 - $__internal_28_$__cuda_sm20_div_rn_f64_full)
$__internal_28_$__cuda_sm20_div_rn_f64_full:
        /* <DEDUP_REMOVED lines=8> */
[----:B------:R-:W-:Y:S02]  /*5150*/  ISETP.GE.U32.AND P1, PT, R4, R22, PT ;  /* 0x000000160400720c */ /* 0x000fe40003f26070 */
[----:B------:R-:W-:-:S02]  /*5160*/  FSETP.GEU.AND P0, PT, |R9|, 1.469367938527859385e-39, PT ;  /* 0x001000000900780b */ /* 0x000fc40003f0e200 */
[C---:B------:R-:W-:Y:S02]  /*5170*/  LOP3.LUT R6, R9.reuse, 0x800fffff, RZ, 0xc0, !PT ;  /* 0x800fffff09067812 */ /* 0x040fe400078ec0ff */
[----:B------:R-:W-:Y:S02]  /*5180*/  @!P2 LOP3.LUT R13, R9, 0x7ff00000, RZ, 0xc0, !PT ;  /* 0x7ff00000090da812 */ /* 0x000fe400078ec0ff */
[----:B------:R-:W-:Y:S02]  /*5190*/  LOP3.LUT R7, R6, 0x3ff00000, RZ, 0xfc, !PT ;  /* 0x3ff0000006077812 */ /* 0x000fe400078efcff */
[----:B------:R-:W-:Y:S02]  /*51a0*/  @!P2 ISETP.GE.U32.AND P3, PT, R4, R13, PT ;  /* 0x0000000d0400a20c */ /* 0x000fe40003f66070 */
[C---:B------:R-:W-:Y:S02]  /*51b0*/  SEL R13, R16.reuse, 0x63400000, !P1 ;  /* 0x63400000100d7807 */ /* 0x040fe40004800000 */
[----:B------:R-:W-:-:S02]  /*51c0*/  @!P2 SEL R17, R16, 0x63400000, !P3 ;  /* 0x634000001011a807 */ /* 0x000fc40005800000 */
[----:B------:R-:W-:Y:S02]  /*51d0*/  MOV R6, R8 ;  /* 0x0000000800067202 */ /* 0x000fe40000000f00 */
[--C-:B------:R-:W-:Y:S02]  /*51e0*/  @!P2 LOP3.LUT R17, R17, 0x80000000, R11.reuse, 0xf8, !PT ;  /* 0x800000001111a812 */ /* 0x100fe400078ef80b */
[----:B------:R-:W-:Y:S02]  /*51f0*/  LOP3.LUT R13, R13, 0x800fffff, R11, 0xf8, !PT ;  /* 0x800fffff0d0d7812 */ /* 0x000fe400078ef80b */
[----:B------:R-:W-:Y:S01]  /*5200*/  @!P2 LOP3.LUT R21, R17, 0x100000, RZ, 0xfc, !PT ;  /* 0x001000001115a812 */ /* 0x000fe200078efcff */
[----:B------:R-:W0:Y:S01]  /*5210*/  @!P0 DMUL R6, R8, 8.98846567431157953865e+307 ;  /* 0x7fe0000008068828 */ /* 0x000e220000000000 */
[----:B------:R-:W-:Y:S01]  /*5220*/  @!P2 MOV R20, RZ ;  /* 0x000000ff0014a202 */ /* 0x000fe20000000f00 */
[----:B0-----:R-:W0:Y:S01]  /*5230*/  MUFU.RCP64H R15, R7 ;  /* 0x00000007000f7308 */ /* 0x001e220000001800 */
[----:B------:R-:W-:-:S05]  /*5240*/  @!P0 LOP3.LUT R22, R7, 0x7ff00000, RZ, 0xc0, !PT ;  /* 0x7ff0000007168812 */ /* 0x000fca00078ec0ff */
[----:B------:R-:W-:-:S15]  /*5250*/  VIADD R24, R22, 0xffffffff ;  /* 0xffffffff16187836 */ /* 0x000fde0000000000 */
[----:B------:R-:W-:-:S15]  /*5260*/  NOP ;  /* 0x0000000000007918 */ /* 0x000fde0000000000 */
[----:B------:R-:W-:-:S15]  /*5270*/  NOP ;  /* 0x0000000000007918 */ /* 0x000fde0000000000 */
[----:B------:R-:W-:-:S11]  /*5280*/  NOP ;  /* 0x0000000000007918 */ /* 0x000fd60000000000 */
[----:B------:R-:W1:Y:S02]  /*5290*/  @!P2 DFMA R12, R12, 2, -R20 ;  /* 0x400000000c0ca82b */ /* 0x000e640000000814 */
[----:B-1----:R-:W-:-:S04]  /*52a0*/  @!P2 LOP3.LUT R23, R13, 0x7ff00000, RZ, 0xc0, !PT ;  /* 0x7ff000000d17a812 */ /* 0x002fc800078ec0ff */
[----:B------:R-:W-:-:S04]  /*52b0*/  IADD3 R17, PT, PT, R23, -0x1, RZ ;  /* 0xffffffff17117810 */ /* 0x000fc80007ffe0ff */
[----:B------:R-:W-:-:S04]  /*52c0*/  ISETP.GT.U32.AND P0, PT, R17, 0x7feffffe, PT ;  /* 0x7feffffe1100780c */ /* 0x000fc80003f04070 */
[----:B------:R-:W-:-:S15]  /*52d0*/  ISETP.GT.U32.OR P0, PT, R24, 0x7feffffe, P0 ;  /* 0x7feffffe1800780c */ /* 0x000fde0000704470 */
[----:B------:R-:W-:-:S15]  /*52e0*/  NOP ;  /* 0x0000000000007918 */ /* 0x000fde0000000000 */
[----:B------:R-:W-:-:S15]  /*52f0*/  NOP ;  /* 0x0000000000007918 */ /* 0x000fde0000000000 */
[----:B------:R-:W-:-:S05]  /*5300*/  NOP ;  /* 0x0000000000007918 */ /* 0x000fca0000000000 */
        /* <DEDUP_REMOVED lines=41> */
[----:B------:R-:W-:-:S04]  /*55a0*/  SEL R11, R16, 0x63400000, !P0 ;  /* 0x63400000100b7807 */ /* 0x000fc80004000000 */
[----:B------:R-:W-:Y:S02]  /*55b0*/  IADD3 R4, PT, PT, -R11, R10, RZ ;  /* 0x0000000a0b047210 */ /* 0x000fe40007ffe1ff */
[----:B------:R-:W-:-:S03]  /*55c0*/  MOV R10, RZ ;  /* 0x000000ff000a7202 */ /* 0x000fc60000000f00 */
        /* <DEDUP_REMOVED lines=24> */
.L_x_1465:
        /* <DEDUP_REMOVED lines=11> */
[----:B------:R-:W-:Y:S02]  /*5800*/  @P0 LOP3.LUT R4, R17, 0x7ff00000, RZ, 0xfc, !PT ;  /* 0x7ff0000011040812 */ /* 0x000fe400078efcff */
[----:B------:R-:W-:Y:S01]  /*5810*/  @!P0 MOV R16, RZ ;  /* 0x000000ff00108202 */ /* 0x000fe20000000f00 */
[----:B------:R-:W-:Y:S01]  /*5820*/  @P0 IMAD.MOV.U32 R16, RZ, RZ, RZ ;  /* 0x000000ffff100224 */ /* 0x000fe200078e00ff */
[----:B------:R-:W-:Y:S01]  /*5830*/  @P0 MOV R17, R4 ;  /* 0x0000000400110202 */ /* 0x000fe20000000f00 */
[----:B------:R-:W-:Y:S06]  /*5840*/  BRA `(.L_x_1466) ;  /* 0x0000000000147947 */ /* 0x000fec0003800000 */
.L_x_1468:
[----:B------:R-:W-:Y:S01]  /*5850*/  LOP3.LUT R17, R9, 0x80000, RZ, 0xfc, !PT ;  /* 0x0008000009117812 */ /* 0x000fe200078efcff */
[----:B------:R-:W-:Y:S01]  /*5860*/  IMAD.MOV.U32 R16, RZ, RZ, R8 ;  /* 0x000000ffff107224 */ /* 0x000fe200078e0008 */
[----:B------:R-:W-:Y:S06]  /*5870*/  BRA `(.L_x_1466) ;  /* 0x0000000000087947 */ /* 0x000fec0003800000 */
.L_x_1467:
[----:B------:R-:W-:Y:S02]  /*5880*/  LOP3.LUT R17, R11, 0x80000, RZ, 0xfc, !PT ;  /* 0x000800000b117812 */ /* 0x000fe400078efcff */
[----:B------:R-:W-:-:S07]  /*5890*/  MOV R16, R10 ;  /* 0x0000000a00107202 */ /* 0x000fce0000000f00 */
.L_x_1466:
[----:B------:R-:W-:Y:S05]  /*58a0*/  BSYNC.RECONVERGENT B2 ;  /* 0x0000000000027941 */ /* 0x000fea0003800200 */
.L_x_1464:
[----:B------:R-:W-:Y:S02]  /*58b0*/  IMAD.MOV.U32 R6, RZ, RZ, R2 ;  /* 0x000000ffff067224 */ /* 0x000fe400078e0002 */
[----:B------:R-:W-:-:S04]  /*58c0*/  HFMA2 R7, -RZ, RZ, 0, 0 ;  /* 0x00000000ff077431 */ /* 0x000fc800000001ff */
[----:B------:R-:W-:Y:S05]  /*58d0*/  RET.REL.NODEC R6 `(_ZN2at6native49_GLOBAL__N__3489678a_16_AveragePool2d_cu_fb80407630avg_pool2d_out_cuda_frame_nhwcIddEEviPKT_llliiiiiiiiPS3_ibb) ;  /* 0xffffffa406c87950 */ /* 0x000fea0003c3ffff */
        .weak           $__internal_29_$__cuda_sm20_div_s64
        .type           $__internal_29_$__cuda_sm20_div_s64,@function
        .size           $__internal_29_$__cuda_sm20_div_s64,(.L_x_1521 - $__internal_29_$__cuda_sm20_div_s64)
$__internal_29_$__cuda_sm20_div_s64:
        /* <DEDUP_REMOVED lines=38> */
[CC--:B------:R-:W-:Y:S02]  /*5b40*/  IMAD R23, R21.reuse, R10.reuse, RZ ;  /* 0x0000000a15177224 */ /* 0x0c0fe400078e02ff */
[----:B------:R-:W-:-:S03]  /*5b50*/  IMAD.HI.U32 R4, R21, R10, RZ ;  /* 0x0000000a15047227 */ /* 0x000fc600078e00ff */
[----:B------:R-:W-:Y:S01]  /*5b60*/  IADD3 R14, P2, PT, R23, R14, RZ ;  /* 0x0000000e170e7210 */ /* 0x000fe20007f5e0ff */
[----:B------:R-:W-:Y:S01]  /*5b70*/  IMAD.MOV.U32 R11, RZ, RZ, RZ ;  /* 0x000000ffff0b7224 */ /* 0x000fe200078e00ff */
        /* <DEDUP_REMOVED lines=29> */
[----:B------:R-:W-:Y:S01]  /*5d50*/  LOP3.LUT R12, R9, R17, RZ, 0x3c, !PT ;  /* 0x00000011090c7212 */ /* 0x000fe200078e3cff */
[----:B------:R-:W-:Y:S01]  /*5d60*/  IMAD.X R11, RZ, RZ, R4, P2 ;  /* 0x000000ffff0b7224 */ /* 0x000fe200010e0604 */
[----:B------:R-:W-:Y:S02]  /*5d70*/  SEL R10, R10, R25, P0 ;  /* 0x000000190a0a7207 */ /* 0x000fe40000000000 */
[----:B------:R-:W-:Y:S02]  /*5d80*/  ISETP.GE.AND P1, PT, R12, RZ, PT ;  /* 0x000000ff0c00720c */ /* 0x000fe40003f26270 */
[----:B------:R-:W-:Y:S02]  /*5d90*/  SEL R11, R11, R4, P0 ;  /* 0x000000040b0b7207 */ /* 0x000fe40000000000 */
[----:B------:R-:W-:Y:S02]  /*5da0*/  IADD3 R13, P2, PT, RZ, -R10, RZ ;  /* 0x8000000aff0d7210 */ /* 0x000fe40007f5e0ff */
[----:B------:R-:W-:Y:S01]  /*5db0*/  ISETP.NE.U32.AND P0, PT, R8, RZ, PT ;  /* 0x000000ff0800720c */ /* 0x000fe20003f05070 */
[----:B------:R-:W-:Y:S01]  /*5dc0*/  IMAD.MOV.U32 R8, RZ, RZ, R2 ;  /* 0x000000ffff087224 */ /* 0x000fe200078e0002 */
[----:B------:R-:W-:-:S02]  /*5dd0*/  IADD3.X R4, PT, PT, RZ, ~R11, RZ, P2, !PT ;  /* 0x8000000bff047210 */ /* 0x000fc400017fe4ff */
[----:B------:R-:W-:Y:S01]  /*5de0*/  ISETP.NE.AND.EX P0, PT, R9, RZ, PT, P0 ;  /* 0x000000ff0900720c */ /* 0x000fe20003f05300 */
[----:B------:R-:W-:Y:S01]  /*5df0*/  HFMA2 R9, -RZ, RZ, 0, 0 ;  /* 0x00000000ff097431 */ /* 0x000fe200000001ff */
[----:B------:R-:W-:Y:S02]  /*5e00*/  SEL R10, R13, R10, !P1 ;  /* 0x0000000a0d0a7207 */ /* 0x000fe40004800000 */
[----:B------:R-:W-:Y:S02]  /*5e10*/  SEL R11, R4, R11, !P1 ;  /* 0x0000000b040b7207 */ /* 0x000fe40004800000 */
[----:B------:R-:W-:Y:S02]  /*5e20*/  SEL R10, R10, 0xffffffff, P0 ;  /* 0xffffffff0a0a7807 */ /* 0x000fe40000000000 */
[----:B------:R-:W-:Y:S01]  /*5e30*/  SEL R11, R11, 0xffffffff, P0 ;  /* 0xffffffff0b0b7807 */ /* 0x000fe20000000000 */
[----:B------:R-:W-:Y:S06]  /*5e40*/  RET.REL.NODEC R8 `(_ZN2at6native49_GLOBAL__N__3489678a_16_AveragePool2d_cu_fb80407630avg_pool2d_out_cuda_frame_nhwcIddEEviPKT_llliiiiiiiiPS3_ibb) ;  /* 0xffffffa0086c7950 */ /* 0x000fec0003c3ffff */
.L_x_1469:
        /* <DEDUP_REMOVED lines=11> */
.L_x_1521:


//--------------------- .nv.shared.reserved.0     --------------------------
	.section	.nv.shared.reserved.0,"aw",@nobits
	.weak		__nv_reservedSMEM_offset_0_alias
	.size		__nv_reservedSMEM_offset_0_alias, 0, 64
	.other		__nv_reservedSMEM_offset_0_alias,@"STO_CUDA_RESERVED_SHARED STV_DEFAULT"
__nv_reservedSMEM_offset_0_alias:
	.zero		0
	.zero		64


//--------------------- .nv.global                --------------------------
	.section	.nv.global,"aw",@nobits
.nv.global:
	.type		_ZN47_INTERNAL_3489678a_16_AveragePool2d_cu_fb8040764cuda3std3__48in_placeE,@object
	.size		_ZN47_INTERNAL_3489678a_16_AveragePool2d_cu_fb8040764cuda3std3__48in_placeE,(_ZN47_INTERNAL_3489678a_16_AveragePool2d_cu_fb8040764cuda3std6ranges3__45__cpo8distanceE - _ZN47_INTERNAL_3489678a_16_AveragePool2d_cu_fb8040764cuda3std3__48in_placeE)
_ZN47_INTERNAL_3489678a_16_AveragePool2d_cu_fb8040764cuda3std3__48in_placeE:
	.zero		1
	.type		_ZN47_INTERNAL_3489678a_16_AveragePool2d_cu_fb8040764cuda3std6ranges3__45__cpo8distanceE,@object
	.size		_ZN47_INTERNAL_3489678a_16_AveragePool2d_cu_fb8040764cuda3std6ranges3__45__cpo8distanceE,(_ZN47_INTERNAL_3489678a_16_AveragePool2d_cu_fb8040764cuda3std3__45__cpo6cbeginE - _ZN47_INTERNAL_3489678a_16_AveragePool2d_cu_fb8040764cuda3std6ranges3__45__cpo8distanceE)
_ZN47_INTERNAL_3489678a_16_AveragePool2d_cu_fb8040764cuda3std6ranges3__45__cpo8distanceE:
	.zero		1
	.type		_ZN47_INTERNAL_3489678a_16_AveragePool2d_cu_fb8040764cuda3std3__45__cpo6cbeginE,@object
	.size		_ZN47_INTERNAL_3489678a_16_AveragePool2d_cu_fb8040764cuda3std3__45__cpo6cbeginE,(_ZN47_INTERNAL_3489678a_16_AveragePool2d_cu_fb8040764cuda3std6ranges3__45__cpo7advanceE - _ZN47_INTERNAL_3489678a_16_AveragePool2d_cu_fb8040764cuda3std3__45__cpo6cbeginE)
_ZN47_INTERNAL_3489678a_16_AveragePool2d_cu_fb8040764cuda3std3__45__cpo6cbeginE:
	.zero		1
	.type		_ZN47_INTERNAL_3489678a_16_AveragePool2d_cu_fb8040764cuda3std6ranges3__45__cpo7advanceE,@object
	.size		_ZN47_INTERNAL_3489678a_16_AveragePool2d_cu_fb8040764cuda3std6ranges3__45__cpo7advanceE,(_ZN47_INTERNAL_3489678a_16_AveragePool2d_cu_fb8040764cuda3std3__45__cpo7crbeginE - _ZN47_INTERNAL_3489678a_16_AveragePool2d_cu_fb8040764cuda3std6ranges3__45__cpo7advanceE)
_ZN47_INTERNAL_3489678a_16_AveragePool2d_cu_fb8040764cuda3std6ranges3__45__cpo7advanceE:
	.zero		1
	.type		_ZN47_INTERNAL_3489678a_16_AveragePool2d_cu_fb8040764cuda3std3__45__cpo7crbeginE,@object
	.size		_ZN47_INTERNAL_3489678a_16_AveragePool2d_cu_fb8040764cuda3std3__45__cpo7crbeginE,(_ZN47_INTERNAL_3489678a_16_AveragePool2d_cu_fb8040764cuda3std6ranges3__45__cpo4dataE - _ZN47_INTERNAL_3489678a_16_AveragePool2d_cu_fb8040764cuda3std3__45__cpo7crbeginE)
_ZN47_INTERNAL_3489678a_16_AveragePool2d_cu_fb8040764cuda3std3__45__cpo7crbeginE:
	.zero		1
	.type		_ZN47_INTERNAL_3489678a_16_AveragePool2d_cu_fb8040764cuda3std6ranges3__45__cpo4dataE,@object
	.size		_ZN47_INTERNAL_3489678a_16_AveragePool2d_cu_fb8040764cuda3std6ranges3__45__cpo4dataE,(_ZN47_INTERNAL_3489678a_16_AveragePool2d_cu_fb8040764cuda3std6ranges3__45__cpo5beginE - _ZN47_INTERNAL_3489678a_16_AveragePool2d_cu_fb8040764cuda3std6ranges3__45__cpo4dataE)
_ZN47_INTERNAL_3489678a_16_AveragePool2d_cu_fb8040764cuda3std6ranges3__45__cpo4dataE:
	.zero		1
	.type		_ZN47_INTERNAL_3489678a_16_AveragePool2d_cu_fb8040764cuda3std6ranges3__45__cpo5beginE,@object
	.size		_ZN47_INTERNAL_3489678a_16_AveragePool2d_cu_fb8040764cuda3std6ranges3__45__cpo5beginE,(_ZN47_INTERNAL_3489678a_16_AveragePool2d_cu_fb8040764cuda3std3__449_GLOBAL__N__3489678a_16_AveragePool2d_cu_fb8040766ignoreE - _ZN47_INTERNAL_3489678a_16_AveragePool2d_cu_fb8040764cuda3std6ranges3__45__cpo5beginE)
_ZN47_INTERNAL_3489678a_16_AveragePool2d_cu_fb8040764cuda3std6ranges3__45__cpo5beginE:
	.zero		1
	.type		_ZN47_INTERNAL_3489678a_16_AveragePool2d_cu_fb8040764cuda3std3__449_GLOBAL__N__3489678a_16_AveragePool2d_cu_fb8040766ignoreE,@object
	.size		_ZN47_INTERNAL_3489678a_16_AveragePool2d_cu_fb8040764cuda3std3__449_GLOBAL__N__3489678a_16_AveragePool2d_cu_fb8040766ignoreE,(_ZN47_INTERNAL_3489678a_16_AveragePool2d_cu_fb8040764cuda3std6ranges3__45__cpo4sizeE - _ZN47_INTERNAL_3489678a_16_AveragePool2d_cu_fb8040764cuda3std3__449_GLOBAL__N__3489678a_16_AveragePool2d_cu_fb8040766ignoreE)
_ZN47_INTERNAL_3489678a_16_AveragePool2d_cu_fb8040764cuda3std3__449_GLOBAL__N__3489678a_16_AveragePool2d_cu_fb8040766ignoreE:
	.zero		1
	.type		_ZN47_INTERNAL_3489678a_16_AveragePool2d_cu_fb8040764cuda3std6ranges3__45__cpo4sizeE,@object
	.size		_ZN47_INTERNAL_3489678a_16_AveragePool2d_cu_fb8040764cuda3std6ranges3__45__cpo4sizeE,(_ZN47_INTERNAL_3489678a_16_AveragePool2d_cu_fb8040764cuda3std3__45__cpo5beginE - _ZN47_INTERNAL_3489678a_16_AveragePool2d_cu_fb8040764cuda3std6ranges3__45__cpo4sizeE)
_ZN47_INTERNAL_3489678a_16_AveragePool2d_cu_fb8040764cuda3std6ranges3__45__cpo4sizeE:
	.zero		1
	.type		_ZN47_INTERNAL_3489678a_16_AveragePool2d_cu_fb8040764cuda3std3__45__cpo5beginE,@object
	.size		_ZN47_INTERNAL_3489678a_16_AveragePool2d_cu_fb8040764cuda3std3__45__cpo5beginE,(_ZN47_INTERNAL_3489678a_16_AveragePool2d_cu_fb8040764cuda3std6ranges3__45__cpo6cbeginE - _ZN47_INTERNAL_3489678a_16_AveragePool2d_cu_fb8040764cuda3std3__45__cpo5beginE)
_ZN47_INTERNAL_3489678a_16_AveragePool2d_cu_fb8040764cuda3std3__45__cpo5beginE:
	.zero		1
	.type		_ZN47_INTERNAL_3489678a_16_AveragePool2d_cu_fb8040764cuda3std6ranges3__45__cpo6cbeginE,@object
	.size		_ZN47_INTERNAL_3489678a_16_AveragePool2d_cu_fb8040764cuda3std6ranges3__45__cpo6cbeginE,(_ZN47_INTERNAL_3489678a_16_AveragePool2d_cu_fb8040764cuda3std3__45__cpo6rbeginE - _ZN47_INTERNAL_3489678a_16_AveragePool2d_cu_fb8040764cuda3std6ranges3__45__cpo6cbeginE)
_ZN47_INTERNAL_3489678a_16_AveragePool2d_cu_fb8040764cuda3std6ranges3__45__cpo6cbeginE:
	.zero		1
	.type		_ZN47_INTERNAL_3489678a_16_AveragePool2d_cu_fb8040764cuda3std3__45__cpo6rbeginE,@object
	.size		_ZN47_INTERNAL_3489678a_16_AveragePool2d_cu_fb8040764cuda3std3__45__cpo6rbeginE,(_ZN47_INTERNAL_3489678a_16_AveragePool2d_cu_fb8040764cuda3std6ranges3__45__cpo4nextE - _ZN47_INTERNAL_3489678a_16_AveragePool2d_cu_fb8040764cuda3std3__45__cpo6rbeginE)
_ZN47_INTERNAL_3489678a_16_AveragePool2d_cu_fb8040764cuda3std3__45__cpo6rbeginE:
	.zero		1
	.type		_ZN47_INTERNAL_3489678a_16_AveragePool2d_cu_fb8040764cuda3std6ranges3__45__cpo4nextE,@object
	.size		_ZN47_INTERNAL_3489678a_16_AveragePool2d_cu_fb8040764cuda3std6ranges3__45__cpo4nextE,(_ZN47_INTERNAL_3489678a_16_AveragePool2d_cu_fb8040764cuda3std6ranges3__45__cpo4swapE - _ZN47_INTERNAL_3489678a_16_AveragePool2d_cu_fb8040764cuda3std6ranges3__45__cpo4nextE)
_ZN47_INTERNAL_3489678a_16_AveragePool2d_cu_fb8040764cuda3std6ranges3__45__cpo4nextE:
	.zero		1
	.type		_ZN47_INTERNAL_3489678a_16_AveragePool2d_cu_fb8040764cuda3std6ranges3__45__cpo4swapE,@object
	.size		_ZN47_INTERNAL_3489678a_16_AveragePool2d_cu_fb8040764cuda3std6ranges3__45__cpo4swapE,(_ZN47_INTERNAL_3489678a_16_AveragePool2d_cu_fb8040764cuda3std3__420unreachable_sentinelE - _ZN47_INTERNAL_3489678a_16_AveragePool2d_cu_fb8040764cuda3std6ranges3__45__cpo4swapE)
_ZN47_INTERNAL_3489678a_16_AveragePool2d_cu_fb8040764cuda3std6ranges3__45__cpo4swapE:
	.zero		1
	.type		_ZN47_INTERNAL_3489678a_16_AveragePool2d_cu_fb8040764cuda3std3__420unreachable_sentinelE,@object
	.size		_ZN47_INTERNAL_3489678a_16_AveragePool2d_cu_fb8040764cuda3std3__420unreachable_sentinelE,(_ZN47_INTERNAL_3489678a_16_AveragePool2d_cu_fb8040766thrust24THRUST_300001_SM_1030_NS6system6detail10sequential3seqE - _ZN47_INTERNAL_3489678a_16_AveragePool2d_cu_fb8040764cuda3std3__420unreachable_sentinelE)
_ZN47_INTERNAL_3489678a_16_AveragePool2d_cu_fb8040764cuda3std3__420unreachable_sentinelE:
	.zero		1
	.type		_ZN47_INTERNAL_3489678a_16_AveragePool2d_cu_fb8040766thrust24THRUST_300001_SM_1030_NS6system6detail10sequential3seqE,@object
	.size		_ZN47_INTERNAL_3489678a_16_AveragePool2d_cu_fb8040766thrust24THRUST_300001_SM_1030_NS6system6detail10sequential3seqE,(_ZN47_INTERNAL_3489678a_16_AveragePool2d_cu_fb8040764cuda3std3__45__cpo4cendE - _ZN47_INTERNAL_3489678a_16_AveragePool2d_cu_fb8040766thrust24THRUST_300001_SM_1030_NS6system6detail10sequential3seqE)
_ZN47_INTERNAL_3489678a_16_AveragePool2d_cu_fb8040766thrust24THRUST_300001_SM_1030_NS6system6detail10sequential3seqE:
	.zero		1
	.type		_ZN47_INTERNAL_3489678a_16_AveragePool2d_cu_fb8040764cuda3std3__45__cpo4cendE,@object
	.size		_ZN47_INTERNAL_3489678a_16_AveragePool2d_cu_fb8040764cuda3std3__45__cpo4cendE,(_ZN47_INTERNAL_3489678a_16_AveragePool2d_cu_fb8040764cuda3std6ranges3__45__cpo9iter_swapE - _ZN47_INTERNAL_3489678a_16_AveragePool2d_cu_fb8040764cuda3std3__45__cpo4cendE)
_ZN47_INTERNAL_3489678a_16_AveragePool2d_cu_fb8040764cuda3std3__45__cpo4cendE:
	.zero		1
	.type		_ZN47_INTERNAL_3489678a_16_AveragePool2d_cu_fb8040764cuda3std6ranges3__45__cpo9iter_swapE,@object
	.size		_ZN47_INTERNAL_3489678a_16_AveragePool2d_cu_fb8040764cuda3std6ranges3__45__cpo9iter_swapE,(_ZN47_INTERNAL_3489678a_16_AveragePool2d_cu_fb8040764cuda3std3__45__cpo5crendE - _ZN47_INTERNAL_3489678a_16_AveragePool2d_cu_fb8040764cuda3std6ranges3__45__cpo9iter_swapE)
_ZN47_INTERNAL_3489678a_16_AveragePool2d_cu_fb8040764cuda3std6ranges3__45__cpo9iter_swapE:
	.zero		1
	.type		_ZN47_INTERNAL_3489678a_16_AveragePool2d_cu_fb8040764cuda3std3__45__cpo5crendE,@object
	.size		_ZN47_INTERNAL_3489678a_16_AveragePool2d_cu_fb8040764cuda3std3__45__cpo5crendE,(_ZN47_INTERNAL_3489678a_16_AveragePool2d_cu_fb8040764cuda3std6ranges3__45__cpo5cdataE - _ZN47_INTERNAL_3489678a_16_AveragePool2d_cu_fb8040764cuda3std3__45__cpo5crendE)
_ZN47_INTERNAL_3489678a_16_AveragePool2d_cu_fb8040764cuda3std3__45__cpo5crendE:
	.zero		1
	.type		_ZN47_INTERNAL_3489678a_16_AveragePool2d_cu_fb8040764cuda3std6ranges3__45__cpo5cdataE,@object
	.size		_ZN47_INTERNAL_3489678a_16_AveragePool2d_cu_fb8040764cuda3std6ranges3__45__cpo5cdataE,(_ZN47_INTERNAL_3489678a_16_AveragePool2d_cu_fb8040764cuda3std6ranges3__45__cpo3endE - _ZN47_INTERNAL_3489678a_16_AveragePool2d_cu_fb8040764cuda3std6ranges3__45__cpo5cdataE)
_ZN47_INTERNAL_3489678a_16_AveragePool2d_cu_fb8040764cuda3std6ranges3__45__cpo5cdataE:
	.zero		1
	.type		_ZN47_INTERNAL_3489678a_16_AveragePool2d_cu_fb8040764cuda3std6ranges3__45__cpo3endE,@object
	.size		_ZN47_INTERNAL_3489678a_16_AveragePool2d_cu_fb8040764cuda3std6ranges3__45__cpo3endE,(_ZN47_INTERNAL_3489678a_16_AveragePool2d_cu_fb8040764cuda3std3__419piecewise_constructE - _ZN47_INTERNAL_3489678a_16_AveragePool2d_cu_fb8040764cuda3std6ranges3__45__cpo3endE)
_ZN47_INTERNAL_3489678a_16_AveragePool2d_cu_fb8040764cuda3std6ranges3__45__cpo3endE:
	.zero		1
	.type		_ZN47_INTERNAL_3489678a_16_AveragePool2d_cu_fb8040764cuda3std3__419piecewise_constructE,@object
	.size		_ZN47_INTERNAL_3489678a_16_AveragePool2d_cu_fb8040764cuda3std3__419piecewise_constructE,(_ZN47_INTERNAL_3489678a_16_AveragePool2d_cu_fb8040764cuda3std6ranges3__45__cpo5ssizeE - _ZN47_INTERNAL_3489678a_16_AveragePool2d_cu_fb8040764cuda3std3__419piecewise_constructE)
_ZN47_INTERNAL_3489678a_16_AveragePool2d_cu_fb8040764cuda3std3__419piecewise_constructE:
	.zero		1
	.type		_ZN47_INTERNAL_3489678a_16_AveragePool2d_cu_fb8040764cuda3std6ranges3__45__cpo5ssizeE,@object
	.size		_ZN47_INTERNAL_3489678a_16_AveragePool2d_cu_fb8040764cuda3std6ranges3__45__cpo5ssizeE,(_ZN47_INTERNAL_3489678a_16_AveragePool2d_cu_fb8040764cuda3std3__45__cpo3endE - _ZN47_INTERNAL_3489678a_16_AveragePool2d_cu_fb8040764cuda3std6ranges3__45__cpo5ssizeE)
_ZN47_INTERNAL_3489678a_16_AveragePool2d_cu_fb8040764cuda3std6ranges3__45__cpo5ssizeE:
	.zero		1
	.type		_ZN47_INTERNAL_3489678a_16_AveragePool2d_cu_fb8040764cuda3std3__45__cpo3endE,@object
	.size		_ZN47_INTERNAL_3489678a_16_AveragePool2d_cu_fb8040764cuda3std3__45__cpo3endE,(_ZN47_INTERNAL_3489678a_16_AveragePool2d_cu_fb8040764cuda3std6ranges3__45__cpo4cendE - _ZN47_INTERNAL_3489678a_16_AveragePool2d_cu_fb8040764cuda3std3__45__cpo3endE)
_ZN47_INTERNAL_3489678a_16_AveragePool2d_cu_fb8040764cuda3std3__45__cpo3endE:
	.zero		1
	.type		_ZN47_INTERNAL_3489678a_16_AveragePool2d_cu_fb8040764cuda3std6ranges3__45__cpo4cendE,@object
	.size		_ZN47_INTERNAL_3489678a_16_AveragePool2d_cu_fb8040764cuda3std6ranges3__45__cpo4cendE,(_ZN47_INTERNAL_3489678a_16_AveragePool2d_cu_fb8040764cuda3std3__45__cpo4rendE - _ZN47_INTERNAL_3489678a_16_AveragePool2d_cu_fb8040764cuda3std6ranges3__45__cpo4cendE)
_ZN47_INTERNAL_3489678a_16_AveragePool2d_cu_fb8040764cuda3std6ranges3__45__cpo4cendE:
	.zero		1
	.type		_ZN47_INTERNAL_3489678a_16_AveragePool2d_cu_fb8040764cuda3std3__45__cpo4rendE,@object
	.size		_ZN47_INTERNAL_3489678a_16_AveragePool2d_cu_fb8040764cuda3std3__45__cpo4rendE,(_ZN47_INTERNAL_3489678a_16_AveragePool2d_cu_fb8040764cuda3std6ranges3__45__cpo4prevE - _ZN47_INTERNAL_3489678a_16_AveragePool2d_cu_fb8040764cuda3std3__45__cpo4rendE)
_ZN47_INTERNAL_3489678a_16_AveragePool2d_cu_fb8040764cuda3std3__45__cpo4rendE:
	.zero		1
	.type		_ZN47_INTERNAL_3489678a_16_AveragePool2d_cu_fb8040764cuda3std6ranges3__45__cpo4prevE,@object
	.size		_ZN47_INTERNAL_3489678a_16_AveragePool2d_cu_fb8040764cuda3std6ranges3__45__cpo4prevE,(_ZN47_INTERNAL_3489678a_16_AveragePool2d_cu_fb8040764cuda3std6ranges3__45__cpo9iter_moveE - _ZN47_INTERNAL_3489678a_16_AveragePool2d_cu_fb8040764cuda3std6ranges3__45__cpo4prevE)
_ZN47_INTERNAL_3489678a_16_AveragePool2d_cu_fb8040764cuda3std6ranges3__45__cpo4prevE:
	.zero		1
	.type		_ZN47_INTERNAL_3489678a_16_AveragePool2d_cu_fb8040764cuda3std6ranges3__45__cpo9iter_moveE,@object
	.size		_ZN47_INTERNAL_3489678a_16_AveragePool2d_cu_fb8040764cuda3std6ranges3__45__cpo9iter_moveE,(.L_13 - _ZN47_INTERNAL_3489678a_16_AveragePool2d_cu_fb8040764cuda3std6ranges3__45__cpo9iter_moveE)
_ZN47_INTERNAL_3489678a_16_AveragePool2d_cu_fb8040764cuda3std6ranges3__45__cpo9iter_moveE:
	.zero		1
.L_13:


//--------------------- .nv.constant0._ZN2at6native49_GLOBAL__N__3489678a_16_AveragePool2d_cu_fb80407634avg_pool2d_backward_out_cuda_frameIN3c108BFloat16EflEEvT1_PKT_llllliiiiiiPS6_ibb --------------------------
	.section	.nv.constant0._ZN2at6native49_GLOBAL__N__3489678a_16_AveragePool2d_cu_fb80407634avg_pool2d_backward_out_cuda_frameIN3c108BFloat16EflEEvT1_PKT_llllliiiiiiPS6_ibb,"a",@progbits
	.sectionflags	@""
	.align	4
.nv.constant0._ZN2at6native49_GLOBAL__N__3489678a_16_AveragePool2d_cu_fb80407634avg_pool2d_backward_out_cuda_frameIN3c108BFloat16EflEEvT1_PKT_llllliiiiiiPS6_ibb:
	.zero		990


//--------------------- .nv.constant0._ZN2at6native49_GLOBAL__N__3489678a_16_AveragePool2d_cu_fb80407639avg_pool2d_backward_out_cuda_frame_nhwcIN3c108BFloat16EflEEvT1_PKT_llliiiiiiiiPS6_ibb --------------------------
	.section	.nv.constant0._ZN2at6native49_GLOBAL__N__3489678a_16_AveragePool2d_cu_fb80407639avg_pool2d_backward_out_cuda_frame_nhwcIN3c108BFloat16EflEEvT1_PKT_llliiiiiiiiPS6_ibb,"a",@progbits
	.sectionflags	@""
	.align	4
.nv.constant0._ZN2at6native49_GLOBAL__N__3489678a_16_AveragePool2d_cu_fb80407639avg_pool2d_backward_out_cuda_frame_nhwcIN3c108BFloat16EflEEvT1_PKT_llliiiiiiiiPS6_ibb:
	.zero		982


//--------------------- .nv.constant0._ZN2at6native49_GLOBAL__N__3489678a_16_AveragePool2d_cu_fb80407634avg_pool2d_backward_out_cuda_frameIN3c108BFloat16EfiEEvT1_PKT_llllliiiiiiPS6_ibb --------------------------
	.section	.nv.constant0._ZN2at6native49_GLOBAL__N__3489678a_16_AveragePool2d_cu_fb80407634avg_pool2d_backward_out_cuda_frameIN3c108BFloat16EfiEEvT1_PKT_llllliiiiiiPS6_ibb,"a",@progbits
	.sectionflags	@""
	.align	4
.nv.constant0._ZN2at6native49_GLOBAL__N__3489678a_16_AveragePool2d_cu_fb80407634avg_pool2d_backward_out_cuda_frameIN3c108BFloat16EfiEEvT1_PKT_llllliiiiiiPS6_ibb:
	.zero		990


//--------------------- .nv.constant0._ZN2at6native49_GLOBAL__N__3489678a_16_AveragePool2d_cu_fb80407639avg_pool2d_backward_out_cuda_frame_nhwcIN3c108BFloat16EfiEEvT1_PKT_llliiiiiiiiPS6_ibb --------------------------
	.section	.nv.constant0._ZN2at6native49_GLOBAL__N__3489678a_16_AveragePool2d_cu_fb80407639avg_pool2d_backward_out_cuda_frame_nhwcIN3c108BFloat16EfiEEvT1_PKT_llliiiiiiiiPS6_ibb,"a",@progbits
	.sectionflags	@""
	.align	4
.nv.constant0._ZN2at6native49_GLOBAL__N__3489678a_16_AveragePool2d_cu_fb80407639avg_pool2d_backward_out_cuda_frame_nhwcIN3c108BFloat16EfiEEvT1_PKT_llliiiiiiiiPS6_ibb:
	.zero		982


//--------------------- .nv.constant0._ZN2at6native49_GLOBAL__N__3489678a_16_AveragePool2d_cu_fb80407634avg_pool2d_backward_out_cuda_frameIN3c104HalfEflEEvT1_PKT_llllliiiiiiPS6_ibb --------------------------
	.section	.nv.constant0._ZN2at6native49_GLOBAL__N__3489678a_16_AveragePool2d_cu_fb80407634avg_pool2d_backward_out_cuda_frameIN3c104HalfEflEEvT1_PKT_llllliiiiiiPS6_ibb,"a",@progbits
	.sectionflags	@""
	.align	4
.nv.constant0._ZN2at6native49_GLOBAL__N__3489678a_16_AveragePool2d_cu_fb80407634avg_pool2d_backward_out_cuda_frameIN3c104HalfEflEEvT1_PKT_llllliiiiiiPS6_ibb:
	.zero		990


//--------------------- .nv.constant0._ZN2at6native49_GLOBAL__N__3489678a_16_AveragePool2d_cu_fb80407639avg_pool2d_backward_out_cuda_frame_nhwcIN3c104HalfEflEEvT1_PKT_llliiiiiiiiPS6_ibb --------------------------
	.section	.nv.constant0._ZN2at6native49_GLOBAL__N__3489678a_16_AveragePool2d_cu_fb80407639avg_pool2d_backward_out_cuda_frame_nhwcIN3c104HalfEflEEvT1_PKT_llliiiiiiiiPS6_ibb,"a",@progbits
	.sectionflags	@""
	.align	4
.nv.constant0._ZN2at6native49_GLOBAL__N__3489678a_16_AveragePool2d_cu_fb80407639avg_pool2d_backward_out_cuda_frame_nhwcIN3c104HalfEflEEvT1_PKT_llliiiiiiiiPS6_ibb:
	.zero		982


//--------------------- .nv.constant0._ZN2at6native49_GLOBAL__N__3489678a_16_AveragePool2d_cu_fb80407634avg_pool2d_backward_out_cuda_frameIN3c104HalfEfiEEvT1_PKT_llllliiiiiiPS6_ibb --------------------------
	.section	.nv.constant0._ZN2at6native49_GLOBAL__N__3489678a_16_AveragePool2d_cu_fb80407634avg_pool2d_backward_out_cuda_frameIN3c104HalfEfiEEvT1_PKT_llllliiiiiiPS6_ibb,"a",@progbits
	.sectionflags	@""
	.align	4
.nv.constant0._ZN2at6native49_GLOBAL__N__3489678a_16_AveragePool2d_cu_fb80407634avg_pool2d_backward_out_cuda_frameIN3c104HalfEfiEEvT1_PKT_llllliiiiiiPS6_ibb:
	.zero		990


//--------------------- .nv.constant0._ZN2at6native49_GLOBAL__N__3489678a_16_AveragePool2d_cu_fb80407639avg_pool2d_backward_out_cuda_frame_nhwcIN3c104HalfEfiEEvT1_PKT_llliiiiiiiiPS6_ibb --------------------------
	.section	.nv.constant0._ZN2at6native49_GLOBAL__N__3489678a_16_AveragePool2d_cu_fb80407639avg_pool2d_backward_out_cuda_frame_nhwcIN3c104HalfEfiEEvT1_PKT_llliiiiiiiiPS6_ibb,"a",@progbits
	.sectionflags	@""
	.align	4
.nv.constant0._ZN2at6native49_GLOBAL__N__3489678a_16_AveragePool2d_cu_fb80407639avg_pool2d_backward_out_cuda_frame_nhwcIN3c104HalfEfiEEvT1_PKT_llliiiiiiiiPS6_ibb:
	.zero		982


//--------------------- .nv.constant0._ZN2at6native49_GLOBAL__N__3489678a_16_AveragePool2d_cu_fb80407634avg_pool2d_backward_out_cuda_frameIfflEEvT1_PKT_llllliiiiiiPS4_ibb --------------------------
	.section	.nv.constant0._ZN2at6native49_GLOBAL__N__3489678a_16_AveragePool2d_cu_fb80407634avg_pool2d_backward_out_cuda_frameIfflEEvT1_PKT_llllliiiiiiPS4_ibb,"a",@progbits
	.sectionflags	@""
	.align	4
.nv.constant0._ZN2at6native49_GLOBAL__N__3489678a_16_AveragePool2d_cu_fb80407634avg_pool2d_backward_out_cuda_frameIfflEEvT1_PKT_llllliiiiiiPS4_ibb:
	.zero		990


//--------------------- .nv.constant0._ZN2at6native49_GLOBAL__N__3489678a_16_AveragePool2d_cu_fb80407639avg_pool2d_backward_out_cuda_frame_nhwcIfflEEvT1_PKT_llliiiiiiiiPS4_ibb --------------------------
	.section	.nv.constant0._ZN2at6native49_GLOBAL__N__3489678a_16_AveragePool2d_cu_fb80407639avg_pool2d_backward_out_cuda_frame_nhwcIfflEEvT1_PKT_llliiiiiiiiPS4_ibb,"a",@progbits
	.sectionflags	@""
	.align	4
.nv.constant0._ZN2at6native49_GLOBAL__N__3489678a_16_AveragePool2d_cu_fb80407639avg_pool2d_backward_out_cuda_frame_nhwcIfflEEvT1_PKT_llliiiiiiiiPS4_ibb:
	.zero		982


//--------------------- .nv.constant0._ZN2at6native49_GLOBAL__N__3489678a_16_AveragePool2d_cu_fb80407634avg_pool2d_backward_out_cuda_frameIffiEEvT1_PKT_llllliiiiiiPS4_ibb --------------------------
	.section	.nv.constant0._ZN2at6native49_GLOBAL__N__3489678a_16_AveragePool2d_cu_fb80407634avg_pool2d_backward_out_cuda_frameIffiEEvT1_PKT_llllliiiiiiPS4_ibb,"a",@progbits
	.sectionflags	@""
	.align	4
.nv.constant0._ZN2at6native49_GLOBAL__N__3489678a_16_AveragePool2d_cu_fb80407634avg_pool2d_backward_out_cuda_frameIffiEEvT1_PKT_llllliiiiiiPS4_ibb:
	.zero		990


//--------------------- .nv.constant0._ZN2at6native49_GLOBAL__N__3489678a_16_AveragePool2d_cu_fb80407639avg_pool2d_backward_out_cuda_frame_nhwcIffiEEvT1_PKT_llliiiiiiiiPS4_ibb --------------------------
	.section	.nv.constant0._ZN2at6native49_GLOBAL__N__3489678a_16_AveragePool2d_cu_fb80407639avg_pool2d_backward_out_cuda_frame_nhwcIffiEEvT1_PKT_llliiiiiiiiPS4_ibb,"a",@progbits
	.sectionflags	@""
	.align	4
.nv.constant0._ZN2at6native49_GLOBAL__N__3489678a_16_AveragePool2d_cu_fb80407639avg_pool2d_backward_out_cuda_frame_nhwcIffiEEvT1_PKT_llliiiiiiiiPS4_ibb:
	.zero		982


//--------------------- .nv.constant0._ZN2at6native49_GLOBAL__N__3489678a_16_AveragePool2d_cu_fb80407634avg_pool2d_backward_out_cuda_frameIddlEEvT1_PKT_llllliiiiiiPS4_ibb --------------------------
	.section	.nv.constant0._ZN2at6native49_GLOBAL__N__3489678a_16_AveragePool2d_cu_fb80407634avg_pool2d_backward_out_cuda_frameIddlEEvT1_PKT_llllliiiiiiPS4_ibb,"a",@progbits
	.sectionflags	@""
	.align	4
.nv.constant0._ZN2at6native49_GLOBAL__N__3489678a_16_AveragePool2d_cu_fb80407634avg_pool2d_backward_out_cuda_frameIddlEEvT1_PKT_llllliiiiiiPS4_ibb:
	.zero		990


//--------------------- .nv.constant0._ZN2at6native49_GLOBAL__N__3489678a_16_AveragePool2d_cu_fb80407639avg_pool2d_backward_out_cuda_frame_nhwcIddlEEvT1_PKT_llliiiiiiiiPS4_ibb --------------------------
	.section	.nv.constant0._ZN2at6native49_GLOBAL__N__3489678a_16_AveragePool2d_cu_fb80407639avg_pool2d_backward_out_cuda_frame_nhwcIddlEEvT1_PKT_llliiiiiiiiPS4_ibb,"a",@progbits
	.sectionflags	@""
	.align	4
.nv.constant0._ZN2at6native49_GLOBAL__N__3489678a_16_AveragePool2d_cu_fb80407639avg_pool2d_backward_out_cuda_frame_nhwcIddlEEvT1_PKT_llliiiiiiiiPS4_ibb:
	.zero		982


//--------------------- .nv.constant0._ZN2at6native49_GLOBAL__N__3489678a_16_AveragePool2d_cu_fb80407634avg_pool2d_backward_out_cuda_frameIddiEEvT1_PKT_llllliiiiiiPS4_ibb --------------------------
	.section	.nv.constant0._ZN2at6native49_GLOBAL__N__3489678a_16_AveragePool2d_cu_fb80407634avg_pool2d_backward_out_cuda_frameIddiEEvT1_PKT_llllliiiiiiPS4_ibb,"a",@progbits
	.sectionflags	@""
	.align	4
.nv.constant0._ZN2at6native49_GLOBAL__N__3489678a_16_AveragePool2d_cu_fb80407634avg_pool2d_backward_out_cuda_frameIddiEEvT1_PKT_llllliiiiiiPS4_ibb:
	.zero		990


//--------------------- .nv.constant0._ZN2at6native49_GLOBAL__N__3489678a_16_AveragePool2d_cu_fb80407639avg_pool2d_backward_out_cuda_frame_nhwcIddiEEvT1_PKT_llliiiiiiiiPS4_ibb --------------------------
	.section	.nv.constant0._ZN2at6native49_GLOBAL__N__3489678a_16_AveragePool2d_cu_fb80407639avg_pool2d_backward_out_cuda_frame_nhwcIddiEEvT1_PKT_llliiiiiiiiPS4_ibb,"a",@progbits
	.sectionflags	@""
	.align	4
.nv.constant0._ZN2at6native49_GLOBAL__N__3489678a_16_AveragePool2d_cu_fb80407639avg_pool2d_backward_out_cuda_frame_nhwcIddiEEvT1_PKT_llliiiiiiiiPS4_ibb:
	.zero		982


//--------------------- .nv.constant0._ZN2at6native49_GLOBAL__N__3489678a_16_AveragePool2d_cu_fb80407625avg_pool2d_out_cuda_frameIN3c108BFloat16EfEEviPKT_lllliiiiiiiPS5_ibb --------------------------
	.section	.nv.constant0._ZN2at6native49_GLOBAL__N__3489678a_16_AveragePool2d_cu_fb80407625avg_pool2d_out_cuda_frameIN3c108BFloat16EfEEviPKT_lllliiiiiiiPS5_ibb,"a",@progbits
	.sectionflags	@""
	.align	4
.nv.constant0._ZN2at6native49_GLOBAL__N__3489678a_16_AveragePool2d_cu_fb80407625avg_pool2d_out_cuda_frameIN3c108BFloat16EfEEviPKT_lllliiiiiiiPS5_ibb:
	.zero		990


//--------------------- .nv.constant0._ZN2at6native49_GLOBAL__N__3489678a_16_AveragePool2d_cu_fb80407630avg_pool2d_out_cuda_frame_nhwcIN3c108BFloat16EfEEviPKT_llliiiiiiiiPS5_ibb --------------------------
	.section	.nv.constant0._ZN2at6native49_GLOBAL__N__3489678a_16_AveragePool2d_cu_fb80407630avg_pool2d_out_cuda_frame_nhwcIN3c108BFloat16EfEEviPKT_llliiiiiiiiPS5_ibb,"a",@progbits
	.sectionflags	@""
	.align	4
.nv.constant0._ZN2at6native49_GLOBAL__N__3489678a_16_AveragePool2d_cu_fb80407630avg_pool2d_out_cuda_frame_nhwcIN3c108BFloat16EfEEviPKT_llliiiiiiiiPS5_ibb:
	.zero		982


//--------------------- .nv.constant0._ZN2at6native49_GLOBAL__N__3489678a_16_AveragePool2d_cu_fb80407625avg_pool2d_out_cuda_frameIN3c104HalfEfEEviPKT_lllliiiiiiiPS5_ibb --------------------------
	.section	.nv.constant0._ZN2at6native49_GLOBAL__N__3489678a_16_AveragePool2d_cu_fb80407625avg_pool2d_out_cuda_frameIN3c104HalfEfEEviPKT_lllliiiiiiiPS5_ibb,"a",@progbits
	.sectionflags	@""
	.align	4
.nv.constant0._ZN2at6native49_GLOBAL__N__3489678a_16_AveragePool2d_cu_fb80407625avg_pool2d_out_cuda_frameIN3c104HalfEfEEviPKT_lllliiiiiiiPS5_ibb:
	.zero		990


//--------------------- .nv.constant0._ZN2at6native49_GLOBAL__N__3489678a_16_AveragePool2d_cu_fb80407630avg_pool2d_out_cuda_frame_nhwcIN3c104HalfEfEEviPKT_llliiiiiiiiPS5_ibb --------------------------
	.section	.nv.constant0._ZN2at6native49_GLOBAL__N__3489678a_16_AveragePool2d_cu_fb80407630avg_pool2d_out_cuda_frame_nhwcIN3c104HalfEfEEviPKT_llliiiiiiiiPS5_ibb,"a",@progbits
	.sectionflags	@""
	.align	4
.nv.constant0._ZN2at6native49_GLOBAL__N__3489678a_16_AveragePool2d_cu_fb80407630avg_pool2d_out_cuda_frame_nhwcIN3c104HalfEfEEviPKT_llliiiiiiiiPS5_ibb:
	.zero		982


//--------------------- .nv.constant0._ZN2at6native49_GLOBAL__N__3489678a_16_AveragePool2d_cu_fb80407625avg_pool2d_out_cuda_frameIffEEviPKT_lllliiiiiiiPS3_ibb --------------------------
	.section	.nv.constant0._ZN2at6native49_GLOBAL__N__3489678a_16_AveragePool2d_cu_fb80407625avg_pool2d_out_cuda_frameIffEEviPKT_lllliiiiiiiPS3_ibb,"a",@progbits
	.sectionflags	@""
	.align	4
.nv.constant0._ZN2at6native49_GLOBAL__N__3489678a_16_AveragePool2d_cu_fb80407625avg_pool2d_out_cuda_frameIffEEviPKT_lllliiiiiiiPS3_ibb:
	.zero		990


//--------------------- .nv.constant0._ZN2at6native49_GLOBAL__N__3489678a_16_AveragePool2d_cu_fb80407630avg_pool2d_out_cuda_frame_nhwcIffEEviPKT_llliiiiiiiiPS3_ibb --------------------------
	.section	.nv.constant0._ZN2at6native49_GLOBAL__N__3489678a_16_AveragePool2d_cu_fb80407630avg_pool2d_out_cuda_frame_nhwcIffEEviPKT_llliiiiiiiiPS3_ibb,"a",@progbits
	.sectionflags	@""
	.align	4
.nv.constant0._ZN2at6native49_GLOBAL__N__3489678a_16_AveragePool2d_cu_fb80407630avg_pool2d_out_cuda_frame_nhwcIffEEviPKT_llliiiiiiiiPS3_ibb:
	.zero		982


//--------------------- .nv.constant0._ZN2at6native49_GLOBAL__N__3489678a_16_AveragePool2d_cu_fb80407625avg_pool2d_out_cuda_frameIddEEviPKT_lllliiiiiiiPS3_ibb --------------------------
	.section	.nv.constant0._ZN2at6native49_GLOBAL__N__3489678a_16_AveragePool2d_cu_fb80407625avg_pool2d_out_cuda_frameIddEEviPKT_lllliiiiiiiPS3_ibb,"a",@progbits
	.sectionflags	@""
	.align	4
.nv.constant0._ZN2at6native49_GLOBAL__N__3489678a_16_AveragePool2d_cu_fb80407625avg_pool2d_out_cuda_frameIddEEviPKT_lllliiiiiiiPS3_ibb:
	.zero		990


//--------------------- .nv.constant0._ZN2at6native49_GLOBAL__N__3489678a_16_AveragePool2d_cu_fb80407630avg_pool2d_out_cuda_frame_nhwcIddEEviPKT_llliiiiiiiiPS3_ibb --------------------------
	.section	.nv.constant0._ZN2at6native49_GLOBAL__N__3489678a_16_AveragePool2d_cu_fb80407630avg_pool2d_out_cuda_frame_nhwcIddEEviPKT_llliiiiiiiiPS3_ibb,"a",@progbits
	.sectionflags	@""
	.align	4
.nv.constant0._ZN2at6native49_GLOBAL__N__3489678a_16_AveragePool2d_cu_fb80407630avg_pool2d_out_cuda_frame_nhwcIddEEviPKT_llliiiiiiiiPS3_ibb:
	.zero		982


//--------------------- SYMBOLS --------------------------

	.type		.nv.reservedSmem.offset0,@object
	.size		.nv.reservedSmem.offset0,0x4
